// auto-generated by cutlass_sweep.fmha — config: {"arch": "sm_90", "direction": "fwd", "dtype": "bf16", "head_dim": 192, "mask": "causal", "schedule": "cooperative", "tile_kv": 256, "tile_q": 128}
#include "cutlass/cutlass.h"
#include "cute/tensor.hpp"
#include "cutlass/device_kernel.h"
#include "cutlass/kernel_hardware_info.h"
#include "88_hopper_fmha/collective/fmha_fusion.hpp"
#include "88_hopper_fmha/kernel/fmha_kernel_builder.hpp"

using namespace cute;
using Element = cutlass::bfloat16_t;
using TileShape = Shape<_128, _256, _192>;
using StrideQ = cute::tuple<int, _1, cute::tuple<int, int>>;
using StrideK = cute::tuple<int, _1, cute::tuple<int, int>>;
using StrideV = cute::tuple<int, cute::_1, cute::tuple<int, int>>;

using Kernel = typename cutlass::fmha::kernel::FmhaBuilder<
    Element, float, float,
    TileShape, StrideQ, StrideK, StrideV,
    cutlass::fmha::collective::CausalFusion,
    cutlass::gemm::KernelTmaWarpSpecializedCooperative
  >::Kernel;

auto* _anchor = &cutlass::device_kernel<Kernel>;


// ===== COMPILED SASS (sm_90a) =====

	.target	sm_90a

	.elftype	@"ET_EXEC"


//--------------------- .note.nv.tkinfo           --------------------------
	.section	.note.nv.tkinfo,"",@"SHT_NOTE"
	.sectionflags	@"SHF_NOTE_NV_TKINFO"
	.tkinfo
        /*0018*/ 	.word	0x00000002
        /*0030*/ 	.string	""
        /*0030*/ 	.string	"ptxas"
        /*0030*/ 	.string	"Cuda compilation tools, release 13.0, V13.0.88"
        /*0030*/ 	.string	"Build cuda_13.0.r13.0/compiler.36424714_0"
        /*0030*/ 	.string	"-arch sm_90a -m 64 "



//--------------------- .note.nv.cuinfo           --------------------------
	.section	.note.nv.cuinfo,"",@"SHT_NOTE"
	.sectionflags	@"SHF_NOTE_NV_CUINFO"
        /*0018*/ 	.short	0x0002
        /*001a*/ 	.short	0x005a
        /*001c*/ 	.short	0x0082
	.zero		2


//--------------------- .nv.info                  --------------------------
	.section	.nv.info,"",@"SHT_CUDA_INFO"
	.align	4


	//----- nvinfo : EIATTR_REGCOUNT
	.align		4
        /*0000*/ 	.byte	0x04, 0x2f
        /*0002*/ 	.short	(.L_16 - .L_15)
	.align		4
.L_15:
        /*0004*/ 	.word	index@(_ZN7cutlass13device_kernelINS_4fmha6kernel28FmhaKernelTmaWarpSpecializedINS1_10collective30FmhaMainloopTmaWarpSpecializedINS_10bfloat16_tEffN4cute5tupleIJNS7_1CILi128EEENS9_ILi256EEENS9_ILi192EEEEEENS8_IJiNS9_ILi1EEENS8_IJiiEEEEEESG_SG_NS4_12CausalFusionEJEEENS4_15FmhaFwdEpilogueIS6_fNS8_IJNS9_ILi64EEESC_SB_EEEEENS2_23IndividualTileSchedulerEJEEEEEvNT_6ParamsE)
        /*0008*/ 	.word	0x000000a8


	//----- nvinfo : EIATTR_FRAME_SIZE
	.align		4
.L_16:
        /*000c*/ 	.byte	0x04, 0x11
        /*000e*/ 	.short	(.L_18 - .L_17)
	.align		4
.L_17:
        /*0010*/ 	.word	index@($__internal_0_$__cuda_sm20_rcp_rn_f32_slowpath)
        /*0014*/ 	.word	0x00000198


	//----- nvinfo : EIATTR_FRAME_SIZE
	.align		4
.L_18:
        /*0018*/ 	.byte	0x04, 0x11
        /*001a*/ 	.short	(.L_20 - .L_19)
	.align		4
.L_19:
        /*001c*/ 	.word	index@(_ZN7cutlass13device_kernelINS_4fmha6kernel28FmhaKernelTmaWarpSpecializedINS1_10collective30FmhaMainloopTmaWarpSpecializedINS_10bfloat16_tEffN4cute5tupleIJNS7_1CILi128EEENS9_ILi256EEENS9_ILi192EEEEEENS8_IJiNS9_ILi1EEENS8_IJiiEEEEEESG_SG_NS4_12CausalFusionEJEEENS4_15FmhaFwdEpilogueIS6_fNS8_IJNS9_ILi64EEESC_SB_EEEEENS2_23IndividualTileSchedulerEJEEEEEvNT_6ParamsE)
        /*0020*/ 	.word	0x00000198


	//----- nvinfo : EIATTR_MIN_STACK_SIZE
	.align		4
.L_20:
        /*0024*/ 	.byte	0x04, 0x12
        /*0026*/ 	.short	(.L_22 - .L_21)
	.align		4
.L_21:
        /*0028*/ 	.word	index@(_ZN7cutlass13device_kernelINS_4fmha6kernel28FmhaKernelTmaWarpSpecializedINS1_10collective30FmhaMainloopTmaWarpSpecializedINS_10bfloat16_tEffN4cute5tupleIJNS7_1CILi128EEENS9_ILi256EEENS9_ILi192EEEEEENS8_IJiNS9_ILi1EEENS8_IJiiEEEEEESG_SG_NS4_12CausalFusionEJEEENS4_15FmhaFwdEpilogueIS6_fNS8_IJNS9_ILi64EEESC_SB_EEEEENS2_23IndividualTileSchedulerEJEEEEEvNT_6ParamsE)
        /*002c*/ 	.word	0x00000198
.L_22:


//--------------------- .nv.compat                --------------------------
	.section	.nv.compat,"",@"SHT_CUDA_COMPAT_INFO"
	.align	4
        /*0000*/ 	.byte	0x02, 0x09, 0x01, 0x00, 0x02, 0x02, 0x04, 0x00, 0x02, 0x05, 0x05, 0x00, 0x03, 0x07, 0x01, 0x01
        /*0010*/ 	.byte	0x02, 0x03, 0x01, 0x00, 0x02, 0x06, 0x01, 0x00, 0x04, 0x0b, 0x08, 0x00, 0x00, 0x00, 0x00, 0x00
        /*0020*/ 	.byte	0x00, 0x00, 0x00, 0x00


//--------------------- .nv.info._ZN7cutlass13device_kernelINS_4fmha6kernel28FmhaKernelTmaWarpSpecializedINS1_10collective30FmhaMainloopTmaWarpSpecializedINS_10bfloat16_tEffN4cute5tupleIJNS7_1CILi128EEENS9_ILi256EEENS9_ILi192EEEEEENS8_IJiNS9_ILi1EEENS8_IJiiEEEEEESG_SG_NS4_12CausalFusionEJEEENS4_15FmhaFwdEpilogueIS6_fNS8_IJNS9_ILi64EEESC_SB_EEEEENS2_23IndividualTileSchedulerEJEEEEEvNT_6ParamsE --------------------------
	.section	.nv.info._ZN7cutlass13device_kernelINS_4fmha6kernel28FmhaKernelTmaWarpSpecializedINS1_10collective30FmhaMainloopTmaWarpSpecializedINS_10bfloat16_tEffN4cute5tupleIJNS7_1CILi128EEENS9_ILi256EEENS9_ILi192EEEEEENS8_IJiNS9_ILi1EEENS8_IJiiEEEEEESG_SG_NS4_12CausalFusionEJEEENS4_15FmhaFwdEpilogueIS6_fNS8_IJNS9_ILi64EEESC_SB_EEEEENS2_23IndividualTileSchedulerEJEEEEEvNT_6ParamsE,"",@"SHT_CUDA_INFO"
	.sectionflags	@""
	.align	4


	//----- nvinfo : EIATTR_CUDA_API_VERSION
	.align		4
        /*0000*/ 	.byte	0x04, 0x37
        /*0002*/ 	.short	(.L_24 - .L_23)
.L_23:
        /*0004*/ 	.word	0x00000082


	//----- nvinfo : EIATTR_KPARAM_INFO
	.align		4
.L_24:
        /*0008*/ 	.byte	0x04, 0x17
        /*000a*/ 	.short	(.L_26 - .L_25)
.L_25:
        /*000c*/ 	.word	0x00000000
        /*0010*/ 	.short	0x0000
        /*0012*/ 	.short	0x0070
        /*0014*/ 	.byte	0x00, 0xf0, 0x01, 0x20


	//----- nvinfo : EIATTR_SPARSE_MMA_MASK
	.align		4
.L_26:
        /*0018*/ 	.byte	0x03, 0x50
        /*001a*/ 	.short	0x0000


	//----- nvinfo : EIATTR_MAXREG_COUNT
	.align		4
        /*001c*/ 	.byte	0x03, 0x1b
        /*001e*/ 	.short	0x00a8


	//----- nvinfo : EIATTR_NUM_BARRIERS
	.align		4
        /*0020*/ 	.byte	0x02, 0x4c
        /*0022*/ 	.byte	0x02
	.zero		1


	//----- nvinfo : EIATTR_EXTERNS
	.align		4
        /*0024*/ 	.byte	0x04, 0x0f
        /*0026*/ 	.short	(.L_28 - .L_27)


	//   ....[0]....
	.align		4
.L_27:
        /*0028*/ 	.word	index@(__assertfail)


	//----- nvinfo : EIATTR_ANNOTATIONS
	.align		4
.L_28:
        /*002c*/ 	.byte	0x04, 0x55
        /*002e*/ 	.short	(.L_30 - .L_29)


	//   ....[0]....
.L_29:
        /*0030*/ 	.word	0x00000001
        /*0034*/ 	.byte	0xe0, 0x6b, 0x00, 0x00, 0x01, 0x00, 0x00, 0x00, 0x20, 0x6c, 0x00, 0x00, 0x01, 0x00, 0x00, 0x00
        /* <DEDUP_REMOVED lines=371> */
        /*1774*/ 	.byte	0xc0, 0x73, 0x01, 0x00, 0x01, 0x00, 0x00, 0x00, 0xd0, 0x73, 0x01, 0x00


	//----- nvinfo : EIATTR_MERCURY_ISA_VERSION
	.align		4
.L_30:
        /*1780*/ 	.byte	0x03, 0x5f
        /*1782*/ 	.short	0x0101


	//----- nvinfo : EIATTR_INT_WARP_WIDE_INSTR_OFFSETS
	.align		4
        /*1784*/ 	.byte	0x04, 0x31
        /*1786*/ 	.short	(.L_32 - .L_31)


	//   ....[0]....
.L_31:
        /*1788*/ 	.word	0x00000700


	//   ....[1]....
        /*178c*/ 	.word	0x00000710


	//   ....[2]....
        /*1790*/ 	.word	0x00000720


	//   ....[3]....
        /*1794*/ 	.word	0x00000730


	//   ....[4]....
        /*1798*/ 	.word	0x000007a0


	//----- nvinfo : EIATTR_COOP_GROUP_MASK_REGIDS
	.align		4
.L_32:
        /*179c*/ 	.byte	0x04, 0x29
        /*179e*/ 	.short	(.L_34 - .L_33)


	//   ....[0]....
.L_33:
        /*17a0*/ 	.word	0xffffffff


	//   ....[1]....
        /*17a4*/ 	.word	0xffffffff


	//   ....[2]....
        /*17a8*/ 	.word	0xffffffff


	//   ....[3]....
        /*17ac*/ 	.word	0xffffffff


	//   ....[4]....
        /*17b0*/ 	.word	0xffffffff


	//   ....[5]....
        /*17b4*/ 	.word	0xffffffff


	//   ....[6]....
        /*17b8*/ 	.word	0xffffffff


	//   ....[7]....
        /*17bc*/ 	.word	0xffffffff


	//   ....[8]....
        /*17c0*/ 	.word	0xffffffff


	//   ....[9]....
        /*17c4*/ 	.word	0xffffffff


	//   ....[10]....
        /*17c8*/ 	.word	0xffffffff


	//   ....[11]....
        /*17cc*/ 	.word	0xffffffff


	//   ....[12]....
        /*17d0*/ 	.word	0xffffffff


	//   ....[13]....
        /*17d4*/ 	.word	0xffffffff


	//   ....[14]....
        /*17d8*/ 	.word	0xffffffff


	//   ....[15]....
        /*17dc*/ 	.word	0xffffffff


	//   ....[16]....
        /*17e0*/ 	.word	0xffffffff


	//   ....[17]....
        /*17e4*/ 	.word	0xffffffff


	//   ....[18]....
        /*17e8*/ 	.word	0xffffffff


	//   ....[19]....
        /*17ec*/ 	.word	0xffffffff


	//   ....[20]....
        /*17f0*/ 	.word	0xffffffff


	//   ....[21]....
        /*17f4*/ 	.word	0xffffffff


	//----- nvinfo : EIATTR_COOP_GROUP_INSTR_OFFSETS
	.align		4
.L_34:
        /*17f8*/ 	.byte	0x04, 0x28
        /*17fa*/ 	.short	(.L_36 - .L_35)


	//   ....[0]....
.L_35:
        /*17fc*/ 	.word	0x00000060


	//   ....[1]....
        /*1800*/ 	.word	0x00000090


	//   ....[2]....
        /*1804*/ 	.word	0x000001c0


	//   ....[3]....
        /*1808*/ 	.word	0x00000380


	//   ....[4]....
        /*180c*/ 	.word	0x00000540


	//   ....[5]....
        /*1810*/ 	.word	0x000006a0


	//   ....[6]....
        /*1814*/ 	.word	0x00002dd0


	//   ....[7]....
        /*1818*/ 	.word	0x00002ed0


	//   ....[8]....
        /*181c*/ 	.word	0x00002f60


	//   ....[9]....
        /*1820*/ 	.word	0x00003030


	//   ....[10]....
        /*1824*/ 	.word	0x00008220


	//   ....[11]....
        /*1828*/ 	.word	0x00008240


	//   ....[12]....
        /*182c*/ 	.word	0x00009f90


	//   ....[13]....
        /*1830*/ 	.word	0x0000a020


	//   ....[14]....
        /*1834*/ 	.word	0x0000fc80


	//   ....[15]....
        /*1838*/ 	.word	0x0000fca0


	//   ....[16]....
        /*183c*/ 	.word	0x00012c50


	//   ....[17]....
        /*1840*/ 	.word	0x00012ca0


	//   ....[18]....
        /*1844*/ 	.word	0x00016440


	//   ....[19]....
        /*1848*/ 	.word	0x00016480


	//   ....[20]....
        /*184c*/ 	.word	0x000164c0


	//   ....[21]....
        /*1850*/ 	.word	0x000164e0


	//----- nvinfo : EIATTR_REG_RECONFIG
	.align		4
.L_36:
        /*1854*/ 	.byte	0x01, 0x54
	.zero		2


	//----- nvinfo : EIATTR_SYSCALL_OFFSETS
	.align		4
        /*1858*/ 	.byte	0x04, 0x46
        /*185a*/ 	.short	(.L_38 - .L_37)


	//   ....[0]....
.L_37:
        /*185c*/ 	.word	0x000178c0


	//   ....[1]....
        /*1860*/ 	.word	0x00017a20


	//----- nvinfo : EIATTR_MBARRIER_INSTR_OFFSETS
	.align		4
.L_38:
        /*1864*/ 	.byte	0x04, 0x39
        /*1866*/ 	.short	(.L_40 - .L_39)


	//   ....[0]....
.L_39:
        /*1868*/ 	.word	0x00000330
        /*186c*/ 	.word	0x000000ff
        /*1870*/ 	.word	0x00084050
        /*1874*/ 	.short	0x0100
        /*1876*/ 	.byte	0x0b
	.zero		1


	//   ....[1]....
        /*1878*/ 	.word	0x00000340
        /*187c*/ 	.word	0x000000ff
        /*1880*/ 	.word	0x00084060
        /*1884*/ 	.short	0x0100
        /*1886*/ 	.byte	0x0b
	.zero		1


	//   ....[2]....
        /*1888*/ 	.word	0x00000350
        /*188c*/ 	.word	0x000000ff
        /*1890*/ 	.word	0x00084058
        /*1894*/ 	.short	0x0100
        /*1896*/ 	.byte	0x0b
	.zero		1


	//   ....[3]....
        /*1898*/ 	.word	0x00000360
        /*189c*/ 	.word	0x000000ff
        /*18a0*/ 	.word	0x00084068
        /*18a4*/ 	.short	0x0100
        /*18a6*/ 	.byte	0x0b
	.zero		1


	//   ....[4]....
        /*18a8*/ 	.word	0x00000490
        /*18ac*/ 	.word	0x000000ff
        /*18b0*/ 	.word	0x00084000
        /*18b4*/ 	.short	0x0100
        /*18b6*/ 	.byte	0x0b
	.zero		1


	//   ....[5]....
        /*18b8*/ 	.word	0x000004a0
        /*18bc*/ 	.word	0x000000ff
        /*18c0*/ 	.word	0x00084028
        /*18c4*/ 	.short	0x0100
        /*18c6*/ 	.byte	0x0b
	.zero		1


	//   ....[6]....
        /*18c8*/ 	.word	0x000004b0
        /*18cc*/ 	.word	0x000000ff
        /*18d0*/ 	.word	0x00084008
        /*18d4*/ 	.short	0x0100
        /*18d6*/ 	.byte	0x0b
	.zero		1


	//   ....[7]....
        /*18d8*/ 	.word	0x000004c0
        /*18dc*/ 	.word	0x000000ff
        /*18e0*/ 	.word	0x00084030
        /*18e4*/ 	.short	0x0100
        /*18e6*/ 	.byte	0x0b
	.zero		1


	//   ....[8]....
        /*18e8*/ 	.word	0x000004d0
        /*18ec*/ 	.word	0x000000ff
        /*18f0*/ 	.word	0x00084010
        /*18f4*/ 	.short	0x0100
        /*18f6*/ 	.byte	0x0b
	.zero		1


	//   ....[9]....
        /*18f8*/ 	.word	0x000004e0
        /*18fc*/ 	.word	0x000000ff
        /*1900*/ 	.word	0x00084038
        /*1904*/ 	.short	0x0100
        /*1906*/ 	.byte	0x0b
	.zero		1


	//   ....[10]....
        /*1908*/ 	.word	0x000004f0
        /*190c*/ 	.word	0x000000ff
        /*1910*/ 	.word	0x00084018
        /*1914*/ 	.short	0x0100
        /*1916*/ 	.byte	0x0b
	.zero		1


	//   ....[11]....
        /*1918*/ 	.word	0x00000500
        /*191c*/ 	.word	0x000000ff
        /*1920*/ 	.word	0x00084040
        /*1924*/ 	.short	0x0100
        /*1926*/ 	.byte	0x0b
	.zero		1


	//   ....[12]....
        /*1928*/ 	.word	0x00000510
        /*192c*/ 	.word	0x000000ff
        /*1930*/ 	.word	0x00084020
        /*1934*/ 	.short	0x0100
        /*1936*/ 	.byte	0x0b
	.zero		1


	//   ....[13]....
        /*1938*/ 	.word	0x00000520
        /*193c*/ 	.word	0x000000ff
        /*1940*/ 	.word	0x00084048
        /*1944*/ 	.short	0x0100
        /*1946*/ 	.byte	0x0b
	.zero		1


	//   ....[14]....
        /*1948*/ 	.word	0x00000650
        /*194c*/ 	.word	0x000000ff
        /*1950*/ 	.word	0x00084070
        /*1954*/ 	.short	0x0100
        /*1956*/ 	.byte	0x0b
	.zero		1


	//   ....[15]....
        /*1958*/ 	.word	0x00000660
        /*195c*/ 	.word	0x000000ff
        /*1960*/ 	.word	0x00084080
        /*1964*/ 	.short	0x0100
        /*1966*/ 	.byte	0x0b
	.zero		1


	//   ....[16]....
        /*1968*/ 	.word	0x00000670
        /*196c*/ 	.word	0x000000ff
        /*1970*/ 	.word	0x00084078
        /*1974*/ 	.short	0x0100
        /*1976*/ 	.byte	0x0b
	.zero		1


	//   ....[17]....
        /*1978*/ 	.word	0x00000680
        /*197c*/ 	.word	0x000000ff
        /*1980*/ 	.word	0x00084088
        /*1984*/ 	.short	0x0100
        /*1986*/ 	.byte	0x0b
	.zero		1


	//   ....[18]....
        /*1988*/ 	.word	0x000007c0
        /*198c*/ 	.word	0x000000ff
        /*1990*/ 	.word	0x00084090
        /*1994*/ 	.short	0x0100
        /*1996*/ 	.byte	0x08
	.zero		1


	//   ....[19]....
        /*1998*/ 	.word	0x000007d0
        /*199c*/ 	.word	0x000000ff
        /*19a0*/ 	.word	0x00084098
        /*19a4*/ 	.short	0x0100
        /*19a6*/ 	.byte	0x08
	.zero		1


	//   ....[20]....
        /*19a8*/ 	.word	0x000007e0
        /*19ac*/ 	.word	0x000000ff
        /*19b0*/ 	.word	0x000840a0
        /*19b4*/ 	.short	0x0100
        /*19b6*/ 	.byte	0x08
	.zero		1


	//   ....[21]....
        /*19b8*/ 	.word	0x000007f0
        /*19bc*/ 	.word	0x000000ff
        /*19c0*/ 	.word	0x000840a8
        /*19c4*/ 	.short	0x0100
        /*19c6*/ 	.byte	0x08
	.zero		1


	//   ....[22]....
        /*19c8*/ 	.word	0x000008f0
        /*19cc*/ 	.word	0x000000ff
        /*19d0*/ 	.word	0x000840c0
        /*19d4*/ 	.short	0x0100
        /*19d6*/ 	.byte	0x0b
	.zero		1


	//   ....[23]....
        /*19d8*/ 	.word	0x00000900
        /*19dc*/ 	.word	0x000000ff
        /*19e0*/ 	.word	0x000840e0
        /*19e4*/ 	.short	0x0100
        /*19e6*/ 	.byte	0x0b
	.zero		1


	//   ....[24]....
        /*19e8*/ 	.word	0x00000910
        /*19ec*/ 	.word	0x000000ff
        /*19f0*/ 	.word	0x000840c8
        /*19f4*/ 	.short	0x0100
        /*19f6*/ 	.byte	0x0b
	.zero		1


	//   ....[25]....
        /*19f8*/ 	.word	0x00000920
        /*19fc*/ 	.word	0x000000ff
        /*1a00*/ 	.word	0x000840e8
        /*1a04*/ 	.short	0x0100
        /*1a06*/ 	.byte	0x0b
	.zero		1


	//   ....[26]....
        /*1a08*/ 	.word	0x00000930
        /*1a0c*/ 	.word	0x000000ff
        /*1a10*/ 	.word	0x000840d0
        /*1a14*/ 	.short	0x0100
        /*1a16*/ 	.byte	0x0b
	.zero		1


	//   ....[27]....
        /*1a18*/ 	.word	0x00000940
        /*1a1c*/ 	.word	0x000000ff
        /*1a20*/ 	.word	0x000840f0
        /*1a24*/ 	.short	0x0100
        /*1a26*/ 	.byte	0x0b
	.zero		1


	//   ....[28]....
        /*1a28*/ 	.word	0x00000950
        /*1a2c*/ 	.word	0x000000ff
        /*1a30*/ 	.word	0x000840d8
        /*1a34*/ 	.short	0x0100
        /*1a36*/ 	.byte	0x0b
	.zero		1


	//   ....[29]....
        /*1a38*/ 	.word	0x00000960
        /*1a3c*/ 	.word	0x000000ff
        /*1a40*/ 	.word	0x000840f8
        /*1a44*/ 	.short	0x0100
        /*1a46*/ 	.byte	0x0b
	.zero		1


	//   ....[30]....
        /*1a48*/ 	.word	0x00000f00
        /*1a4c*/ 	.word	0x000000ff
        /*1a50*/ 	.word	0x00084050
        /*1a54*/ 	.short	0x010a
        /*1a56*/ 	.byte	0x08
	.zero		1


	//   ....[31]....
        /*1a58*/ 	.word	0x00000f90
        /*1a5c*/ 	.word	0x000000ff
        /*1a60*/ 	.word	0x00084000
        /*1a64*/ 	.short	0x010a
        /*1a66*/ 	.byte	0x24
	.zero		1


	//   ....[32]....
        /*1a68*/ 	.word	0x00000fe0
        /*1a6c*/ 	.word	0x000000ff
        /*1a70*/ 	.word	0xfffffff8
        /*1a74*/ 	.short	0x010a
        /*1a76*/ 	.byte	0x04
	.zero		1


	//   ....[33]....
        /*1a78*/ 	.word	0x000067b0
        /*1a7c*/ 	.word	0x0000001d
        /*1a80*/ 	.word	0x00000000
        /*1a84*/ 	.short	0x0101
        /*1a86*/ 	.byte	0x0a
	.zero		1


	//   ....[34]....
        /*1a88*/ 	.word	0x00006bb0
        /*1a8c*/ 	.word	0x000000ff
        /*1a90*/ 	.word	0x00084008
        /*1a94*/ 	.short	0x010a
        /*1a96*/ 	.byte	0x24
	.zero		1


	//   ....[35]....
        /*1a98*/ 	.word	0x000074e0
        /*1a9c*/ 	.word	0x000000ff
        /*1aa0*/ 	.word	0x00000000
        /*1aa4*/ 	.short	0x0101
        /*1aa6*/ 	.byte	0x07
	.zero		1


	//   ....[36]....
        /*1aa8*/ 	.word	0x00007620
        /*1aac*/ 	.word	0x000000ff
        /*1ab0*/ 	.word	0x00084000
        /*1ab4*/ 	.short	0x010a
        /*1ab6*/ 	.byte	0x06
	.zero		1


	//   ....[37]....
        /*1ab8*/ 	.word	0x0000c700
        /*1abc*/ 	.word	0x000000ff
        /*1ac0*/ 	.word	0x00084000
        /*1ac4*/ 	.short	0x010a
        /*1ac6*/ 	.byte	0x07
	.zero		1


	//   ....[38]....
        /*1ac8*/ 	.word	0x0000cb00
        /*1acc*/ 	.word	0x000000ff
        /*1ad0*/ 	.word	0x00084000
        /*1ad4*/ 	.short	0x010a
        /*1ad6*/ 	.byte	0x07
	.zero		1


	//   ....[39]....
        /*1ad8*/ 	.word	0x0000d700
        /*1adc*/ 	.word	0x000000ff
        /*1ae0*/ 	.word	0x00000000
        /*1ae4*/ 	.short	0x0101
        /*1ae6*/ 	.byte	0x07
	.zero		1


	//   ....[40]....
        /*1ae8*/ 	.word	0x0000d7b0
        /*1aec*/ 	.word	0x000000ff
        /*1af0*/ 	.word	0x00000000
        /*1af4*/ 	.short	0x0101
        /*1af6*/ 	.byte	0x07
	.zero		1


	//   ....[41]....
        /*1af8*/ 	.word	0x0000d950
        /*1afc*/ 	.word	0x000000ff
        /*1b00*/ 	.word	0x00084000
        /*1b04*/ 	.short	0x010a
        /*1b06*/ 	.byte	0x06
	.zero		1


	//   ....[42]....
        /*1b08*/ 	.word	0x00015270
        /*1b0c*/ 	.word	0x000000ff
        /*1b10*/ 	.word	0x00084000
        /*1b14*/ 	.short	0x010a
        /*1b16*/ 	.byte	0x07
	.zero		1


	//   ....[43]....
        /*1b18*/ 	.word	0x00015660
        /*1b1c*/ 	.word	0x000000ff
        /*1b20*/ 	.word	0x00084000
        /*1b24*/ 	.short	0x010a
        /*1b26*/ 	.byte	0x07
	.zero		1


	//   ....[44]....
        /*1b28*/ 	.word	0x00016280
        /*1b2c*/ 	.word	0x000000ff
        /*1b30*/ 	.word	0x00000000
        /*1b34*/ 	.short	0x0101
        /*1b36*/ 	.byte	0x07
	.zero		1


	//   ....[45]....
        /*1b38*/ 	.word	0x00016330
        /*1b3c*/ 	.word	0x000000ff
        /*1b40*/ 	.word	0x00000000
        /*1b44*/ 	.short	0x0101
        /*1b46*/ 	.byte	0x07
	.zero		1


	//   ....[46]....
        /*1b48*/ 	.word	0x00016ee0
        /*1b4c*/ 	.word	0x000000ff
        /*1b50*/ 	.word	0x00000008
        /*1b54*/ 	.short	0x010a
        /*1b56*/ 	.byte	0x04
	.zero		1


	//   ....[47]....
        /*1b58*/ 	.word	0x00018ea0
        /*1b5c*/ 	.word	0x00000000
        /*1b60*/ 	.word	0x00084090
        /*1b64*/ 	.short	0x0101
        /*1b66*/ 	.byte	0x24
	.zero		1


	//   ....[48]....
        /*1b68*/ 	.word	0x00019070
        /*1b6c*/ 	.word	0x00000004
        /*1b70*/ 	.word	0x00084060
        /*1b74*/ 	.short	0x010a
        /*1b76*/ 	.byte	0x3f
	.zero		1


	//   ....[49]....
        /*1b78*/ 	.word	0x00019380
        /*1b7c*/ 	.word	0x00000005
        /*1b80*/ 	.word	0x00084028
        /*1b84*/ 	.short	0x010a
        /*1b86*/ 	.byte	0x3f
	.zero		1


	//   ....[50]....
        /*1b88*/ 	.word	0x000196a0
        /*1b8c*/ 	.word	0x00000004
        /*1b90*/ 	.word	0x00084060
        /*1b94*/ 	.short	0x010a
        /*1b96*/ 	.byte	0x3f
	.zero		1


	//   ....[51]....
        /*1b98*/ 	.word	0x000199f0
        /*1b9c*/ 	.word	0x00000003
        /*1ba0*/ 	.word	0x00084028
        /*1ba4*/ 	.short	0x010a
        /*1ba6*/ 	.byte	0x3f
	.zero		1


	//   ....[52]....
        /*1ba8*/ 	.word	0x00019de0
        /*1bac*/ 	.word	0x00000007
        /*1bb0*/ 	.word	0x00084028
        /*1bb4*/ 	.short	0x010a
        /*1bb6*/ 	.byte	0x3f
	.zero		1


	//   ....[53]....
        /*1bb8*/ 	.word	0x0001a130
        /*1bbc*/ 	.word	0x00000004
        /*1bc0*/ 	.word	0x00084028
        /*1bc4*/ 	.short	0x010a
        /*1bc6*/ 	.byte	0x3f
	.zero		1


	//   ....[54]....
        /*1bc8*/ 	.word	0x0001a470
        /*1bcc*/ 	.word	0x00000003
        /*1bd0*/ 	.word	0x00084050
        /*1bd4*/ 	.short	0x010a
        /*1bd6*/ 	.byte	0x3f
	.zero		1


	//   ....[55]....
        /*1bd8*/ 	.word	0x0001a4d0
        /*1bdc*/ 	.word	0x00000004
        /*1be0*/ 	.word	0x00084000
        /*1be4*/ 	.short	0x010a
        /*1be6*/ 	.byte	0x3f
	.zero		1


	//   ....[56]....
        /*1be8*/ 	.word	0x0001a530
        /*1bec*/ 	.word	0x00000004
        /*1bf0*/ 	.word	0xfffffff8
        /*1bf4*/ 	.short	0x010a
        /*1bf6*/ 	.byte	0x3f
	.zero		1


	//   ....[57]....
        /*1bf8*/ 	.word	0x0001a590
        /*1bfc*/ 	.word	0x00000008
        /*1c00*/ 	.word	0x00084008
        /*1c04*/ 	.short	0x010a
        /*1c06*/ 	.byte	0x3f
	.zero		1


	//   ....[58]....
        /*1c08*/ 	.word	0x0001a5f0
        /*1c0c*/ 	.word	0x00000007
        /*1c10*/ 	.word	0x00084000
        /*1c14*/ 	.short	0x010a
        /*1c16*/ 	.byte	0x3f
	.zero		1


	//   ....[59]....
        /*1c18*/ 	.word	0x0001a650
        /*1c1c*/ 	.word	0x00000006
        /*1c20*/ 	.word	0x00084000
        /*1c24*/ 	.short	0x010a
        /*1c26*/ 	.byte	0x3f
	.zero		1


	//   ....[60]....
        /*1c28*/ 	.word	0x0001a6b0
        /*1c2c*/ 	.word	0x00000007
        /*1c30*/ 	.word	0x00084000
        /*1c34*/ 	.short	0x010a
        /*1c36*/ 	.byte	0x3f
	.zero		1


	//   ....[61]....
        /*1c38*/ 	.word	0x0001a710
        /*1c3c*/ 	.word	0x00000005
        /*1c40*/ 	.word	0x00084000
        /*1c44*/ 	.short	0x010a
        /*1c46*/ 	.byte	0x3f
	.zero		1


	//   ....[62]....
        /*1c48*/ 	.word	0x0001a770
        /*1c4c*/ 	.word	0x00000003
        /*1c50*/ 	.word	0x00000008
        /*1c54*/ 	.short	0x010a
        /*1c56*/ 	.byte	0x3f
	.zero		1


	//   ....[63]....
        /*1c58*/ 	.word	0x0001a7c0
        /*1c5c*/ 	.word	0x00000004
        /*1c60*/ 	.word	0x00084060
        /*1c64*/ 	.short	0x010a
        /*1c66*/ 	.byte	0x3f
	.zero		1


	//   ....[64]....
        /*1c68*/ 	.word	0x0001a810
        /*1c6c*/ 	.word	0x00000005
        /*1c70*/ 	.word	0x00084028
        /*1c74*/ 	.short	0x010a
        /*1c76*/ 	.byte	0x3f
	.zero		1


	//   ....[65]....
        /*1c78*/ 	.word	0x0001a860
        /*1c7c*/ 	.word	0x00000004
        /*1c80*/ 	.word	0x00084060
        /*1c84*/ 	.short	0x010a
        /*1c86*/ 	.byte	0x3f
	.zero		1


	//   ....[66]....
        /*1c88*/ 	.word	0x0001a8b0
        /*1c8c*/ 	.word	0x00000003
        /*1c90*/ 	.word	0x00084028
        /*1c94*/ 	.short	0x010a
        /*1c96*/ 	.byte	0x3f
	.zero		1


	//   ....[67]....
        /*1c98*/ 	.word	0x0001a900
        /*1c9c*/ 	.word	0x00000007
        /*1ca0*/ 	.word	0x00084028
        /*1ca4*/ 	.short	0x010a
        /*1ca6*/ 	.byte	0x3f
	.zero		1


	//   ....[68]....
        /*1ca8*/ 	.word	0x0001a950
        /*1cac*/ 	.word	0x00000004
        /*1cb0*/ 	.word	0x00084028
        /*1cb4*/ 	.short	0x010a
        /*1cb6*/ 	.byte	0x3f
	.zero		1


	//----- nvinfo : EIATTR_NUM_MBARRIERS
	.align		4
.L_40:
        /*1cb8*/ 	.byte	0x03, 0x38
        /*1cba*/ 	.short	0x001e


	//----- nvinfo : EIATTR_EXIT_INSTR_OFFSETS
	.align		4
        /*1cbc*/ 	.byte	0x04, 0x1c
        /*1cbe*/ 	.short	(.L_42 - .L_41)


	//   ....[0]....
.L_41:
        /*1cc0*/ 	.word	0x00000a00


	//   ....[1]....
        /*1cc4*/ 	.word	0x00018eb0


	//   ....[2]....
        /*1cc8*/ 	.word	0x00018ef0


	//   ....[3]....
        /*1ccc*/ 	.word	0x00019ce0


	//   ....[4]....
        /*1cd0*/ 	.word	0x0001a450


	//----- nvinfo : EIATTR_MAX_THREADS
	.align		4
.L_42:
        /*1cd4*/ 	.byte	0x04, 0x05
        /*1cd6*/ 	.short	(.L_44 - .L_43)
.L_43:
        /*1cd8*/ 	.word	0x00000180
        /*1cdc*/ 	.word	0x00000001
        /*1ce0*/ 	.word	0x00000001


	//----- nvinfo : EIATTR_CRS_STACK_SIZE
	.align		4
.L_44:
        /*1ce4*/ 	.byte	0x04, 0x1e
        /*1ce6*/ 	.short	(.L_46 - .L_45)
.L_45:
        /*1ce8*/ 	.word	0x00000000


	//----- nvinfo : EIATTR_CBANK_PARAM_SIZE
	.align		4
.L_46:
        /*1cec*/ 	.byte	0x03, 0x19
        /*1cee*/ 	.short	0x0870


	//----- nvinfo : EIATTR_PARAM_CBANK
	.align		4
        /*1cf0*/ 	.byte	0x04, 0x0a
        /*1cf2*/ 	.short	(.L_48 - .L_47)
	.align		4
.L_47:
        /*1cf4*/ 	.word	index@(.nv.constant0._ZN7cutlass13device_kernelINS_4fmha6kernel28FmhaKernelTmaWarpSpecializedINS1_10collective30FmhaMainloopTmaWarpSpecializedINS_10bfloat16_tEffN4cute5tupleIJNS7_1CILi128EEENS9_ILi256EEENS9_ILi192EEEEEENS8_IJiNS9_ILi1EEENS8_IJiiEEEEEESG_SG_NS4_12CausalFusionEJEEENS4_15FmhaFwdEpilogueIS6_fNS8_IJNS9_ILi64EEESC_SB_EEEEENS2_23IndividualTileSchedulerEJEEEEEvNT_6ParamsE)
        /*1cf8*/ 	.short	0x0210
        /*1cfa*/ 	.short	0x0870


	//----- nvinfo : EIATTR_SW_WAR
	.align		4
.L_48:
        /*1cfc*/ 	.byte	0x04, 0x36
        /*1cfe*/ 	.short	(.L_50 - .L_49)
.L_49:
        /*1d00*/ 	.word	0x00000008
.L_50:


//--------------------- .nv.callgraph             --------------------------
	.section	.nv.callgraph,"",@"SHT_CUDA_CALLGRAPH"
	.align	4
	.sectionentsize	8
	.align		4
        /*0000*/ 	.word	0x00000000
	.align		4
        /*0004*/ 	.word	0xffffffff
	.align		4
        /*0008*/ 	.word	index@(_ZN7cutlass13device_kernelINS_4fmha6kernel28FmhaKernelTmaWarpSpecializedINS1_10collective30FmhaMainloopTmaWarpSpecializedINS_10bfloat16_tEffN4cute5tupleIJNS7_1CILi128EEENS9_ILi256EEENS9_ILi192EEEEEENS8_IJiNS9_ILi1EEENS8_IJiiEEEEEESG_SG_NS4_12CausalFusionEJEEENS4_15FmhaFwdEpilogueIS6_fNS8_IJNS9_ILi64EEESC_SB_EEEEENS2_23IndividualTileSchedulerEJEEEEEvNT_6ParamsE)
	.align		4
        /*000c*/ 	.word	index@(__assertfail)
	.align		4
        /*0010*/ 	.word	0x00000000
	.align		4
        /*0014*/ 	.word	0xfffffffe
	.align		4
        /*0018*/ 	.word	0x00000000
	.align		4
        /*001c*/ 	.word	0xfffffffd
	.align		4
        /*0020*/ 	.word	0x00000000
	.align		4
        /*0024*/ 	.word	0xfffffffc


//--------------------- .nv.constant4             --------------------------
	.section	.nv.constant4,"a",@progbits
	.align	8
	.align		8
.nv.constant4:
        /*0000*/ 	.dword	__assertfail
	.align		8
        /*0008*/ 	.dword	__unnamed_1
	.align		8
        /*0010*/ 	.dword	__unnamed_2
	.align		8
        /*0018*/ 	.dword	_ZN39_INTERNAL_cc2ef901_4_k_cu_3c3c9a8f_28834cuda3std3__45__cpo5beginE
	.align		8
        /*0020*/ 	.dword	_ZN39_INTERNAL_cc2ef901_4_k_cu_3c3c9a8f_28834cuda3std3__45__cpo3endE
	.align		8
        /*0028*/ 	.dword	_ZN39_INTERNAL_cc2ef901_4_k_cu_3c3c9a8f_28834cuda3std3__45__cpo6cbeginE
	.align		8
        /*0030*/ 	.dword	_ZN39_INTERNAL_cc2ef901_4_k_cu_3c3c9a8f_28834cuda3std3__45__cpo4cendE
	.align		8
        /*0038*/ 	.dword	_ZN39_INTERNAL_cc2ef901_4_k_cu_3c3c9a8f_28834cuda3std3__441_GLOBAL__N__cc2ef901_4_k_cu_3c3c9a8f_28836ignoreE
	.align		8
        /*0040*/ 	.dword	_ZN39_INTERNAL_cc2ef901_4_k_cu_3c3c9a8f_28834cuda3std3__419piecewise_constructE
	.align		8
        /*0048*/ 	.dword	_ZN39_INTERNAL_cc2ef901_4_k_cu_3c3c9a8f_28834cuda3std3__48in_placeE
	.align		8
        /*0050*/ 	.dword	_ZN39_INTERNAL_cc2ef901_4_k_cu_3c3c9a8f_28834cuda3std6ranges3__45__cpo4swapE
	.align		8
        /*0058*/ 	.dword	_ZN39_INTERNAL_cc2ef901_4_k_cu_3c3c9a8f_28834cuda3std6ranges3__45__cpo9iter_moveE
	.align		8
        /*0060*/ 	.dword	_ZN39_INTERNAL_cc2ef901_4_k_cu_3c3c9a8f_28834cute7productE
	.align		8
        /*0068*/ 	.dword	_ZN39_INTERNAL_cc2ef901_4_k_cu_3c3c9a8f_28834cute1_E
	.align		8
        /*0070*/ 	.dword	$str$24
	.align		8
        /*0078*/ 	.dword	$str$25


//--------------------- .text._ZN7cutlass13device_kernelINS_4fmha6kernel28FmhaKernelTmaWarpSpecializedINS1_10collective30FmhaMainloopTmaWarpSpecializedINS_10bfloat16_tEffN4cute5tupleIJNS7_1CILi128EEENS9_ILi256EEENS9_ILi192EEEEEENS8_IJiNS9_ILi1EEENS8_IJiiEEEEEESG_SG_NS4_12CausalFusionEJEEENS4_15FmhaFwdEpilogueIS6_fNS8_IJNS9_ILi64EEESC_SB_EEEEENS2_23IndividualTileSchedulerEJEEEEEvNT_6ParamsE --------------------------
	.section	.text._ZN7cutlass13device_kernelINS_4fmha6kernel28FmhaKernelTmaWarpSpecializedINS1_10collective30FmhaMainloopTmaWarpSpecializedINS_10bfloat16_tEffN4cute5tupleIJNS7_1CILi128EEENS9_ILi256EEENS9_ILi192EEEEEENS8_IJiNS9_ILi1EEENS8_IJiiEEEEEESG_SG_NS4_12CausalFusionEJEEENS4_15FmhaFwdEpilogueIS6_fNS8_IJNS9_ILi64EEESC_SB_EEEEENS2_23IndividualTileSchedulerEJEEEEEvNT_6ParamsE,"ax",@progbits
	.align	128
.text._ZN7cutlass13device_kernelINS_4fmha6kernel28FmhaKernelTmaWarpSpecializedINS1_10collective30FmhaMainloopTmaWarpSpecializedINS_10bfloat16_tEffN4cute5tupleIJNS7_1CILi128EEENS9_ILi256EEENS9_ILi192EEEEEENS8_IJiNS9_ILi1EEENS8_IJiiEEEEEESG_SG_NS4_12CausalFusionEJEEENS4_15FmhaFwdEpilogueIS6_fNS8_IJNS9_ILi64EEESC_SB_EEEEENS2_23IndividualTileSchedulerEJEEEEEvNT_6ParamsE:
        .type           _ZN7cutlass13device_kernelINS_4fmha6kernel28FmhaKernelTmaWarpSpecializedINS1_10collective30FmhaMainloopTmaWarpSpecializedINS_10bfloat16_tEffN4cute5tupleIJNS7_1CILi128EEENS9_ILi256EEENS9_ILi192EEEEEENS8_IJiNS9_ILi1EEENS8_IJiiEEEEEESG_SG_NS4_12CausalFusionEJEEENS4_15FmhaFwdEpilogueIS6_fNS8_IJNS9_ILi64EEESC_SB_EEEEENS2_23IndividualTileSchedulerEJEEEEEvNT_6ParamsE,@function
        .size           _ZN7cutlass13device_kernelINS_4fmha6kernel28FmhaKernelTmaWarpSpecializedINS1_10collective30FmhaMainloopTmaWarpSpecializedINS_10bfloat16_tEffN4cute5tupleIJNS7_1CILi128EEENS9_ILi256EEENS9_ILi192EEEEEENS8_IJiNS9_ILi1EEENS8_IJiiEEEEEESG_SG_NS4_12CausalFusionEJEEENS4_15FmhaFwdEpilogueIS6_fNS8_IJNS9_ILi64EEESC_SB_EEEEENS2_23IndividualTileSchedulerEJEEEEEvNT_6ParamsE,(.L_x_127 - _ZN7cutlass13device_kernelINS_4fmha6kernel28FmhaKernelTmaWarpSpecializedINS1_10collective30FmhaMainloopTmaWarpSpecializedINS_10bfloat16_tEffN4cute5tupleIJNS7_1CILi128EEENS9_ILi256EEENS9_ILi192EEEEEENS8_IJiNS9_ILi1EEENS8_IJiiEEEEEESG_SG_NS4_12CausalFusionEJEEENS4_15FmhaFwdEpilogueIS6_fNS8_IJNS9_ILi64EEESC_SB_EEEEENS2_23IndividualTileSchedulerEJEEEEEvNT_6ParamsE)
        .other          _ZN7cutlass13device_kernelINS_4fmha6kernel28FmhaKernelTmaWarpSpecializedINS1_10collective30FmhaMainloopTmaWarpSpecializedINS_10bfloat16_tEffN4cute5tupleIJNS7_1CILi128EEENS9_ILi256EEENS9_ILi192EEEEEENS8_IJiNS9_ILi1EEENS8_IJiiEEEEEESG_SG_NS4_12CausalFusionEJEEENS4_15FmhaFwdEpilogueIS6_fNS8_IJNS9_ILi64EEESC_SB_EEEEENS2_23IndividualTileSchedulerEJEEEEEvNT_6ParamsE,@"STO_CUDA_ENTRY STV_DEFAULT"
_ZN7cutlass13device_kernelINS_4fmha6kernel28FmhaKernelTmaWarpSpecializedINS1_10collective30FmhaMainloopTmaWarpSpecializedINS_10bfloat16_tEffN4cute5tupleIJNS7_1CILi128EEENS9_ILi256EEENS9_ILi192EEEEEENS8_IJiNS9_ILi1EEENS8_IJiiEEEEEESG_SG_NS4_12CausalFusionEJEEENS4_15FmhaFwdEpilogueIS6_fNS8_IJNS9_ILi64EEESC_SB_EEEEENS2_23IndividualTileSchedulerEJEEEEEvNT_6ParamsE:
[----:B------:R-:W1:Y:S02]  /*0000*/  LDC R1, c[0x0][0x28] ;  /* 0x00000a00ff017b82 */ /* 0x000e640000000800 */
[----:B-1----:R-:W-:Y:S01]  /*0010*/  VIADD R1, R1, 0xfffffe68 ;  /* 0xfffffe6801017836 */ /* 0x002fe20000000000 */
[----:B------:R-:W1:Y:S01]  /*0020*/  S2R R0, SR_TID.X ;  /* 0x0000000000007919 */ /* 0x000e620000002100 */
[----:B------:R-:W-:Y:S01]  /*0030*/  ELECT P1, URZ, PT ;  /* 0x00000000003f782f */ /* 0x000fe20003820000 */
[----:B------:R-:W-:Y:S01]  /*0040*/  BSSY B0, `(.L_x_0) ;  /* 0x0000017000007945 */ /* 0x000fe20003800000 */
[----:B-1----:R-:W-:-:S05]  /*0050*/  SHF.R.U32.HI R2, RZ, 0x5, R0 ;  /* 0x00000005ff027819 */ /* 0x002fca0000011600 */
[----:B------:R-:W1:Y:S02]  /*0060*/  SHFL.IDX PT, R3, R2, RZ, 0x1f ;  /* 0x00001fff02037589 */ /* 0x000e6400000e0000 */
[----:B-1----:R-:W-:Y:S02]  /*0070*/  R2UR UR4, R3 ;  /* 0x00000000030472ca */ /* 0x002fe400000e0000 */
[----:B------:R-:W-:-:S06]  /*0080*/  SHF.R.U32.HI R3, RZ, 0x7, R0 ;  /* 0x00000007ff037819 */ /* 0x000fcc0000011600 */
[----:B------:R-:W1:Y:S05]  /*0090*/  SHFL.IDX PT, R3, R3, RZ, 0x1f ;  /* 0x00001fff03037589 */ /* 0x000e6a00000e0000 */
[----:B------:R-:W-:Y:S02]  /*00a0*/  USHF.R.S32.HI UR5, URZ, 0x1f, UR4 ;  /* 0x0000001f3f057899 */ /* 0x000fe40008011404 */
[----:B------:R-:W-:Y:S02]  /*00b0*/  ISETP.NE.OR P0, PT, RZ, UR4, !P1 ;  /* 0x00000004ff007c0c */ /* 0x000fe4000cf05670 */
[----:B------:R-:W-:-:S04]  /*00c0*/  ULEA.HI UR5, UR5, UR4, URZ, 0x2 ;  /* 0x0000000405057291 */ /* 0x000fc8000f8f103f */
[----:B------:R-:W-:-:S04]  /*00d0*/  ULOP3.LUT UR5, UR5, 0xfffffffc, URZ, 0xc0, !UPT ;  /* 0xfffffffc05057892 */ /* 0x000fc8000f8ec03f */
[----:B------:R-:W-:-:S03]  /*00e0*/  UIADD3 UR10, UR4, -UR5, URZ ;  /* 0x80000005040a7290 */ /* 0x000fc6000fffe03f */
[----:B------:R-:W-:Y:S09]  /*00f0*/  @P0 BRA `(.L_x_1) ;  /* 0x00000000002c0947 */ /* 0x000ff20003800000 */
[----:B------:R-:W-:Y:S02]  /*0100*/  ULDC.64 UR4, c[0x0][0x198] ;  /* 0x0000660000047ab9 */ /* 0x000fe40000000a00 */
[----:B------:R-:W-:Y:S02]  /*0110*/  UIADD3 UR6, UP0, UR4, 0xf0, URZ ;  /* 0x000000f004067890 */ /* 0x000fe4000ff1e03f */
[----:B------:R-:W-:Y:S02]  /*0120*/  UIADD3 UR8, UP1, UR4, 0x1f0, URZ ;  /* 0x000001f004087890 */ /* 0x000fe4000ff3e03f */
[----:B------:R-:W-:Y:S02]  /*0130*/  UIADD3 UR4, UP2, UR4, 0x2f0, URZ ;  /* 0x000002f004047890 */ /* 0x000fe4000ff5e03f */
[----:B------:R-:W-:Y:S02]  /*0140*/  UIADD3.X UR7, URZ, UR5, URZ, UP0, !UPT ;  /* 0x000000053f077290 */ /* 0x000fe400087fe43f */
[----:B------:R-:W-:-:S02]  /*0150*/  UIADD3.X UR9, URZ, UR5, URZ, UP1, !UPT ;  /* 0x000000053f097290 */ /* 0x000fc40008ffe43f */
[----:B------:R-:W-:-:S05]  /*0160*/  UIADD3.X UR5, URZ, UR5, URZ, UP2, !UPT ;  /* 0x000000053f057290 */ /* 0x000fca00097fe43f */
[----:B------:R2:W-:Y:S02]  /*0170*/  UTMACCTL.PF [UR6] ;  /* 0x00000000060079b9 */ /* 0x0005e40008040000 */
[----:B------:R2:W-:Y:S02]  /*0180*/  UTMACCTL.PF [UR8] ;  /* 0x00000000080079b9 */ /* 0x0005e40008040000 */
[----:B------:R2:W-:Y:S02]  /*0190*/  UTMACCTL.PF [UR4] ;  /* 0x00000000040079b9 */ /* 0x0005e40008040000 */
[----:B--2---:R-:W-:Y:S01]  /*01a0*/  NOP ;  /* 0x0000000000007918 */ /* 0x004fe20000000000 */
.L_x_1:
[----:B------:R-:W-:Y:S05]  /*01b0*/  BSYNC B0 ;  /* 0x0000000000007941 */ /* 0x000fea0003800000 */
.L_x_0:
[----:B------:R-:W2:Y:S01]  /*01c0*/  SHFL.IDX PT, R4, R2, RZ, 0x1f ;  /* 0x00001fff02047589 */ /* 0x000ea200000e0000 */
[----:B-1----:R-:W-:Y:S01]  /*01d0*/  R2UR UR38, R3 ;  /* 0x00000000032672ca */ /* 0x002fe200000e0000 */
[----:B------:R-:W-:-:S12]  /*01e0*/  UISETP.NE.AND UP0, UPT, UR10, 0x1, UPT ;  /* 0x000000010a00788c */ /* 0x000fd8000bf05270 */
[----:B------:R-:W-:Y:S02]  /*01f0*/  UIADD3 UR7, UR38, -0x1, URZ ;  /* 0xffffffff26077890 */ /* 0x000fe4000fffe03f */
[----:B------:R-:W-:Y:S02]  /*0200*/  UISETP.EQ.AND UP0, UPT, UR38, URZ, !UP0 ;  /* 0x0000003f2600728c */ /* 0x000fe4000c702270 */
[----:B------:R-:W-:Y:S02]  /*0210*/  UISETP.GE.U32.AND UP1, UPT, UR7, 0x4, UPT ;  /* 0x000000040700788c */ /* 0x000fe4000bf26070 */
[----:B------:R-:W-:Y:S01]  /*0220*/  USEL UR6, URZ, 0x1, !UP0 ;  /* 0x000000013f067887 */ /* 0x000fe2000c000000 */
[----:B--2---:R-:W-:-:S03]  /*0230*/  ISETP.NE.AND P0, PT, R4, RZ, PT ;  /* 0x000000ff0400720c */ /* 0x004fc60003f05270 */
[----:B------:R-:W-:-:S10]  /*0240*/  USEL UR6, UR6, 0x2, UP1 ;  /* 0x0000000206067887 */ /* 0x000fd40008800000 */
[----:B------:R-:W-:Y:S05]  /*0250*/  @P0 BRA `(.L_x_2) ;  /* 0x0000000000480947 */ /* 0x000fea0003800000 */
[----:B------:R-:W1:Y:S01]  /*0260*/  S2UR UR11, SR_CgaCtaId ;  /* 0x00000000000b79c3 */ /* 0x000e620000008800 */
[----:B------:R-:W-:Y:S01]  /*0270*/  UMOV UR4, 0x400 ;  /* 0x0000040000047882 */ /* 0x000fe20000000000 */
[----:B------:R-:W-:Y:S01]  /*0280*/  UMOV UR5, 0x1 ;  /* 0x0000000100057882 */ /* 0x000fe20000000000 */
[----:B------:R-:W-:Y:S01]  /*0290*/  UMOV UR8, 0x80 ;  /* 0x0000008000087882 */ /* 0x000fe20000000000 */
[----:B------:R-:W-:Y:S01]  /*02a0*/  ELECT P0, URZ, PT ;  /* 0x00000000003f782f */ /* 0x000fe20003800000 */
[----:B------:R-:W-:-:S04]  /*02b0*/  UIADD3 UR8, -UR8, 0x100000, URZ ;  /* 0x0010000008087890 */ /* 0x000fc8000fffe13f */
[----:B------:R-:W-:Y:S02]  /*02c0*/  USHF.L.U32 UR9, UR8, 0xb, URZ ;  /* 0x0000000b08097899 */ /* 0x000fe4000800063f */
[----:B------:R-:W-:Y:S02]  /*02d0*/  USHF.L.U32 UR8, UR8, 0x1, URZ ;  /* 0x0000000108087899 */ /* 0x000fe4000800063f */
[----:B-1----:R-:W-:Y:S02]  /*02e0*/  ULEA UR11, UR11, UR4, 0x18 ;  /* 0x000000040b0b7291 */ /* 0x002fe4000f8ec03f */
[----:B------:R-:W-:-:S04]  /*02f0*/  UIADD3 UR4, -UR5, 0x100000, URZ ;  /* 0x0010000005047890 */ /* 0x000fc8000fffe13f */
[----:B------:R-:W-:Y:S02]  /*0300*/  USHF.L.U32 UR5, UR4, 0xb, URZ ;  /* 0x0000000b04057899 */ /* 0x000fe4000800063f */
[----:B------:R-:W-:Y:S01]  /*0310*/  USHF.L.U32 UR4, UR4, 0x1, URZ ;  /* 0x0000000104047899 */ /* 0x000fe2000800063f */
[----:B------:R-:W1:Y:S11]  /*0320*/  FENCE.VIEW.ASYNC.S ;  /* 0x00000000000073c6 */ /* 0x000e760000000000 */
[----:B-1----:R1:W2:Y:S01]  /*0330*/  SYNCS.EXCH.64 URZ, [UR11+0x84050], UR4 ;  /* 0x084050040b3f75b2 */ /* 0x0022a20008000100 */
[----:B------:R1:W3:Y:S01]  /*0340*/  SYNCS.EXCH.64 URZ, [UR11+0x84060], UR8 ;  /* 0x084060080b3f75b2 */ /* 0x0002e20008000100 */
[----:B------:R1:W4:Y:S01]  /*0350*/  SYNCS.EXCH.64 URZ, [UR11+0x84058], UR4 ;  /* 0x084058040b3f75b2 */ /* 0x0003220008000100 */
[----:B------:R1:W1:Y:S01]  /*0360*/  SYNCS.EXCH.64 URZ, [UR11+0x84068], UR8 ;  /* 0x084068080b3f75b2 */ /* 0x0002620008000100 */
[----:B------:R-:W-:Y:S01]  /*0370*/  NOP ;  /* 0x0000000000007918 */ /* 0x000fe20000000000 */
.L_x_2:
[----:B------:R-:W5:Y:S01]  /*0380*/  SHFL.IDX PT, R3, R2, RZ, 0x1f ;  /* 0x00001fff02037589 */ /* 0x000f6200000e0000 */
[----:B------:R-:W-:Y:S01]  /*0390*/  NOP ;  /* 0x0000000000007918 */ /* 0x000fe20000000000 */
[----:B-----5:R-:W-:-:S13]  /*03a0*/  ISETP.NE.AND P0, PT, R3, RZ, PT ;  /* 0x000000ff0300720c */ /* 0x020fda0003f05270 */
[----:B------:R-:W-:Y:S05]  /*03b0*/  @P0 BRA `(.L_x_3) ;  /* 0x0000000000600947 */ /* 0x000fea0003800000 */
[----:B-1----:R-:W1:Y:S01]  /*03c0*/  S2UR UR5, SR_CgaCtaId ;  /* 0x00000000000579c3 */ /* 0x002e620000008800 */
[----:B------:R-:W-:Y:S01]  /*03d0*/  UMOV UR4, 0x400 ;  /* 0x0000040000047882 */ /* 0x000fe20000000000 */
[----:B------:R-:W-:Y:S01]  /*03e0*/  UMOV UR8, 0x1 ;  /* 0x0000000100087882 */ /* 0x000fe20000000000 */
[----:B------:R-:W-:Y:S01]  /*03f0*/  UMOV UR12, 0x100 ;  /* 0x00000100000c7882 */ /* 0x000fe20000000000 */
[----:B------:R-:W-:-:S04]  /*0400*/  UIADD3 UR8, -UR8, 0x100000, URZ ;  /* 0x0010000008087890 */ /* 0x000fc8000fffe13f */
[----:B------:R-:W-:Y:S02]  /*0410*/  USHF.L.U32 UR9, UR8, 0xb, URZ ;  /* 0x0000000b08097899 */ /* 0x000fe4000800063f */
[----:B------:R-:W-:Y:S01]  /*0420*/  USHF.L.U32 UR8, UR8, 0x1, URZ ;  /* 0x0000000108087899 */ /* 0x000fe2000800063f */
[----:B------:R-:W-:Y:S01]  /*0430*/  ELECT P0, URZ, PT ;  /* 0x00000000003f782f */ /* 0x000fe20003800000 */
[----:B-1----:R-:W-:Y:S02]  /*0440*/  ULEA UR11, UR5, UR4, 0x18 ;  /* 0x00000004050b7291 */ /* 0x002fe4000f8ec03f */
[----:B------:R-:W-:-:S04]  /*0450*/  UIADD3 UR4, -UR12, 0x100000, URZ ;  /* 0x001000000c047890 */ /* 0x000fc8000fffe13f */
[----:B------:R-:W-:Y:S02]  /*0460*/  USHF.L.U32 UR5, UR4, 0xb, URZ ;  /* 0x0000000b04057899 */ /* 0x000fe4000800063f */
[----:B------:R-:W-:Y:S01]  /*0470*/  USHF.L.U32 UR4, UR4, 0x1, URZ ;  /* 0x0000000104047899 */ /* 0x000fe2000800063f */
[----:B------:R-:W1:Y:S03]  /*0480*/  FENCE.VIEW.ASYNC.S ;  /* 0x00000000000073c6 */ /* 0x000e660000000000 */
[----:B-1----:R1:W1:Y:S08]  /*0490*/  SYNCS.EXCH.64 URZ, [UR11+0x84000], UR8 ;  /* 0x084000080b3f75b2 */ /* 0x0022700008000100 */
[----:B------:R1:W1:Y:S01]  /*04a0*/  SYNCS.EXCH.64 URZ, [UR11+0x84028], UR4 ;  /* 0x084028040b3f75b2 */ /* 0x0002620008000100 */
        /* <DEDUP_REMOVED lines=8> */
[----:B------:R-:W-:Y:S01]  /*0530*/  NOP ;  /* 0x0000000000007918 */ /* 0x000fe20000000000 */
.L_x_3:
        /* <DEDUP_REMOVED lines=21> */
[----:B------:R-:W-:Y:S01]  /*0690*/  NOP ;  /* 0x0000000000007918 */ /* 0x000fe20000000000 */
.L_x_4:
[----:B------:R-:W5:Y:S01]  /*06a0*/  SHFL.IDX PT, R3, R2, RZ, 0x1f ;  /* 0x00001fff02037589 */ /* 0x000f6200000e0000 */
[----:B------:R-:W-:Y:S01]  /*06b0*/  ELECT P0, URZ, PT ;  /* 0x00000000003f782f */ /* 0x000fe20003800000 */
[----:B------:R-:W-:Y:S01]  /*06c0*/  NOP ;  /* 0x0000000000007918 */ /* 0x000fe20000000000 */
[----:B-1----:R-:W-:Y:S02]  /*06d0*/  UMOV UR4, 0x80 ;  /* 0x0000008000047882 */ /* 0x002fe40000000000 */
[C---:B-----5:R-:W-:Y:S02]  /*06e0*/  ISETP.NE.OR P0, PT, R3.reuse, RZ, !P0 ;  /* 0x000000ff0300720c */ /* 0x060fe40004705670 */
[----:B------:R-:W-:-:S11]  /*06f0*/  ISETP.NE.AND P2, PT, R3, RZ, PT ;  /* 0x000000ff0300720c */ /* 0x000fd60003f45270 */
[----:B------:R-:W-:Y:S01]  /*0700*/  VOTEU.ALL UP0, P0 ;  /* 0x00000000003f7886 */ /* 0x000fe20000000000 */
[----:B------:R-:W-:Y:S01]  /*0710*/  VOTEU.ALL UP2, P0 ;  /* 0x00000000003f7886 */ /* 0x000fe20000040000 */
[----:B------:R-:W-:Y:S01]  /*0720*/  VOTEU.ALL UP3, P0 ;  /* 0x00000000003f7886 */ /* 0x000fe20000060000 */
[----:B------:R-:W-:Y:S02]  /*0730*/  VOTEU.ALL UP4, P0 ;  /* 0x00000000003f7886 */ /* 0x000fe40000080000 */
[----:B------:R-:W1:Y:S01]  /*0740*/  @!UP0 S2UR UR9, SR_CgaCtaId ;  /* 0x00000000000989c3 */ /* 0x000e620000008800 */
[----:B------:R-:W-:Y:S01]  /*0750*/  @!UP0 UMOV UR8, 0x400 ;  /* 0x0000040000088882 */ /* 0x000fe20000000000 */
[----:B------:R-:W-:-:S04]  /*0760*/  @!UP0 UIADD3 UR4, -UR4, 0x100000, URZ ;  /* 0x0010000004048890 */ /* 0x000fc8000fffe13f */
[----:B------:R-:W-:Y:S02]  /*0770*/  @!UP0 USHF.L.U32 UR5, UR4, 0xb, URZ ;  /* 0x0000000b04058899 */ /* 0x000fe4000800063f */
[----:B------:R-:W-:Y:S02]  /*0780*/  @!UP0 USHF.L.U32 UR4, UR4, 0x1, URZ ;  /* 0x0000000104048899 */ /* 0x000fe4000800063f */
[----:B-1----:R-:W-:Y:S01]  /*0790*/  @!UP0 ULEA UR8, UR9, UR8, 0x18 ;  /* 0x0000000809088291 */ /* 0x002fe2000f8ec03f */
[----:B------:R-:W-:Y:S01]  /*07a0*/  VOTEU.ALL UP0, P0 ;  /* 0x00000000003f7886 */ /* 0x000fe20000000000 */
[----:B------:R-:W1:Y:S10]  /*07b0*/  FENCE.VIEW.ASYNC.S ;  /* 0x00000000000073c6 */ /* 0x000e740000000000 */
[----:B-1----:R1:W1:Y:S01]  /*07c0*/  @!UP0 SYNCS.EXCH.64 URZ, [UR8+0x84090], UR4 ;  /* 0x08409004083f85b2 */ /* 0x0022620008000100 */
[----:B------:R1:W1:Y:S01]  /*07d0*/  @!UP2 SYNCS.EXCH.64 URZ, [UR8+0x84098], UR4 ;  /* 0x08409804083fa5b2 */ /* 0x0002620008000100 */
[----:B------:R1:W1:Y:S01]  /*07e0*/  @!UP3 SYNCS.EXCH.64 URZ, [UR8+0x840a0], UR4 ;  /* 0x0840a004083fb5b2 */ /* 0x0002620008000100 */
[----:B------:R1:W1:Y:S01]  /*07f0*/  @!UP4 SYNCS.EXCH.64 URZ, [UR8+0x840a8], UR4 ;  /* 0x0840a804083fc5b2 */ /* 0x0002620008000100 */
[----:B------:R-:W-:Y:S01]  /*0800*/  NOP ;  /* 0x0000000000007918 */ /* 0x000fe20000000000 */
[----:B------:R-:W-:Y:S05]  /*0810*/  @P2 BRA `(.L_x_5) ;  /* 0x0000000000582947 */ /* 0x000fea0003800000 */
[----:B-1----:R-:W1:Y:S01]  /*0820*/  S2UR UR5, SR_CgaCtaId ;  /* 0x00000000000579c3 */ /* 0x002e620000008800 */
[----:B------:R-:W-:Y:S01]  /*0830*/  UMOV UR4, 0x400 ;  /* 0x0000040000047882 */ /* 0x000fe20000000000 */
[----:B------:R-:W-:Y:S01]  /*0840*/  UMOV UR8, 0x20 ;  /* 0x0000002000087882 */ /* 0x000fe20000000000 */
[----:B------:R-:W-:Y:S01]  /*0850*/  UMOV UR9, 0x80 ;  /* 0x0000008000097882 */ /* 0x000fe20000000000 */
[----:B------:R-:W-:Y:S01]  /*0860*/  ELECT P0, URZ, PT ;  /* 0x00000000003f782f */ /* 0x000fe20003800000 */
[----:B-1----:R-:W-:Y:S02]  /*0870*/  ULEA UR11, UR5, UR4, 0x18 ;  /* 0x00000004050b7291 */ /* 0x002fe4000f8ec03f */
[----:B------:R-:W-:-:S04]  /*0880*/  UIADD3 UR4, -UR8, 0x100000, URZ ;  /* 0x0010000008047890 */ /* 0x000fc8000fffe13f */
[----:B------:R-:W-:Y:S02]  /*0890*/  USHF.L.U32 UR5, UR4, 0xb, URZ ;  /* 0x0000000b04057899 */ /* 0x000fe4000800063f */
[----:B------:R-:W-:Y:S02]  /*08a0*/  USHF.L.U32 UR4, UR4, 0x1, URZ ;  /* 0x0000000104047899 */ /* 0x000fe4000800063f */
        /* <DEDUP_REMOVED lines=13> */
.L_x_5:
[----:B------:R-:W-:Y:S01]  /*0980*/  ISETP.NE.AND P0, PT, RZ, UR38, PT ;  /* 0x00000026ff007c0c */ /* 0x000fe2000bf05270 */
[----:B------:R-:W-:Y:S01]  /*0990*/  IMAD.U32 R2, RZ, RZ, UR10 ;  /* 0x0000000aff027e24 */ /* 0x000fe2000f8e00ff */
[----:B------:R-:W-:Y:S01]  /*09a0*/  NOP ;  /* 0x0000000000007918 */ /* 0x000fe20000000000 */
[----:B-1234-:R-:W-:Y:S03]  /*09b0*/  BAR.SYNC.DEFER_BLOCKING 0x0 ;  /* 0x0000000000007b1d */ /* 0x01efe60000010000 */
[----:B------:R-:W-:-:S07]  /*09c0*/  ISETP.EQ.AND P2, PT, R2, 0x1, P1 ;  /* 0x000000010200780c */ /* 0x000fce0000f42270 */
[----:B------:R-:W-:Y:S06]  /*09d0*/  @!P0 BRA `(.L_x_6) ;  /* 0x0000018400388947 */ /* 0x000fec0003800000 */
[----:B------:R-:W-:-:S06]  /*09e0*/  UISETP.GT.U32.AND UP0, UPT, UR7, 0x3, UPT ;  /* 0x000000030700788c */ /* 0x000fcc000bf04070 */
[----:B------:R-:W-:-:S13]  /*09f0*/  PLOP3.LUT P0, PT, PT, PT, UP0, 0x80, 0x0 ;  /* 0x000000000000781c */ /* 0x000fda0003f0f008 */
[----:B------:R-:W-:Y:S05]  /*0a00*/  @P0 EXIT ;  /* 0x000000000000094d */ /* 0x000fea0003800000 */
.L_x_7:
[----:B------:R-:W-:-:S08]  /*0a10*/  NOP ;  /* 0x0000000000007918 */ /* 0x000fd00000000000 */
[----:B------:R-:W1:Y:S02]  /*0a20*/  USETMAXREG.TRY_ALLOC.CTAPOOL UP0, 0xf0 ;  /* 0x000000f0000079c8 */ /* 0x000e640008000600 */
[----:B-1----:R-:W-:-:S13]  /*0a30*/  PLOP3.LUT P0, PT, PT, PT, UP0, 0x80, 0x0 ;  /* 0x000000000000781c */ /* 0x002fda0003f0f008 */
[----:B------:R-:W-:Y:S05]  /*0a40*/  @!P0 BRA `(.L_x_7) ;  /* 0xfffffffc00f08947 */ /* 0x000fea000383ffff */
[----:B------:R-:W-:Y:S01]  /*0a50*/  UISETP.NE.AND UP0, UPT, UR38, 0x1, UPT ;  /* 0x000000012600788c */ /* 0x000fe2000bf05270 */
[----:B------:R-:W1:Y:S01]  /*0a60*/  S2UR UR8, SR_CTAID.X ;  /* 0x00000000000879c3 */ /* 0x000e620000002500 */
[----:B------:R-:W-:Y:S01]  /*0a70*/  UMOV UR4, URZ ;  /* 0x0000003f00047c82 */ /* 0x000fe20008000000 */
[----:B------:R-:W-:-:S03]  /*0a80*/  UMOV UR5, URZ ;  /* 0x0000003f00057c82 */ /* 0x000fc60008000000 */
[----:B------:R-:W-:-:S13]  /*0a90*/  PLOP3.LUT P0, PT, PT, PT, UP0, 0x80, 0x0 ;  /* 0x000000000000781c */ /* 0x000fda0003f0f008 */
[----:B------:R-:W-:Y:S05]  /*0aa0*/  @!P0 BRA `(.L_x_8) ;  /* 0x00000000003c8947 */ /* 0x000fea0003800000 */
[----:B------:R-:W-:Y:S01]  /*0ab0*/  UISETP.NE.AND UP0, UPT, UR38, 0x2, UPT ;  /* 0x000000022600788c */ /* 0x000fe2000bf05270 */
[----:B------:R-:W-:-:S05]  /*0ac0*/  UMOV UR5, 0x1 ;  /* 0x0000000100057882 */ /* 0x000fca0000000000 */
[----:B------:R-:W-:-:S13]  /*0ad0*/  PLOP3.LUT P1, PT, PT, PT, UP0, 0x80, 0x0 ;  /* 0x000000000000781c */ /* 0x000fda0003f2f008 */
[----:B------:R-:W-:Y:S05]  /*0ae0*/  @!P1 BRA `(.L_x_8) ;  /* 0x00000000002c9947 */ /* 0x000fea0003800000 */
[----:B------:R-:W-:-:S06]  /*0af0*/  UISETP.NE.AND UP0, UPT, UR38, 0x3, UPT ;  /* 0x000000032600788c */ /* 0x000fcc000bf05270 */
[----:B------:R-:W-:-:S13]  /*0b00*/  PLOP3.LUT P1, PT, PT, PT, UP0, 0x80, 0x0 ;  /* 0x000000000000781c */ /* 0x000fda0003f2f008 */
[----:B------:R-:W-:Y:S05]  /*0b10*/  @!P1 BRA `(.L_x_9) ;  /* 0x0000000000189947 */ /* 0x000fea0003800000 */
[----:B------:R-:W-:-:S11]  /*0b20*/  UISETP.NE.AND UP0, UPT, UR38, 0x4, UPT ;  /* 0x000000042600788c */ /* 0x000fd6000bf05270 */
[----:B------:R-:W-:Y:S01]  /*0b30*/  @!UP0 UMOV UR4, 0x1 ;  /* 0x0000000100048882 */ /* 0x000fe20000000000 */
[----:B------:R-:W-:Y:S01]  /*0b40*/  @!UP0 UMOV UR5, 0x1 ;  /* 0x0000000100058882 */ /* 0x000fe20000000000 */
[----:B------:R-:W-:Y:S01]  /*0b50*/  @UP0 UMOV UR4, URZ ;  /* 0x0000003f00040c82 */ /* 0x000fe20008000000 */
[----:B------:R-:W-:Y:S01]  /*0b60*/  @UP0 UMOV UR5, URZ ;  /* 0x0000003f00050c82 */ /* 0x000fe20008000000 */
[----:B------:R-:W-:Y:S05]  /*0b70*/  BRA `(.L_x_8) ;  /* 0x0000000000087947 */ /* 0x000fea0003800000 */
.L_x_9:
[----:B------:R-:W-:Y:S01]  /*0b80*/  UMOV UR4, 0x1 ;  /* 0x0000000100047882 */ /* 0x000fe20000000000 */
[----:B------:R-:W-:-:S05]  /*0b90*/  UMOV UR5, URZ ;  /* 0x0000003f00057c82 */ /* 0x000fca0008000000 */
.L_x_8:
[----:B------:R-:W-:Y:S05]  /*0ba0*/  @!P0 BRA `(.L_x_10) ;  /* 0x0000000000408947 */ /* 0x000fea0003800000 */
[----:B------:R-:W-:-:S06]  /*0bb0*/  UISETP.NE.AND UP0, UPT, UR38, 0x2, UPT ;  /* 0x000000022600788c */ /* 0x000fcc000bf05270 */
[----:B------:R-:W-:-:S13]  /*0bc0*/  PLOP3.LUT P0, PT, PT, PT, UP0, 0x80, 0x0 ;  /* 0x000000000000781c */ /* 0x000fda0003f0f008 */
[----:B------:R-:W-:Y:S05]  /*0bd0*/  @!P0 BRA `(.L_x_11) ;  /* 0x00000000002c8947 */ /* 0x000fea0003800000 */
[----:B------:R-:W-:-:S06]  /*0be0*/  UISETP.NE.AND UP0, UPT, UR38, 0x3, UPT ;  /* 0x000000032600788c */ /* 0x000fcc000bf05270 */
[----:B------:R-:W-:-:S13]  /*0bf0*/  PLOP3.LUT P0, PT, PT, PT, UP0, 0x80, 0x0 ;  /* 0x000000000000781c */ /* 0x000fda0003f0f008 */
[----:B------:R-:W-:Y:S05]  /*0c00*/  @!P0 BRA `(.L_x_12) ;  /* 0x0000000000188947 */ /* 0x000fea0003800000 */
[----:B------:R-:W-:Y:S01]  /*0c10*/  UISETP.NE.AND UP0, UPT, UR38, 0x4, UPT ;  /* 0x000000042600788c */ /* 0x000fe2000bf05270 */
[----:B-1----:R-:W-:-:S05]  /*0c20*/  UMOV UR37, UR8 ;  /* 0x0000000800257c82 */ /* 0x002fca0008000000 */
[----:B------:R-:W-:-:S13]  /*0c30*/  PLOP3.LUT P0, PT, PT, PT, UP0, 0x80, 0x0 ;  /* 0x000000000000781c */ /* 0x000fda0003f0f008 */
[----:B------:R-:W-:Y:S05]  /*0c40*/  @P0 BRA `(.L_x_13) ;  /* 0x00000000001c0947 */ /* 0x000fea0003800000 */
[----:B------:R-:W-:Y:S01]  /*0c50*/  ULEA UR37, UR8, 0x3, 0x1 ;  /* 0x0000000308257891 */ /* 0x000fe2000f8e083f */
[----:B------:R-:W-:Y:S11]  /*0c60*/  BRA `(.L_x_13) ;  /* 0x0000000000147947 */ /* 0x000ff60003800000 */
.L_x_12:
[----:B-1----:R-:W-:Y:S01]  /*0c70*/  ULEA UR37, UR8, 0x2, 0x1 ;  /* 0x0000000208257891 */ /* 0x002fe2000f8e083f */
[----:B------:R-:W-:Y:S11]  /*0c80*/  BRA `(.L_x_13) ;  /* 0x00000000000c7947 */ /* 0x000ff60003800000 */
.L_x_11:
[----:B-1----:R-:W-:Y:S01]  /*0c90*/  ULEA UR37, UR8, 0x1, 0x1 ;  /* 0x0000000108257891 */ /* 0x002fe2000f8e083f */
[----:B------:R-:W-:Y:S11]  /*0ca0*/  BRA `(.L_x_13) ;  /* 0x0000000000047947 */ /* 0x000ff60003800000 */
.L_x_10:
[----:B-1----:R-:W-:-:S12]  /*0cb0*/  USHF.L.U32 UR37, UR8, 0x1, URZ ;  /* 0x0000000108257899 */ /* 0x002fd8000800063f */
.L_x_13:
[----:B------:R-:W1:Y:S01]  /*0cc0*/  LDC R2, c[0x0][0x28c] ;  /* 0x0000a300ff027b82 */ /* 0x000e620000000800 */
[----:B------:R-:W-:Y:S01]  /*0cd0*/  ULOP3.LUT UR9, UR6, 0x1, URZ, 0xfc, !UPT ;  /* 0x0000000106097892 */ /* 0x000fe2000f8efc3f */
[----:B------:R-:W-:Y:S01]  /*0ce0*/  SHF.R.S32.HI R3, RZ, 0x1f, R0 ;  /* 0x0000001fff037819 */ /* 0x000fe20000011400 */
[----:B------:R-:W-:Y:S02]  /*0cf0*/  ULEA UR8, UR8, 0x17f, 0x7 ;  /* 0x0000017f08087891 */ /* 0x000fe4000f8e383f */
[----:B------:R-:W-:Y:S01]  /*0d00*/  UISETP.NE.AND UP0, UPT, UR9, 0x3, UPT ;  /* 0x000000030900788c */ /* 0x000fe2000bf05270 */
[----:B------:R-:W-:Y:S01]  /*0d10*/  LEA.HI R3, R3, R0, RZ, 0x7 ;  /* 0x0000000003037211 */ /* 0x000fe200078f38ff */
[----:B------:R-:W-:-:S03]  /*0d20*/  USHF.R.U32.HI UR8, URZ, 0x8, UR8 ;  /* 0x000000083f087899 */ /* 0x000fc60008011608 */
[----:B------:R-:W-:Y:S02]  /*0d30*/  LOP3.LUT R3, R3, 0xffffff80, RZ, 0xc0, !PT ;  /* 0xffffff8003037812 */ /* 0x000fe400078ec0ff */
[----:B------:R-:W-:-:S03]  /*0d40*/  PLOP3.LUT P0, PT, PT, PT, UP0, 0x80, 0x0 ;  /* 0x000000000000781c */ /* 0x000fc60003f0f008 */
[----:B------:R-:W-:Y:S01]  /*0d50*/  IMAD.IADD R3, R0, 0x1, -R3 ;  /* 0x0000000100037824 */ /* 0x000fe200078e0a03 */
[----:B-1----:R-:W-:-:S04]  /*0d60*/  IADD3 R2, R2, 0xff, RZ ;  /* 0x000000ff02027810 */ /* 0x002fc80007ffe0ff */
[----:B------:R-:W-:-:S04]  /*0d70*/  SHF.R.S32.HI R5, RZ, 0x1f, R2 ;  /* 0x0000001fff057819 */ /* 0x000fc80000011402 */
[----:B------:R-:W-:-:S04]  /*0d80*/  LEA.HI R5, R5, R2, RZ, 0x8 ;  /* 0x0000000205057211 */ /* 0x000fc800078f40ff */
[----:B------:R-:W-:-:S04]  /*0d90*/  SHF.R.S32.HI R5, RZ, 0x8, R5 ;  /* 0x00000008ff057819 */ /* 0x000fc80000011405 */
[----:B------:R-:W-:Y:S01]  /*0da0*/  VIMNMX R182, R5, UR8, PT ;  /* 0x0000000805b67c48 */ /* 0x000fe2000bfe0100 */
[----:B------:R-:W-:Y:S06]  /*0db0*/  @!P0 BRA `(.L_x_14) ;  /* 0x0000000000048947 */ /* 0x000fec0003800000 */
[----:B------:R-:W-:Y:S01]  /*0dc0*/  BPT.TRAP 0x1 ;  /* 0x000000040000795c */ /* 0x000fe20000300000 */
.L_x_14:
[----:B------:R-:W1:Y:S01]  /*0dd0*/  S2UR UR8, SR_CgaCtaId ;  /* 0x00000000000879c3 */ /* 0x000e620000008800 */
[----:B------:R-:W-:Y:S01]  /*0de0*/  UMOV UR36, 0x400 ;  /* 0x0000040000247882 */ /* 0x000fe20000000000 */
[----:B------:R-:W-:Y:S01]  /*0df0*/  IMAD.U32 R6, RZ, RZ, UR4 ;  /* 0x00000004ff067e24 */ /* 0x000fe2000f8e00ff */
[----:B------:R-:W-:-:S04]  /*0e00*/  SHF.R.S32.HI R0, RZ, 0x1f, R3 ;  /* 0x0000001fff007819 */ /* 0x000fc80000011403 */
[----:B------:R-:W-:Y:S02]  /*0e10*/  SHF.L.U32 R6, R6, 0x1f, RZ ;  /* 0x0000001f06067819 */ /* 0x000fe400000006ff */
[CC--:B------:R-:W-:Y:S02]  /*0e20*/  LEA.HI R2, R0.reuse, R3.reuse, RZ, 0x2 ;  /* 0x0000000300027211 */ /* 0x0c0fe400078f10ff */
[----:B------:R-:W-:Y:S02]  /*0e30*/  LEA.HI R0, R0, R3, RZ, 0x5 ;  /* 0x0000000300007211 */ /* 0x000fe400078f28ff */
[--C-:B------:R-:W-:Y:S02]  /*0e40*/  SHF.R.S32.HI R4, RZ, 0x2, R2.reuse ;  /* 0x00000002ff047819 */ /* 0x100fe40000011402 */
[----:B------:R-:W-:Y:S02]  /*0e50*/  SHF.R.S32.HI R5, RZ, 0x1f, R2 ;  /* 0x0000001fff057819 */ /* 0x000fe40000011402 */
[----:B------:R-:W-:-:S02]  /*0e60*/  LOP3.LUT R2, R2, 0x7ffffffc, RZ, 0xc0, !PT ;  /* 0x7ffffffc02027812 */ /* 0x000fc400078ec0ff */
[----:B------:R-:W-:-:S04]  /*0e70*/  LEA.HI R5, R5, R4, RZ, 0x3 ;  /* 0x0000000405057211 */ /* 0x000fc800078f18ff */
[----:B------:R-:W-:Y:S01]  /*0e80*/  LOP3.LUT R5, R5, 0xfffffff8, RZ, 0xc0, !PT ;  /* 0xfffffff805057812 */ /* 0x000fe200078ec0ff */
[----:B-1----:R-:W-:-:S03]  /*0e90*/  ULEA UR36, UR8, UR36, 0x18 ;  /* 0x0000002408247291 */ /* 0x002fc6000f8ec03f */
[----:B------:R-:W-:Y:S01]  /*0ea0*/  IADD3 R5, R4, -R5, RZ ;  /* 0x8000000504057210 */ /* 0x000fe20007ffe0ff */
[----:B------:R-:W-:Y:S01]  /*0eb0*/  ULEA UR8, UR5, UR36, 0x3 ;  /* 0x0000002405087291 */ /* 0x000fe2000f8e183f */
[----:B------:R-:W-:Y:S01]  /*0ec0*/  SHF.R.S32.HI R4, RZ, 0x5, R0 ;  /* 0x00000005ff047819 */ /* 0x000fe20000011400 */
[----:B------:R-:W-:-:S04]  /*0ed0*/  IMAD.IADD R0, R3, 0x1, -R2 ;  /* 0x0000000103007824 */ /* 0x000fc800078e0a02 */
[----:B------:R-:W-:Y:S01]  /*0ee0*/  IMAD R2, R4, 0x10, R5 ;  /* 0x0000001004027824 */ /* 0x000fe200078e0205 */
[----:B------:R-:W-:Y:S02]  /*0ef0*/  MOV R5, UR37 ;  /* 0x0000002500057c02 */ /* 0x000fe40008000f00 */
[----:B------:R-:W1:Y:S02]  /*0f00*/  SYNCS.PHASECHK.TRANS64.TRYWAIT P1, [UR8+0x84050], R6 ;  /* 0x08405006ff0075a7 */ /* 0x000e640008020148 */
[----:B-1----:R-:W-:Y:S05]  /*0f10*/  @!P1 BRA `(.L_x_15) ;  /* 0x0000019400509947 */ /* 0x002fea0003800000 */
.L_x_109:
[----:B------:R-:W-:Y:S02]  /*0f20*/  IMAD.SHL.U32 R0, R0, 0x2, RZ ;  /* 0x0000000200007824 */ /* 0x000fe400078e00ff */
[----:B------:R-:W-:Y:S01]  /*0f30*/  IMAD R2, R5, 0x40, R2 ;  /* 0x0000004005027824 */ /* 0x000fe200078e0202 */
[----:B------:R-:W-:Y:S06]  /*0f40*/  @!P0 BRA `(.L_x_16) ;  /* 0x0000000000048947 */ /* 0x000fec0003800000 */
[----:B------:R-:W-:Y:S01]  /*0f50*/  BPT.TRAP 0x1 ;  /* 0x000000040000795c */ /* 0x000fe20000300000 */
.L_x_16:
[----:B------:R-:W-:Y:S01]  /*0f60*/  SHF.L.U32 R5, RZ, 0x1f, RZ ;  /* 0x0000001fff057819 */ /* 0x000fe200000006ff */
[----:B------:R-:W-:Y:S01]  /*0f70*/  UIADD3 UR10, UR36, 0x84090, URZ ;  /* 0x00084090240a7890 */ /* 0x000fe2000fffe03f */
[----:B------:R-:W-:Y:S02]  /*0f80*/  ISETP.NE.AND P2, PT, RZ, UR7, PT ;  /* 0x00000007ff007c0c */ /* 0x000fe4000bf45270 */
[----:B------:R-:W2:Y:S02]  /*0f90*/  SYNCS.PHASECHK.TRANS64.TRYWAIT P1, [UR36+0x84000], R5 ;  /* 0x08400005ff0075a7 */ /* 0x000ea40008020164 */
[----:B--2---:R-:W-:Y:S09]  /*0fa0*/  @!P1 BRA `(.L_x_17) ;  /* 0x0000019400449947 */ /* 0x004ff20003800000 */
.L_x_110:
[----:B------:R-:W-:Y:S01]  /*0fb0*/  ULEA UR4, UR38, UR10, 0x3 ;  /* 0x0000000a26047291 */ /* 0x000fe2000f8e183f */
[----:B-1----:R-:W-:-:S04]  /*0fc0*/  SEL R3, RZ, 0x1, P2 ;  /* 0x00000001ff037807 */ /* 0x002fc80001000000 */
[----:B------:R-:W-:-:S04]  /*0fd0*/  SHF.L.U32 R3, R3, 0x1f, RZ ;  /* 0x0000001f03037819 */ /* 0x000fc800000006ff */
[----:B------:R-:W1:Y:S02]  /*0fe0*/  SYNCS.PHASECHK.TRANS64.TRYWAIT P1, [UR4+-0x8], R3 ;  /* 0xfffff803ff0075a7 */ /* 0x000e640008020144 */
[----:B-1----:R-:W-:Y:S05]  /*0ff0*/  @!P1 BRA `(.L_x_18) ;  /* 0x0000019400489947 */ /* 0x002fea0003800000 */
.L_x_111:
[----:B------:R-:W-:Y:S01]  /*1000*/  USHF.R.U32.HI UR4, URZ, 0x4, UR36 ;  /* 0x000000043f047899 */ /* 0x000fe20008011624 */
[----:B------:R-:W-:Y:S01]  /*1010*/  WARPGROUP.ARRIVE ;  /* 0x00000000000079c5 */ /* 0x000fe20000000000 */
[----:B------:R-:W-:Y:S01]  /*1020*/  UIADD3 UR8, UR36, 0xc000, URZ ;  /* 0x0000c00024087890 */ /* 0x000fe2000fffe03f */
[----:B-1----:R-:W-:Y:S01]  /*1030*/  IADD3 R3, R0, 0x8, RZ ;  /* 0x0000000800037810 */ /* 0x002fe20007ffe0ff */
[----:B------:R-:W-:Y:S01]  /*1040*/  ULOP3.LUT UR4, UR4, 0x3fff, URZ, 0xc0, !UPT ;  /* 0x00003fff04047892 */ /* 0x000fe2000f8ec03f */
[CC--:B------:R-:W-:Y:S01]  /*1050*/  ISETP.GE.AND P2, PT, R2.reuse, R0.reuse, PT ;  /* 0x000000000200720c */ /* 0x0c0fe20003f46270 */
[----:B------:R-:W-:Y:S01]  /*1060*/  USHF.R.U32.HI UR8, URZ, 0x4, UR8 ;  /* 0x000000043f087899 */ /* 0x000fe20008011608 */
[----:B------:R-:W-:Y:S01]  /*1070*/  ISETP.GE.AND P4, PT, R2, R3, PT ;  /* 0x000000030200720c */ /* 0x000fe20003f86270 */
[----:B------:R-:W-:Y:S01]  /*1080*/  ULOP3.LUT UR4, UR4, 0x10000, URZ, 0xfc, !UPT ;  /* 0x0001000004047892 */ /* 0x000fe2000f8efc3f */
[C---:B------:R-:W-:Y:S01]  /*1090*/  VIADD R3, R0.reuse, 0x18 ;  /* 0x0000001800037836 */ /* 0x040fe20000000000 */
[----:B------:R-:W-:Y:S01]  /*10a0*/  ULOP3.LUT UR39, UR8, 0x3fff, URZ, 0xc0, !UPT ;  /* 0x00003fff08277892 */ /* 0x000fe2000f8ec03f */
[C---:B------:R-:W-:Y:S01]  /*10b0*/  VIADD R7, R0.reuse, 0x9 ;  /* 0x0000000900077836 */ /* 0x040fe20000000000 */
[----:B------:R-:W-:Y:S01]  /*10c0*/  UIMAD UR4, UR5, 0x600, UR4 ;  /* 0x00000600050478a4 */ /* 0x000fe2000f8e0204 */
[----:B------:R-:W-:Y:S01]  /*10d0*/  VIADD R9, R0, 0x10 ;  /* 0x0000001000097836 */ /* 0x000fe20000000000 */
[----:B------:R-:W-:Y:S01]  /*10e0*/  ULOP3.LUT UR56, UR39, 0x10000, URZ, 0xfc, !UPT ;  /* 0x0001000027387892 */ /* 0x000fe2000f8efc3f */
[C---:B------:R-:W-:Y:S01]  /*10f0*/  ISETP.GT.AND P1, PT, R2.reuse, R0, PT ;  /* 0x000000000200720c */ /* 0x040fe20003f24270 */
[----:B------:R-:W-:Y:S01]  /*1100*/  UMOV UR5, 0x40000040 ;  /* 0x4000004000057882 */ /* 0x000fe20000000000 */
[----:B------:R-:W-:Y:S01]  /*1110*/  UMOV UR15, 0x40000040 ;  /* 0x40000040000f7882 */ /* 0x000fe20000000000 */
[----:B------:R-:W-:Y:S01]  /*1120*/  UMOV UR13, UR5 ;  /* 0x00000005000d7c82 */ /* 0x000fe20008000000 */
[----:B------:R-:W-:Y:S01]  /*1130*/  UMOV UR12, UR4 ;  /* 0x00000004000c7c82 */ /* 0x000fe20008000000 */
[----:B------:R-:W-:Y:S01]  /*1140*/  UIADD3 UR8, UR4, 0x2, URZ ;  /* 0x0000000204087890 */ /* 0x000fe2000fffe03f */
[C---:B------:R-:W-:Y:S01]  /*1150*/  ISETP.GE.AND P6, PT, R2.reuse, R7, PT ;  /* 0x000000070200720c */ /* 0x040fe20003fc6270 */
[----:B------:R-:W-:Y:S01]  /*1160*/  UMOV UR14, UR56 ;  /* 0x00000038000e7c82 */ /* 0x000fe20008000000 */
[----:B------:R-:W-:Y:S01]  /*1170*/  UMOV UR9, 0x40000040 ;  /* 0x4000004000097882 */ /* 0x000fe20000000000 */
[----:B------:R-:W-:Y:S01]  /*1180*/  HGMMA.64x256x16.F32.BF16 R24, gdesc[UR12], RZ, !UPT, gsb0 ;  /* 0x03e000000c1879f0 */ /* 0x000fe2000c0018ff */
[----:B------:R-:W-:Y:S01]  /*1190*/  UIADD3 UR14, UR56, 0x2, URZ ;  /* 0x00000002380e7890 */ /* 0x000fe2000fffe03f */
[----:B------:R-:W-:Y:S01]  /*11a0*/  ISETP.GE.AND P5, PT, R2, R9, PT ;  /* 0x000000090200720c */ /* 0x000fe20003fa6270 */
[----:B------:R-:W-:Y:S01]  /*11b0*/  UMOV UR12, UR8 ;  /* 0x00000008000c7c82 */ /* 0x000fe20008000000 */
[----:B------:R-:W-:Y:S01]  /*11c0*/  UMOV UR13, UR9 ;  /* 0x00000009000d7c82 */ /* 0x000fe20008000000 */
[----:B------:R-:W-:Y:S01]  /*11d0*/  UMOV UR15, 0x40000040 ;  /* 0x40000040000f7882 */ /* 0x000fe20000000000 */
[----:B------:R-:W-:Y:S01]  /*11e0*/  UIADD3 UR16, UR4, 0x6, URZ ;  /* 0x0000000604107890 */ /* 0x000fe2000fffe03f */
[C---:B------:R-:W-:Y:S01]  /*11f0*/  VIADD R7, R0.reuse, 0x19 ;  /* 0x0000001900077836 */ /* 0x040fe20000000000 */
[----:B------:R-:W-:Y:S01]  /*1200*/  UIADD3 UR18, UR56, 0x6, URZ ;  /* 0x0000000638127890 */ /* 0x000fe2000fffe03f */
[----:B------:R-:W-:Y:S01]  /*1210*/  IADD3 R11, R0, 0x11, RZ ;  /* 0x00000011000b7810 */ /* 0x000fe20007ffe0ff */
[----:B------:R-:W-:Y:S01]  /*1220*/  UMOV UR17, 0x40000040 ;  /* 0x4000004000117882 */ /* 0x000fe20000000000 */
[----:B------:R-:W-:Y:S01]  /*1230*/  UMOV UR19, 0x40000040 ;  /* 0x4000004000137882 */ /* 0x000fe20000000000 */
[----:B------:R-:W-:Y:S01]  /*1240*/  UIADD3 UR20, UR4, 0x200, URZ ;  /* 0x0000020004147890 */ /* 0x000fe2000fffe03f */
[----:B------:R-:W-:Y:S01]  /*1250*/  ISETP.GE.AND P3, PT, R2, R11, PT ;  /* 0x0000000b0200720c */ /* 0x000fe20003f66270 */
[----:B------:R-:W-:Y:S01]  /*1260*/  UIADD3 UR22, UR56, 0x800, URZ ;  /* 0x0000080038167890 */ /* 0x000fe2000fffe03f */
[----:B------:R-:W-:Y:S01]  /*1270*/  VIADD R9, R0, 0x71 ;  /* 0x0000007100097836 */ /* 0x000fe20000000000 */
[----:B------:R-:W-:Y:S01]  /*1280*/  UMOV UR21, 0x40000040 ;  /* 0x4000004000157882 */ /* 0x000fe20000000000 */
[----:B------:R-:W-:Y:S01]  /*1290*/  UMOV UR23, 0x40000040 ;  /* 0x4000004000177882 */ /* 0x000fe20000000000 */
[----:B------:R-:W-:-:S02]  /*12a0*/  UIADD3 UR24, UR4, 0x202, URZ ;  /* 0x0000020204187890 */ /* 0x000fc4000fffe03f */
[----:B------:R-:W-:Y:S01]  /*12b0*/  UIADD3 UR26, UR56, 0x802, URZ ;  /* 0x00000802381a7890 */ /* 0x000fe2000fffe03f */
[----:B------:R-:W-:Y:S01]  /*12c0*/  UMOV UR25, 0x40000040 ;  /* 0x4000004000197882 */ /* 0x000fe20000000000 */
[----:B------:R-:W-:Y:S01]  /*12d0*/  UMOV UR27, 0x40000040 ;  /* 0x40000040001b7882 */ /* 0x000fe20000000000 */
[----:B------:R-:W-:Y:S02]  /*12e0*/  UIADD3 UR28, UR4, 0x204, URZ ;  /* 0x00000204041c7890 */ /* 0x000fe4000fffe03f */
[----:B------:R-:W-:Y:S01]  /*12f0*/  UIADD3 UR30, UR56, 0x804, URZ ;  /* 0x00000804381e7890 */ /* 0x000fe2000fffe03f */
[----:B------:R-:W-:Y:S01]  /*1300*/  UMOV UR29, 0x40000040 ;  /* 0x40000040001d7882 */ /* 0x000fe20000000000 */
[----:B------:R-:W-:Y:S01]  /*1310*/  UMOV UR31, 0x40000040 ;  /* 0x40000040001f7882 */ /* 0x000fe20000000000 */
[----:B------:R-:W-:Y:S02]  /*1320*/  UIADD3 UR32, UR4, 0x206, URZ ;  /* 0x0000020604207890 */ /* 0x000fe4000fffe03f */
[----:B------:R-:W-:Y:S01]  /*1330*/  UIADD3 UR34, UR56, 0x806, URZ ;  /* 0x0000080638227890 */ /* 0x000fe2000fffe03f */
        /* <DEDUP_REMOVED lines=18> */
[----:B------:R-:W-:Y:S01]  /*1460*/  ULDC UR11, c[0x0][0x604] ;  /* 0x00018100000b7ab9 */ /* 0x000fe20000000800 */
[----:B------:R-:W-:-:S04]  /*1470*/  USHF.L.U32 UR7, UR7, 0x3, URZ ;  /* 0x0000000307077899 */ /* 0x000fc8000800063f */
[----:B------:R-:W-:Y:S01]  /*1480*/  ULOP3.LUT UR7, UR7, 0x8, URZ, 0xc, !UPT ;  /* 0x0000000807077892 */ /* 0x000fe2000f8e0c3f */
[----:B------:R-:W-:Y:S02]  /*1490*/  WARPGROUP.DEPBAR.LE gsb0, 0x0 ;  /* 0x00008000000079c5 */ /* 0x000fe40000010000 */
[----:B------:R-:W-:-:S06]  /*14a0*/  WARPGROUP.ARRIVE ;  /* 0x00000000000079c5 */ /* 0x000fcc0000000000 */
[----:B------:R-:W-:Y:S01]  /*14b0*/  HGMMA.64x256x16.F32.BF16 R24, gdesc[UR12], R24, gsb0 ;  /* 0x03e000000c1879f0 */ /* 0x000fe20008001818 */
[----:B------:R-:W-:Y:S02]  /*14c0*/  UIADD3 UR12, UR4, 0x4, URZ ;  /* 0x00000004040c7890 */ /* 0x000fe4000fffe03f */
[----:B------:R-:W-:Y:S01]  /*14d0*/  UIADD3 UR14, UR56, 0x4, URZ ;  /* 0x00000004380e7890 */ /* 0x000fe2000fffe03f */
[----:B------:R-:W-:Y:S01]  /*14e0*/  UMOV UR13, 0x40000040 ;  /* 0x40000040000d7882 */ /* 0x000fe20000000000 */
[----:B------:R-:W-:Y:S01]  /*14f0*/  UMOV UR15, 0x40000040 ;  /* 0x40000040000f7882 */ /* 0x000fe20000000000 */
[----:B------:R-:W-:Y:S02]  /*1500*/  WARPGROUP.DEPBAR.LE gsb0, 0x0 ;  /* 0x00008000000079c5 */ /* 0x000fe40000010000 */
[----:B------:R-:W-:-:S15]  /*1510*/  WARPGROUP.ARRIVE ;  /* 0x00000000000079c5 */ /* 0x000fde0000000000 */
[----:B------:R-:W-:-:S05]  /*1520*/  NOP ;  /* 0x0000000000007918 */ /* 0x000fca0000000000 */
[----:B------:R-:W-:Y:S01]  /*1530*/  HGMMA.64x256x16.F32.BF16 R24, gdesc[UR12], R24, gsb0 ;  /* 0x03e000000c1879f0 */ /* 0x000fe20008001818 */
[----:B------:R-:W-:Y:S01]  /*1540*/  ULDC UR14, c[0x0][0x604] ;  /* 0x00018100000e7ab9 */ /* 0x000fe20000000800 */
[----:B------:R-:W-:Y:S01]  /*1550*/  ULDC UR15, c[0x0][0x604] ;  /* 0x00018100000f7ab9 */ /* 0x000fe20000000800 */
[----:B------:R-:W-:Y:S02]  /*1560*/  WARPGROUP.DEPBAR.LE gsb0, 0x0 ;  /* 0x00008000000079c5 */ /* 0x000fe40000010000 */
[----:B------:R-:W-:-:S15]  /*1570*/  WARPGROUP.ARRIVE ;  /* 0x00000000000079c5 */ /* 0x000fde0000000000 */
[----:B------:R-:W-:-:S08]  /*1580*/  NOP ;  /* 0x0000000000007918 */ /* 0x000fd00000000000 */
        /* <DEDUP_REMOVED lines=18> */
[----:B------:R-:W-:Y:S03]  /*16b0*/  HGMMA.64x256x16.F32.BF16 R24, gdesc[UR28], R24, gsb0 ;  /* 0x03e000001c1879f0 */ /* 0x000fe60008001818 */
        /* <DEDUP_REMOVED lines=21> */
[----:B------:R-:W-:Y:S02]  /*1810*/  FSEL R24, R24, -INF , P2 ;  /* 0xff80000018187808 */ /* 0x000fe40001000000 */
[----:B------:R-:W-:Y:S02]  /*1820*/  FSEL R30, R30, -INF , P2 ;  /* 0xff8000001e1e7808 */ /* 0x000fe40001000000 */
[----:B------:R-:W-:Y:S02]  /*1830*/  ISETP.GE.AND P2, PT, R2, R3, PT ;  /* 0x000000030200720c */ /* 0x000fe40003f46270 */
[----:B------:R-:W-:-:S02]  /*1840*/  IADD3 R3, R0, 0x20, RZ ;  /* 0x0000002000037810 */ /* 0x000fc40007ffe0ff */
[----:B------:R-:W-:Y:S02]  /*1850*/  FSEL R28, R28, -INF , P4 ;  /* 0xff8000001c1c7808 */ /* 0x000fe40002000000 */
[----:B------:R-:W-:Y:S02]  /*1860*/  FSEL R34, R34, -INF , P4 ;  /* 0xff80000022227808 */ /* 0x000fe40002000000 */
[----:B------:R-:W-:Y:S01]  /*1870*/  ISETP.GE.AND P4, PT, R2, R3, PT ;  /* 0x000000030200720c */ /* 0x000fe20003f86270 */
[----:B------:R-:W-:Y:S01]  /*1880*/  VIADD R3, R0, 0x28 ;  /* 0x0000002800037836 */ /* 0x000fe20000000000 */
[----:B------:R-:W-:Y:S02]  /*1890*/  FSEL R32, R32, -INF , P5 ;  /* 0xff80000020207808 */ /* 0x000fe40002800000 */
[----:B------:R-:W-:Y:S02]  /*18a0*/  FSEL R38, R38, -INF , P5 ;  /* 0xff80000026267808 */ /* 0x000fe40002800000 */
[----:B------:R-:W-:-:S02]  /*18b0*/  FSEL R25, R25, -INF , P1 ;  /* 0xff80000019197808 */ /* 0x000fc40000800000 */
[----:B------:R-:W-:Y:S02]  /*18c0*/  FSEL R31, R31, -INF , P1 ;  /* 0xff8000001f1f7808 */ /* 0x000fe40000800000 */
[----:B------:R-:W-:Y:S01]  /*18d0*/  ISETP.GE.AND P5, PT, R2, R3, PT ;  /* 0x000000030200720c */ /* 0x000fe20003fa6270 */
[----:B------:R-:W-:Y:S01]  /*18e0*/  VIADD R3, R0, 0x30 ;  /* 0x0000003000037836 */ /* 0x000fe20000000000 */
[----:B------:R-:W-:Y:S01]  /*18f0*/  ISETP.GE.AND P1, PT, R2, R7, PT ;  /* 0x000000070200720c */ /* 0x000fe20003f26270 */
[----:B------:R-:W-:Y:S01]  /*1900*/  VIADD R7, R0, 0x21 ;  /* 0x0000002100077836 */ /* 0x000fe20000000000 */
[----:B------:R-:W-:Y:S02]  /*1910*/  FSEL R36, R36, -INF , P2 ;  /* 0xff80000024247808 */ /* 0x000fe40001000000 */
[----:B------:R-:W-:Y:S02]  /*1920*/  FSEL R42, R42, -INF , P2 ;  /* 0xff8000002a2a7808 */ /* 0x000fe40001000000 */
[----:B------:R-:W-:-:S02]  /*1930*/  FSEL R29, R29, -INF , P6 ;  /* 0xff8000001d1d7808 */ /* 0x000fc40003000000 */
[----:B------:R-:W-:Y:S02]  /*1940*/  FSEL R35, R35, -INF , P6 ;  /* 0xff80000023237808 */ /* 0x000fe40003000000 */
[C---:B------:R-:W-:Y:S02]  /*1950*/  ISETP.GE.AND P2, PT, R2.reuse, R3, PT ;  /* 0x000000030200720c */ /* 0x040fe40003f46270 */
[----:B------:R-:W-:Y:S02]  /*1960*/  ISETP.GE.AND P6, PT, R2, R7, PT ;  /* 0x000000070200720c */ /* 0x000fe40003fc6270 */
[C---:B------:R-:W-:Y:S02]  /*1970*/  IADD3 R3, R0.reuse, 0x38, RZ ;  /* 0x0000003800037810 */ /* 0x040fe40007ffe0ff */
[----:B------:R-:W-:Y:S02]  /*1980*/  IADD3 R7, R0, 0x29, RZ ;  /* 0x0000002900077810 */ /* 0x000fe40007ffe0ff */
[----:B------:R-:W-:-:S02]  /*1990*/  FSEL R40, R40, -INF , P4 ;  /* 0xff80000028287808 */ /* 0x000fc40002000000 */
[----:B------:R-:W-:Y:S02]  /*19a0*/  FSEL R46, R46, -INF , P4 ;  /* 0xff8000002e2e7808 */ /* 0x000fe40002000000 */
[----:B------:R-:W-:Y:S02]  /*19b0*/  FSEL R33, R33, -INF , P3 ;  /* 0xff80000021217808 */ /* 0x000fe40001800000 */
[----:B------:R-:W-:Y:S02]  /*19c0*/  FSEL R39, R39, -INF , P3 ;  /* 0xff80000027277808 */ /* 0x000fe40001800000 */
[----:B------:R-:W-:Y:S01]  /*19d0*/  ISETP.GE.AND P4, PT, R2, R3, PT ;  /* 0x000000030200720c */ /* 0x000fe20003f86270 */
[----:B------:R-:W-:Y:S01]  /*19e0*/  VIADD R3, R0, 0x40 ;  /* 0x0000004000037836 */ /* 0x000fe20000000000 */
[----:B------:R-:W-:Y:S01]  /*19f0*/  ISETP.GE.AND P3, PT, R2, R7, PT ;  /* 0x000000070200720c */ /* 0x000fe20003f66270 */
[----:B------:R-:W-:Y:S01]  /*1a00*/  VIADD R7, R0, 0x31 ;  /* 0x0000003100077836 */ /* 0x000fe20000000000 */
        /* <DEDUP_REMOVED lines=12> */
[C---:B------:R-:W-:Y:S02]  /*1ad0*/  ISETP.GE.AND P2, PT, R2.reuse, R3, PT ;  /* 0x000000030200720c */ /* 0x040fe40003f46270 */
[----:B------:R-:W-:Y:S02]  /*1ae0*/  ISETP.GE.AND P6, PT, R2, R7, PT ;  /* 0x000000070200720c */ /* 0x000fe40003fc6270 */
[----:B------:R-:W-:-:S02]  /*1af0*/  IADD3 R3, R0, 0x50, RZ ;  /* 0x0000005000037810 */ /* 0x000fc40007ffe0ff */
[----:B------:R-:W-:Y:S02]  /*1b00*/  IADD3 R7, R0, 0x41, RZ ;  /* 0x0000004100077810 */ /* 0x000fe40007ffe0ff */
[----:B------:R-:W-:Y:S02]  /*1b10*/  FSEL R52, R52, -INF , P4 ;  /* 0xff80000034347808 */ /* 0x000fe40002000000 */
        /* <DEDUP_REMOVED lines=27> */
[C---:B------:R-:W-:Y:S01]  /*1cd0*/  ISETP.GE.AND P4, PT, R2.reuse, R3, PT ;  /* 0x000000030200720c */ /* 0x040fe20003f86270 */
[C---:B------:R-:W-:Y:S01]  /*1ce0*/  VIADD R3, R2.reuse, 0x8 ;  /* 0x0000000802037836 */ /* 0x040fe20000000000 */
[----:B------:R-:W-:Y:S01]  /*1cf0*/  ISETP.GE.AND P3, PT, R2, R7, PT ;  /* 0x000000070200720c */ /* 0x000fe20003f66270 */
[----:B------:R-:W-:Y:S01]  /*1d00*/  VIADD R7, R0, 0x61 ;  /* 0x0000006100077836 */ /* 0x000fe20000000000 */
[----:B------:R-:W-:-:S02]  /*1d10*/  FSEL R68, R68, -INF , P5 ;  /* 0xff80000044447808 */ /* 0x000fc40002800000 */
[----:B------:R-:W-:Y:S02]  /*1d20*/  FSEL R74, R74, -INF , P5 ;  /* 0xff8000004a4a7808 */ /* 0x000fe40002800000 */
[----:B------:R-:W-:Y:S02]  /*1d30*/  FSEL R69, R69, -INF , P3 ;  /* 0xff80000045457808 */ /* 0x000fe40001800000 */
[----:B------:R-:W-:Y:S02]  /*1d40*/  FSEL R75, R75, -INF , P3 ;  /* 0xff8000004b4b7808 */ /* 0x000fe40001800000 */
[CC--:B------:R-:W-:Y:S02]  /*1d50*/  ISETP.GE.AND P5, PT, R3.reuse, R0.reuse, PT ;  /* 0x000000000300720c */ /* 0x0c0fe40003fa6270 */
[----:B------:R-:W-:Y:S02]  /*1d60*/  ISETP.GT.AND P3, PT, R3, R0, PT ;  /* 0x000000000300720c */ /* 0x000fe40003f64270 */
[----:B------:R-:W-:-:S02]  /*1d70*/  FSEL R26, R26, -INF , P5 ;  /* 0xff8000001a1a7808 */ /* 0x000fc40002800000 */
[----:B------:R-:W-:Y:S02]  /*1d80*/  FSEL R27, R27, -INF , P3 ;  /* 0xff8000001b1b7808 */ /* 0x000fe40001800000 */
[----:B------:R-:W-:Y:S02]  /*1d90*/  ISETP.GE.AND P3, PT, R2, R9, PT ;  /* 0x000000090200720c */ /* 0x000fe40003f66270 */
[----:B------:R-:W-:Y:S02]  /*1da0*/  FMNMX R9, R26, R27, !PT ;  /* 0x0000001b1a097209 */ /* 0x000fe40007800000 */
[----:B------:R-:W-:Y:S02]  /*1db0*/  FSEL R61, R61, -INF , P1 ;  /* 0xff8000003d3d7808 */ /* 0x000fe40000800000 */
[----:B--2---:R-:W-:Y:S02]  /*1dc0*/  FMNMX R4, R30, R9, !PT ;  /* 0x000000091e047209 */ /* 0x004fe40007800000 */
[----:B------:R-:W-:-:S02]  /*1dd0*/  FSEL R67, R67, -INF , P1 ;  /* 0xff80000043437808 */ /* 0x000fc40000800000 */
[----:B------:R-:W-:Y:S02]  /*1de0*/  FMNMX R9, R31, R4, !PT ;  /* 0x000000041f097209 */ /* 0x000fe40007800000 */
[----:B------:R-:W-:Y:S01]  /*1df0*/  ISETP.GE.AND P1, PT, R2, R7, PT ;  /* 0x000000070200720c */ /* 0x000fe20003f26270 */
[----:B------:R-:W-:Y:S01]  /*1e00*/  VIADD R7, R0, 0x69 ;  /* 0x0000006900077836 */ /* 0x000fe20000000000 */
[----:B------:R-:W-:Y:S02]  /*1e10*/  FMNMX R4, R34, R9, !PT ;  /* 0x0000000922047209 */ /* 0x000fe40007800000 */
[----:B------:R-:W-:Y:S02]  /*1e20*/  FSEL R65, R65, -INF , P6 ;  /* 0xff80000041417808 */ /* 0x000fe40003000000 */
[----:B------:R-:W-:Y:S02]  /*1e30*/  FMNMX R9, R35, R4, !PT ;  /* 0x0000000423097209 */ /* 0x000fe40007800000 */
[----:B------:R-:W-:-:S02]  /*1e40*/  FSEL R71, R71, -INF , P6 ;  /* 0xff80000047477808 */ /* 0x000fc40003000000 */
[----:B------:R-:W-:Y:S02]  /*1e50*/  FMNMX R4, R38, R9, !PT ;  /* 0x0000000926047209 */ /* 0x000fe40007800000 */
[----:B------:R-:W-:Y:S02]  /*1e60*/  ISETP.GE.AND P6, PT, R2, R7, PT ;  /* 0x000000070200720c */ /* 0x000fe40003fc6270 */
[----:B------:R-:W-:Y:S02]  /*1e70*/  FMNMX R9, R39, R4, !PT ;  /* 0x0000000427097209 */ /* 0x000fe40007800000 */
[----:B------:R-:W-:Y:S02]  /*1e80*/  IADD3 R7, R0, 0x70, RZ ;  /* 0x0000007000077810 */ /* 0x000fe40007ffe0ff */
[----:B------:R-:W-:Y:S02]  /*1e90*/  FMNMX R4, R42, R9, !PT ;  /* 0x000000092a047209 */ /* 0x000fe40007800000 */
[----:B------:R-:W-:Y:S01]  /*1ea0*/  ISETP.GE.AND P5, PT, R2, R7, PT ;  /* 0x000000070200720c */ /* 0x000fe20003fa6270 */
[----:B------:R-:W-:Y:S01]  /*1eb0*/  VIADD R7, R0, 0x78 ;  /* 0x0000007800077836 */ /* 0x000fe20000000000 */
[----:B------:R-:W-:-:S02]  /*1ec0*/  FMNMX R9, R43, R4, !PT ;  /* 0x000000042b097209 */ /* 0x000fc40007800000 */
[----:B------:R-:W-:Y:S02]  /*1ed0*/  FSEL R72, R72, -INF , P2 ;  /* 0xff80000048487808 */ /* 0x000fe40001000000 */
[----:B------:R-:W-:Y:S02]  /*1ee0*/  FMNMX R4, R46, R9, !PT ;  /* 0x000000092e047209 */ /* 0x000fe40007800000 */
[----:B------:R-:W-:Y:S02]  /*1ef0*/  FSEL R78, R78, -INF , P2 ;  /* 0xff8000004e4e7808 */ /* 0x000fe40001000000 */
[----:B------:R-:W-:Y:S02]  /*1f00*/  FMNMX R9, R47, R4, !PT ;  /* 0x000000042f097209 */ /* 0x000fe40007800000 */
[----:B------:R-:W-:Y:S02]  /*1f10*/  ISETP.GE.AND P2, PT, R2, R7, PT ;  /* 0x000000070200720c */ /* 0x000fe40003f46270 */
[----:B------:R-:W-:-:S02]  /*1f20*/  FMNMX R4, R50, R9, !PT ;  /* 0x0000000932047209 */ /* 0x000fc40007800000 */
[----:B------:R-:W-:Y:S02]  /*1f30*/  FMNMX R9, R24, R25, !PT ;  /* 0x0000001918097209 */ /* 0x000fe40007800000 */
[----:B------:R-:W-:Y:S02]  /*1f40*/  FMNMX R11, R51, R4, !PT ;  /* 0x00000004330b7209 */ /* 0x000fe40007800000 */
[----:B------:R-:W-:Y:S02]  /*1f50*/  FMNMX R4, R28, R9, !PT ;  /* 0x000000091c047209 */ /* 0x000fe40007800000 */
[----:B------:R-:W-:Y:S02]  /*1f60*/  FMNMX R6, R54, R11, !PT ;  /* 0x0000000b36067209 */ /* 0x000fe40007800000 */
[----:B------:R-:W-:Y:S02]  /*1f70*/  FMNMX R9, R29, R4, !PT ;  /* 0x000000041d097209 */ /* 0x000fe40007800000 */
[----:B------:R-:W-:-:S02]  /*1f80*/  FMNMX R11, R55, R6, !PT ;  /* 0x00000006370b7209 */ /* 0x000fc40007800000 */
[----:B------:R-:W-:Y:S02]  /*1f90*/  FMNMX R4, R32, R9, !PT ;  /* 0x0000000920047209 */ /* 0x000fe40007800000 */
[----:B------:R-:W-:Y:S02]  /*1fa0*/  FMNMX R6, R58, R11, !PT ;  /* 0x0000000b3a067209 */ /* 0x000fe40007800000 */
[----:B------:R-:W-:Y:S02]  /*1fb0*/  FMNMX R9, R33, R4, !PT ;  /* 0x0000000421097209 */ /* 0x000fe40007800000 */
[----:B------:R-:W-:Y:S02]  /*1fc0*/  IADD3 R7, R0, 0x79, RZ ;  /* 0x0000007900077810 */ /* 0x000fe40007ffe0ff */
[----:B------:R-:W-:Y:S02]  /*1fd0*/  FMNMX R11, R59, R6, !PT ;  /* 0x000000063b0b7209 */ /* 0x000fe40007800000 */
[----:B------:R-:W-:-:S02]  /*1fe0*/  FSEL R73, R73, -INF , P1 ;  /* 0xff80000049497808 */ /* 0x000fc40000800000 */
[----:B------:R-:W-:Y:S02]  /*1ff0*/  FSEL R79, R79, -INF , P1 ;  /* 0xff8000004f4f7808 */ /* 0x000fe40000800000 */
[----:B------:R-:W-:Y:S02]  /*2000*/  FMNMX R4, R36, R9, !PT ;  /* 0x0000000924047209 */ /* 0x000fe40007800000 */
[----:B------:R-:W-:Y:S01]  /*2010*/  ISETP.GE.AND P1, PT, R2, R7, PT ;  /* 0x000000070200720c */ /* 0x000fe20003f26270 */
[----:B------:R-:W-:Y:S01]  /*2020*/  VIADD R7, R0, 0x80 ;  /* 0x0000008000077836 */ /* 0x000fe20000000000 */
[----:B------:R-:W-:Y:S02]  /*2030*/  FMNMX R6, R62, R11, !PT ;  /* 0x0000000b3e067209 */ /* 0x000fe40007800000 */
[----:B------:R-:W-:Y:S02]  /*2040*/  FMNMX R9, R37, R4, !PT ;  /* 0x0000000425097209 */ /* 0x000fe40007800000 */
[----:B------:R-:W-:-:S02]  /*2050*/  FMNMX R11, R63, R6, !PT ;  /* 0x000000063f0b7209 */ /* 0x000fc40007800000 */
[----:B------:R-:W-:Y:S02]  /*2060*/  FSEL R76, R76, -INF , P4 ;  /* 0xff8000004c4c7808 */ /* 0x000fe40002000000 */
[----:B------:R-:W-:Y:S02]  /*2070*/  FSEL R82, R82, -INF , P4 ;  /* 0xff80000052527808 */ /* 0x000fe40002000000 */
[----:B------:R-:W-:Y:S01]  /*2080*/  ISETP.GE.AND P4, PT, R2, R7, PT ;  /* 0x000000070200720c */ /* 0x000fe20003f86270 */
[----:B------:R-:W-:Y:S01]  /*2090*/  VIADD R7, R0, 0x81 ;  /* 0x0000008100077836 */ /* 0x000fe20000000000 */
[----:B------:R-:W-:Y:S02]  /*20a0*/  FMNMX R4, R40, R9, !PT ;  /* 0x0000000928047209 */ /* 0x000fe40007800000 */
[----:B------:R-:W-:Y:S02]  /*20b0*/  FMNMX R6, R66, R11, !PT ;  /* 0x0000000b42067209 */ /* 0x000fe40007800000 */
[----:B------:R-:W-:-:S02]  /*20c0*/  FSEL R77, R77, -INF , P6 ;  /* 0xff8000004d4d7808 */ /* 0x000fc40003000000 */
[----:B------:R-:W-:Y:S02]  /*20d0*/  FSEL R83, R83, -INF , P6 ;  /* 0xff80000053537808 */ /* 0x000fe40003000000 */
[----:B------:R-:W-:Y:S02]  /*20e0*/  FMNMX R9, R41, R4, !PT ;  /* 0x0000000429097209 */ /* 0x000fe40007800000 */
[----:B------:R-:W-:Y:S02]  /*20f0*/  ISETP.GE.AND P6, PT, R2, R7, PT ;  /* 0x000000070200720c */ /* 0x000fe40003fc6270 */
[----:B------:R-:W-:Y:S02]  /*2100*/  FMNMX R11, R67, R6, !PT ;  /* 0x00000006430b7209 */ /* 0x000fe40007800000 */
[----:B------:R-:W-:Y:S02]  /*2110*/  IADD3 R7, R0, 0x88, RZ ;  /* 0x0000008800077810 */ /* 0x000fe40007ffe0ff */
[----:B------:R-:W-:-:S02]  /*2120*/  FMNMX R4, R44, R9, !PT ;  /* 0x000000092c047209 */ /* 0x000fc40007800000 */
[----:B------:R-:W-:Y:S02]  /*2130*/  FSEL R80, R80, -INF , P5 ;  /* 0xff80000050507808 */ /* 0x000fe40002800000 */
[----:B------:R-:W-:Y:S02]  /*2140*/  FSEL R86, R86, -INF , P5 ;  /* 0xff80000056567808 */ /* 0x000fe40002800000 */
[----:B------:R-:W-:Y:S02]  /*2150*/  FMNMX R6, R70, R11, !PT ;  /* 0x0000000b46067209 */ /* 0x000fe40007800000 */
[----:B------:R-:W-:Y:S01]  /*2160*/  ISETP.GE.AND P5, PT, R2, R7, PT ;  /* 0x000000070200720c */ /* 0x000fe20003fa6270 */
[----:B------:R-:W-:Y:S01]  /*2170*/  VIADD R7, R0, 0x89 ;  /* 0x0000008900077836 */ /* 0x000fe20000000000 */
        /* <DEDUP_REMOVED lines=8> */
[----:B------:R-:W-:-:S02]  /*2200*/  FMNMX R9, R49, R4, !PT ;  /* 0x0000000431097209 */ /* 0x000fc40007800000 */
[----:B------:R-:W-:Y:S02]  /*2210*/  FSEL R84, R84, -INF , P2 ;  /* 0xff80000054547808 */ /* 0x000fe40001000000 */
[----:B------:R-:W-:Y:S02]  /*2220*/  FSEL R90, R90, -INF , P2 ;  /* 0xff8000005a5a7808 */ /* 0x000fe40001000000 */
[----:B------:R-:W-:Y:S02]  /*2230*/  FMNMX R11, R75, R6, !PT ;  /* 0x000000064b0b7209 */ /* 0x000fe40007800000 */
[----:B------:R-:W-:Y:S02]  /*2240*/  ISETP.GE.AND P2, PT, R2, R7, PT ;  /* 0x000000070200720c */ /* 0x000fe40003f46270 */
[----:B------:R-:W-:Y:S02]  /*2250*/  IADD3 R7, R0, 0x91, RZ ;  /* 0x0000009100077810 */ /* 0x000fe40007ffe0ff */
[----:B------:R-:W-:-:S02]  /*2260*/  FMNMX R4, R52, R9, !PT ;  /* 0x0000000934047209 */ /* 0x000fc40007800000 */
[----:B------:R-:W-:Y:S02]  /*2270*/  FMNMX R6, R78, R11, !PT ;  /* 0x0000000b4e067209 */ /* 0x000fe40007800000 */
[----:B------:R-:W-:Y:S02]  /*2280*/  FSEL R85, R85, -INF , P1 ;  /* 0xff80000055557808 */ /* 0x000fe40000800000 */
[----:B------:R-:W-:Y:S02]  /*2290*/  FSEL R91, R91, -INF , P1 ;  /* 0xff8000005b5b7808 */ /* 0x000fe40000800000 */
[----:B------:R-:W-:Y:S01]  /*22a0*/  ISETP.GE.AND P1, PT, R2, R7, PT ;  /* 0x000000070200720c */ /* 0x000fe20003f26270 */
[----:B------:R-:W-:Y:S01]  /*22b0*/  VIADD R7, R0, 0x98 ;  /* 0x0000009800077836 */ /* 0x000fe20000000000 */
[----:B------:R-:W-:Y:S02]  /*22c0*/  FMNMX R9, R53, R4, !PT ;  /* 0x0000000435097209 */ /* 0x000fe40007800000 */
        /* <DEDUP_REMOVED lines=8> */
[----:B------:R-:W-:Y:S02]  /*2350*/  FMNMX R11, R83, R6, !PT ;  /* 0x00000006530b7209 */ /* 0x000fe40007800000 */
[----:B------:R-:W-:Y:S02]  /*2360*/  FSEL R89, R89, -INF , P6 ;  /* 0xff80000059597808 */ /* 0x000fe40003000000 */
[----:B------:R-:W-:Y:S02]  /*2370*/  FSEL R95, R95, -INF , P6 ;  /* 0xff8000005f5f7808 */ /* 0x000fe40003000000 */
        /* <DEDUP_REMOVED lines=10> */
[----:B------:R-:W-:Y:S02]  /*2420*/  FMNMX R4, R64, R9, !PT ;  /* 0x0000000940047209 */ /* 0x000fe40007800000 */
[----:B------:R-:W-:Y:S02]  /*2430*/  FSEL R93, R93, -INF , P3 ;  /* 0xff8000005d5d7808 */ /* 0x000fe40001800000 */
[----:B------:R-:W-:Y:S02]  /*2440*/  FSEL R99, R99, -INF , P3 ;  /* 0xff80000063637808 */ /* 0x000fe40001800000 */
[----:B------:R-:W-:Y:S02]  /*2450*/  FMNMX R6, R90, R11, !PT ;  /* 0x0000000b5a067209 */ /* 0x000fe40007800000 */
[----:B------:R-:W-:Y:S01]  /*2460*/  ISETP.GE.AND P3, PT, R2, R7, PT ;  /* 0x000000070200720c */ /* 0x000fe20003f66270 */
[----:B------:R-:W-:Y:S01]  /*2470*/  VIADD R7, R0, 0xa8 ;  /* 0x000000a800077836 */ /* 0x000fe20000000000 */
[----:B------:R-:W-:-:S02]  /*2480*/  FMNMX R9, R65, R4, !PT ;  /* 0x0000000441097209 */ /* 0x000fc40007800000 */
[----:B------:R-:W-:Y:S02]  /*2490*/  FMNMX R11, R91, R6, !PT ;  /* 0x000000065b0b7209 */ /* 0x000fe40007800000 */
[----:B------:R-:W-:Y:S02]  /*24a0*/  FSEL R96, R96, -INF , P2 ;  /* 0xff80000060607808 */ /* 0x000fe40001000000 */
[----:B------:R-:W-:Y:S02]  /*24b0*/  FSEL R102, R102, -INF , P2 ;  /* 0xff80000066667808 */ /* 0x000fe40001000000 */
[----:B------:R-:W-:Y:S02]  /*24c0*/  ISETP.GE.AND P2, PT, R2, R7, PT ;  /* 0x000000070200720c */ /* 0x000fe40003f46270 */
[----:B------:R-:W-:Y:S02]  /*24d0*/  FMNMX R4, R68, R9, !PT ;  /* 0x0000000944047209 */ /* 0x000fe40007800000 */
[----:B------:R-:W-:-:S02]  /*24e0*/  IADD3 R7, R0, 0xa9, RZ ;  /* 0x000000a900077810 */ /* 0x000fc40007ffe0ff */
        /* <DEDUP_REMOVED lines=8> */
[----:B------:R-:W-:Y:S02]  /*2570*/  FMNMX R6, R98, R11, !PT ;  /* 0x0000000b62067209 */ /* 0x000fe40007800000 */
[----:B------:R-:W-:Y:S02]  /*2580*/  FSEL R100, R100, -INF , P4 ;  /* 0xff80000064647808 */ /* 0x000fe40002000000 */
[----:B------:R-:W-:Y:S02]  /*2590*/  FSEL R106, R106, -INF , P4 ;  /* 0xff8000006a6a7808 */ /* 0x000fe40002000000 */
[----:B------:R-:W-:Y:S01]  /*25a0*/  ISETP.GE.AND P4, PT, R2, R7, PT ;  /* 0x000000070200720c */ /* 0x000fe20003f86270 */
[----:B------:R-:W-:Y:S01]  /*25b0*/  VIADD R7, R0, 0xb1 ;  /* 0x000000b100077836 */ /* 0x000fe20000000000 */
[----:B------:R-:W-:-:S02]  /*25c0*/  FMNMX R9, R73, R4, !PT ;  /* 0x0000000449097209 */ /* 0x000fc40007800000 */
[----:B------:R-:W-:Y:S02]  /*25d0*/  FMNMX R11, R99, R6, !PT ;  /* 0x00000006630b7209 */ /* 0x000fe40007800000 */
[----:B------:R-:W-:Y:S02]  /*25e0*/  FSEL R101, R101, -INF , P6 ;  /* 0xff80000065657808 */ /* 0x000fe40003000000 */
[----:B------:R-:W-:Y:S02]  /*25f0*/  FSEL R107, R107, -INF , P6 ;  /* 0xff8000006b6b7808 */ /* 0x000fe40003000000 */
[----:B------:R-:W-:Y:S02]  /*2600*/  FMNMX R4, R76, R9, !PT ;  /* 0x000000094c047209 */ /* 0x000fe40007800000 */
[----:B------:R-:W-:Y:S02]  /*2610*/  ISETP.GE.AND P6, PT, R2, R7, PT ;  /* 0x000000070200720c */ /* 0x000fe40003fc6270 */
[----:B------:R-:W-:-:S02]  /*2620*/  FMNMX R6, R102, R11, !PT ;  /* 0x0000000b66067209 */ /* 0x000fc40007800000 */
[----:B------:R-:W-:Y:S02]  /*2630*/  IADD3 R7, R0, 0xb8, RZ ;  /* 0x000000b800077810 */ /* 0x000fe40007ffe0ff */
        /* <DEDUP_REMOVED lines=18> */
[----:B------:R-:W-:Y:S02]  /*2760*/  ISETP.GE.AND P2, PT, R2, R7, PT ;  /* 0x000000070200720c */ /* 0x000fe40003f46270 */
[----:B------:R-:W-:-:S02]  /*2770*/  IADD3 R7, R0, 0xc1, RZ ;  /* 0x000000c100077810 */ /* 0x000fc40007ffe0ff */
        /* <DEDUP_REMOVED lines=16> */
[----:B------:R-:W-:Y:S02]  /*2880*/  FMNMX R6, R118, R11, !PT ;  /* 0x0000000b76067209 */ /* 0x000fe40007800000 */
[----:B------:R-:W-:Y:S02]  /*2890*/  FSEL R113, R113, -INF , P6 ;  /* 0xff80000071717808 */ /* 0x000fe40003000000 */
[----:B------:R-:W-:Y:S02]  /*28a0*/  ISETP.GE.AND P6, PT, R2, R7, PT ;  /* 0x000000070200720c */ /* 0x000fe40003fc6270 */
[----:B------:R-:W-:-:S02]  /*28b0*/  IADD3 R7, R0, 0xd0, RZ ;  /* 0x000000d000077810 */ /* 0x000fc40007ffe0ff */
[----:B------:R-:W-:Y:S02]  /*28c0*/  FMNMX R9, R93, R4, !PT ;  /* 0x000000045d097209 */ /* 0x000fe40007800000 */
[----:B------:R-:W-:Y:S02]  /*28d0*/  FSEL R122, R122, -INF , P5 ;  /* 0xff8000007a7a7808 */ /* 0x000fe40002800000 */
[----:B------:R-:W-:Y:S02]  /*28e0*/  FMNMX R11, R119, R6, !PT ;  /* 0x00000006770b7209 */ /* 0x000fe40007800000 */
[----:B------:R-:W-:Y:S02]  /*28f0*/  FSEL R116, R116, -INF , P5 ;  /* 0xff80000074747808 */ /* 0x000fe40002800000 */
[----:B------:R-:W-:Y:S01]  /*2900*/  ISETP.GE.AND P5, PT, R2, R7, PT ;  /* 0x000000070200720c */ /* 0x000fe20003fa6270 */
[----:B------:R-:W-:Y:S01]  /*2910*/  VIADD R7, R0, 0xd1 ;  /* 0x000000d100077836 */ /* 0x000fe20000000000 */
[----:B------:R-:W-:-:S02]  /*2920*/  FMNMX R4, R96, R9, !PT ;  /* 0x0000000960047209 */ /* 0x000fc40007800000 */
[----:B------:R-:W-:Y:S02]  /*2930*/  FSEL R123, R123, -INF , P3 ;  /* 0xff8000007b7b7808 */ /* 0x000fe40001800000 */
[----:B------:R-:W-:Y:S02]  /*2940*/  FMNMX R6, R122, R11, !PT ;  /* 0x0000000b7a067209 */ /* 0x000fe40007800000 */
[----:B------:R-:W-:Y:S02]  /*2950*/  FMNMX R9, R97, R4, !PT ;  /* 0x0000000461097209 */ /* 0x000fe40007800000 */
[----:B------:R-:W-:Y:S02]  /*2960*/  FSEL R117, R117, -INF , P3 ;  /* 0xff80000075757808 */ /* 0x000fe40001800000 */
[----:B------:R-:W-:Y:S02]  /*2970*/  FSEL R126, R126, -INF , P2 ;  /* 0xff8000007e7e7808 */ /* 0x000fe40001000000 */
[----:B------:R-:W-:-:S02]  /*2980*/  FMNMX R11, R123, R6, !PT ;  /* 0x000000067b0b7209 */ /* 0x000fc40007800000 */
[----:B------:R-:W-:Y:S01]  /*2990*/  ISETP.GE.AND P3, PT, R2, R7, PT ;  /* 0x000000070200720c */ /* 0x000fe20003f66270 */
[----:B------:R-:W-:Y:S01]  /*29a0*/  VIADD R7, R0, 0xd8 ;  /* 0x000000d800077836 */ /* 0x000fe20000000000 */
[----:B------:R-:W-:Y:S02]  /*29b0*/  FMNMX R4, R100, R9, !PT ;  /* 0x0000000964047209 */ /* 0x000fe40007800000 */
[----:B------:R-:W-:Y:S02]  /*29c0*/  FSEL R127, R127, -INF , P1 ;  /* 0xff8000007f7f7808 */ /* 0x000fe40000800000 */
[----:B------:R-:W-:Y:S02]  /*29d0*/  FMNMX R6, R126, R11, !PT ;  /* 0x0000000b7e067209 */ /* 0x000fe40007800000 */
[----:B------:R-:W-:Y:S02]  /*29e0*/  FSEL R120, R120, -INF , P2 ;  /* 0xff80000078787808 */ /* 0x000fe40001000000 */
[----:B------:R-:W-:-:S02]  /*29f0*/  ISETP.GE.AND P2, PT, R2, R7, PT ;  /* 0x000000070200720c */ /* 0x000fc40003f46270 */
[----:B------:R-:W-:Y:S02]  /*2a00*/  FMNMX R9, R101, R4, !PT ;  /* 0x0000000465097209 */ /* 0x000fe40007800000 */
[----:B------:R-:W-:Y:S02]  /*2a10*/  IADD3 R7, R0, 0xd9, RZ ;  /* 0x000000d900077810 */ /* 0x000fe40007ffe0ff */
[----:B------:R-:W-:Y:S02]  /*2a20*/  FSEL R130, R130, -INF , P4 ;  /* 0xff80000082827808 */ /* 0x000fe40002000000 */
[----:B------:R-:W-:Y:S02]  /*2a30*/  FMNMX R11, R127, R6, !PT ;  /* 0x000000067f0b7209 */ /* 0x000fe40007800000 */
[----:B------:R-:W-:Y:S02]  /*2a40*/  FSEL R121, R121, -INF , P1 ;  /* 0xff80000079797808 */ /* 0x000fe40000800000 */
[----:B------:R-:W-:-:S02]  /*2a50*/  FMNMX R4, R104, R9, !PT ;  /* 0x0000000968047209 */ /* 0x000fc40007800000 */
[----:B------:R-:W-:Y:S01]  /*2a60*/  ISETP.GE.AND P1, PT, R2, R7, PT ;  /* 0x000000070200720c */ /* 0x000fe20003f26270 */
[----:B------:R-:W-:Y:S01]  /*2a70*/  VIADD R7, R0, 0xe0 ;  /* 0x000000e000077836 */ /* 0x000fe20000000000 */
[----:B------:R-:W-:Y:S02]  /*2a80*/  FSEL R131, R131, -INF , P6 ;  /* 0xff80000083837808 */ /* 0x000fe40003000000 */
[----:B------:R-:W-:Y:S02]  /*2a90*/  FMNMX R6, R130, R11, !PT ;  /* 0x0000000b82067209 */ /* 0x000fe40007800000 */
[----:B------:R-:W-:Y:S02]  /*2aa0*/  FMNMX R9, R105, R4, !PT ;  /* 0x0000000469097209 */ /* 0x000fe40007800000 */
[----:B------:R-:W-:Y:S02]  /*2ab0*/  FSEL R134, R134, -INF , P5 ;  /* 0xff80000086867808 */ /* 0x000fe40002800000 */
[----:B------:R-:W-:-:S02]  /*2ac0*/  FMNMX R11, R131, R6, !PT ;  /* 0x00000006830b7209 */ /* 0x000fc40007800000 */
[----:B------:R-:W-:Y:S02]  /*2ad0*/  FSEL R124, R124, -INF , P4 ;  /* 0xff8000007c7c7808 */ /* 0x000fe40002000000 */
        /* <DEDUP_REMOVED lines=8> */
[----:B------:R-:W-:Y:S02]  /*2b60*/  FSEL R138, R138, -INF , P2 ;  /* 0xff8000008a8a7808 */ /* 0x000fe40001000000 */
        /* <DEDUP_REMOVED lines=9> */
[----:B------:R-:W-:-:S02]  /*2c00*/  FSEL R142, R142, -INF , P4 ;  /* 0xff8000008e8e7808 */ /* 0x000fc40002000000 */
[----:B------:R-:W-:Y:S02]  /*2c10*/  FMNMX R11, R139, R6, !PT ;  /* 0x000000068b0b7209 */ /* 0x000fe40007800000 */
[----:B------:R-:W-:Y:S02]  /*2c20*/  FSEL R129, R129, -INF , P3 ;  /* 0xff80000081817808 */ /* 0x000fe40001800000 */
[----:B------:R-:W-:Y:S01]  /*2c30*/  ISETP.GE.AND P3, PT, R2, R7, PT ;  /* 0x000000070200720c */ /* 0x000fe20003f66270 */
[----:B------:R-:W-:Y:S01]  /*2c40*/  VIADD R7, R0, 0xf0 ;  /* 0x000000f000077836 */ /* 0x000fe20000000000 */
[----:B------:R-:W-:Y:S02]  /*2c50*/  FMNMX R4, R116, R9, !PT ;  /* 0x0000000974047209 */ /* 0x000fe40007800000 */
[----:B------:R-:W-:Y:S02]  /*2c60*/  FSEL R143, R143, -INF , P6 ;  /* 0xff8000008f8f7808 */ /* 0x000fe40003000000 */
        /* <DEDUP_REMOVED lines=8> */
[----:B------:R-:W-:Y:S02]  /*2cf0*/  FSEL R147, R147, -INF , P3 ;  /* 0xff80000093937808 */ /* 0x000fe40001800000 */
[----:B------:R-:W-:Y:S02]  /*2d00*/  FMNMX R6, R146, R11, !PT ;  /* 0x0000000b92067209 */ /* 0x000fe40007800000 */
[----:B------:R-:W-:Y:S02]  /*2d10*/  FSEL R133, R133, -INF , P1 ;  /* 0xff80000085857808 */ /* 0x000fe40000800000 */
[----:B------:R-:W-:Y:S02]  /*2d20*/  ISETP.GE.AND P1, PT, R2, R7, PT ;  /* 0x000000070200720c */ /* 0x000fe40003f26270 */
[----:B------:R-:W-:-:S02]  /*2d30*/  FMNMX R7, R121, R4, !PT ;  /* 0x0000000479077209 */ /* 0x000fc40007800000 */
[----:B------:R-:W-:Y:S02]  /*2d40*/  FSEL R150, R150, -INF , P2 ;  /* 0xff80000096967808 */ /* 0x000fe40001000000 */
[----:B------:R-:W-:Y:S02]  /*2d50*/  FMNMX R9, R147, R6, !PT ;  /* 0x0000000693097209 */ /* 0x000fe40007800000 */
[----:B------:R-:W-:Y:S02]  /*2d60*/  FMNMX R4, R124, R7, !PT ;  /* 0x000000077c047209 */ /* 0x000fe40007800000 */
[----:B------:R-:W-:Y:S02]  /*2d70*/  FSEL R151, R151, -INF , P1 ;  /* 0xff80000097977808 */ /* 0x000fe40000800000 */
[----:B------:R-:W-:Y:S02]  /*2d80*/  FMNMX R6, R150, R9, !PT ;  /* 0x0000000996067209 */ /* 0x000fe40007800000 */
[----:B------:R-:W-:-:S02]  /*2d90*/  FMNMX R7, R125, R4, !PT ;  /* 0x000000047d077209 */ /* 0x000fc40007800000 */
[----:B------:R-:W-:Y:S02]  /*2da0*/  FMNMX R6, R151, R6, !PT ;  /* 0x0000000697067209 */ /* 0x000fe40007800000 */
[----:B------:R-:W-:Y:S02]  /*2db0*/  FMNMX R4, R128, R7, !PT ;  /* 0x0000000780047209 */ /* 0x000fe40007800000 */
[----:B------:R-:W-:Y:S01]  /*2dc0*/  FSEL R136, R136, -INF , P4 ;  /* 0xff80000088887808 */ /* 0x000fe20002000000 */
[----:B------:R-:W1:Y:S01]  /*2dd0*/  SHFL.BFLY PT, R9, R6, 0x1, 0x1f ;  /* 0x0c201f0006097f89 */ /* 0x000e6200000e0000 */
[----:B------:R-:W-:Y:S02]  /*2de0*/  FMNMX R7, R129, R4, !PT ;  /* 0x0000000481077209 */ /* 0x000fe40007800000 */
[----:B------:R-:W-:Y:S02]  /*2df0*/  FSEL R137, R137, -INF , P6 ;  /* 0xff80000089897808 */ /* 0x000fe40003000000 */
[----:B------:R-:W-:-:S02]  /*2e00*/  FMNMX R4, R132, R7, !PT ;  /* 0x0000000784047209 */ /* 0x000fc40007800000 */
[----:B------:R-:W-:Y:S02]  /*2e10*/  FSEL R140, R140, -INF , P5 ;  /* 0xff8000008c8c7808 */ /* 0x000fe40002800000 */
[----:B------:R-:W-:Y:S02]  /*2e20*/  FMNMX R7, R133, R4, !PT ;  /* 0x0000000485077209 */ /* 0x000fe40007800000 */
[----:B------:R-:W-:Y:S02]  /*2e30*/  FSEL R141, R141, -INF , P3 ;  /* 0xff8000008d8d7808 */ /* 0x000fe40001800000 */
[----:B------:R-:W-:Y:S02]  /*2e40*/  FMNMX R4, R136, R7, !PT ;  /* 0x0000000788047209 */ /* 0x000fe40007800000 */
[----:B------:R-:W-:Y:S02]  /*2e50*/  FSEL R144, R144, -INF , P2 ;  /* 0xff80000090907808 */ /* 0x000fe40001000000 */
[----:B------:R-:W-:-:S02]  /*2e60*/  FMNMX R7, R137, R4, !PT ;  /* 0x0000000489077209 */ /* 0x000fc40007800000 */
[----:B------:R-:W-:Y:S02]  /*2e70*/  FSEL R145, R145, -INF , P1 ;  /* 0xff80000091917808 */ /* 0x000fe40000800000 */
[----:B------:R-:W-:Y:S01]  /*2e80*/  FMNMX R4, R140, R7, !PT ;  /* 0x000000078c047209 */ /* 0x000fe20007800000 */
[----:B------:R-:W-:Y:S01]  /*2e90*/  VIADD R7, R0, 0xf8 ;  /* 0x000000f800077836 */ /* 0x000fe20000000000 */
[----:B-1----:R-:W-:Y:S02]  /*2ea0*/  FMNMX R6, R6, R9, !PT ;  /* 0x0000000906067209 */ /* 0x002fe40007800000 */
[----:B------:R-:W-:Y:S02]  /*2eb0*/  FMNMX R9, R141, R4, !PT ;  /* 0x000000048d097209 */ /* 0x000fe40007800000 */
[----:B------:R-:W-:Y:S01]  /*2ec0*/  ISETP.GE.AND P2, PT, R2, R7, PT ;  /* 0x000000070200720c */ /* 0x000fe20003f46270 */
[----:B------:R-:W1:Y:S01]  /*2ed0*/  SHFL.BFLY PT, R11, R6, 0x2, 0x1f ;  /* 0x0c401f00060b7f89 */ /* 0x000e6200000e0000 */
[----:B------:R-:W-:Y:S01]  /*2ee0*/  VIADD R7, R0, 0xf9 ;  /* 0x000000f900077836 */ /* 0x000fe20000000000 */
[----:B------:R-:W-:-:S02]  /*2ef0*/  FMNMX R4, R144, R9, !PT ;  /* 0x0000000990047209 */ /* 0x000fc40007800000 */
[----:B------:R-:W-:Y:S02]  /*2f00*/  FSEL R148, R148, -INF , P2 ;  /* 0xff80000094947808 */ /* 0x000fe40001000000 */
[----:B------:R-:W-:Y:S02]  /*2f10*/  ISETP.GE.AND P1, PT, R2, R7, PT ;  /* 0x000000070200720c */ /* 0x000fe40003f26270 */
[----:B------:R-:W-:Y:S02]  /*2f20*/  FMNMX R7, R145, R4, !PT ;  /* 0x0000000491077209 */ /* 0x000fe40007800000 */
[----:B------:R-:W-:Y:S02]  /*2f30*/  FSEL R149, R149, -INF , P1 ;  /* 0xff80000095957808 */ /* 0x000fe40000800000 */
[----:B------:R-:W-:-:S04]  /*2f40*/  FMNMX R4, R148, R7, !PT ;  /* 0x0000000794047209 */ /* 0x000fc80007800000 */
[----:B------:R-:W-:-:S05]  /*2f50*/  FMNMX R7, R149, R4, !PT ;  /* 0x0000000495077209 */ /* 0x000fca0007800000 */
[----:B------:R-:W2:Y:S01]  /*2f60*/  SHFL.BFLY PT, R8, R7, 0x1, 0x1f ;  /* 0x0c201f0007087f89 */ /* 0x000ea200000e0000 */
[----:B-1----:R-:W-:-:S04]  /*2f70*/  FMNMX R4, R6, R11, !PT ;  /* 0x0000000b06047209 */ /* 0x002fc80007800000 */
[----:B------:R-:W-:-:S04]  /*2f80*/  FSETP.NEU.AND P1, PT, R4, -INF , PT ;  /* 0xff8000000400780b */ /* 0x000fc80003f2d000 */
[----:B------:R-:W-:-:S05]  /*2f90*/  FSEL R6, R4, RZ, P1 ;  /* 0x000000ff04067208 */ /* 0x000fca0000800000 */
[----:B------:R-:W-:Y:S01]  /*2fa0*/  FMUL R6, R6, UR11 ;  /* 0x0000000b06067c20 */ /* 0x000fe20008400000 */
[----:B------:R-:W-:-:S03]  /*2fb0*/  ULDC UR11, c[0x0][0x604] ;  /* 0x00018100000b7ab9 */ /* 0x000fc60000000800 */
[--C-:B------:R-:W-:Y:S01]  /*2fc0*/  FFMA R26, R26, UR11, -R6.reuse ;  /* 0x0000000b1a1a7c23 */ /* 0x100fe20008000806 */
[----:B------:R-:W-:Y:S01]  /*2fd0*/  ULDC UR11, c[0x0][0x604] ;  /* 0x00018100000b7ab9 */ /* 0x000fe20000000800 */
[----:B--2---:R-:W-:Y:S01]  /*2fe0*/  FMNMX R181, R7, R8, !PT ;  /* 0x0000000807b57209 */ /* 0x004fe20007800000 */
[--C-:B------:R-:W-:Y:S01]  /*2ff0*/  FFMA R8, R27, UR11, -R6.reuse ;  /* 0x0000000b1b087c23 */ /* 0x100fe20008000806 */
[----:B------:R-:W-:Y:S01]  /*3000*/  ULDC UR11, c[0x0][0x604] ;  /* 0x00018100000b7ab9 */ /* 0x000fe20000000800 */
[----:B------:R-:W-:Y:S01]  /*3010*/  FSETP.GEU.AND P6, PT, R26, -126, PT ;  /* 0xc2fc00001a00780b */ /* 0x000fe20003fce000 */
[--C-:B------:R-:W-:Y:S01]  /*3020*/  FFMA R27, R30, UR11, -R6.reuse ;  /* 0x0000000b1e1b7c23 */ /* 0x100fe20008000806 */
[----:B------:R-:W1:Y:S01]  /*3030*/  SHFL.BFLY PT, R10, R181, 0x2, 0x1f ;  /* 0x0c401f00b50a7f89 */ /* 0x000e6200000e0000 */
[----:B------:R-:W-:Y:S01]  /*3040*/  FSETP.GEU.AND P5, PT, R8, -126, PT ;  /* 0xc2fc00000800780b */ /* 0x000fe20003fae000 */
[----:B------:R-:W-:Y:S02]  /*3050*/  ULDC UR11, c[0x0][0x604] ;  /* 0x00018100000b7ab9 */ /* 0x000fe40000000800 */
[----:B------:R-:W-:Y:S01]  /*3060*/  FSETP.GEU.AND P3, PT, R27, -126, PT ;  /* 0xc2fc00001b00780b */ /* 0x000fe20003f6e000 */
[----:B------:R-:W-:Y:S01]  /*3070*/  FFMA R31, R31, UR11, -R6 ;  /* 0x0000000b1f1f7c23 */ /* 0x000fe20008000806 */
[----:B------:R-:W-:-:S02]  /*3080*/  ULDC UR11, c[0x0][0x604] ;  /* 0x00018100000b7ab9 */ /* 0x000fc40000000800 */
[--C-:B------:R-:W-:Y:S01]  /*3090*/  FFMA R9, R34, UR11, -R6.reuse ;  /* 0x0000000b22097c23 */ /* 0x100fe20008000806 */
[----:B------:R-:W-:Y:S01]  /*30a0*/  ULDC UR11, c[0x0][0x604] ;  /* 0x00018100000b7ab9 */ /* 0x000fe20000000800 */
[----:B------:R-:W-:Y:S01]  /*30b0*/  FSETP.GEU.AND P2, PT, R31, -126, PT ;  /* 0xc2fc00001f00780b */ /* 0x000fe20003f4e000 */
[----:B------:R-:W-:Y:S01]  /*30c0*/  @!P6 FMUL R26, R26, 0.5 ;  /* 0x3f0000001a1ae820 */ /* 0x000fe20000400000 */
[--C-:B------:R-:W-:Y:S01]  /*30d0*/  FFMA R12, R35, UR11, -R6.reuse ;  /* 0x0000000b230c7c23 */ /* 0x100fe20008000806 */
[----:B------:R-:W-:Y:S01]  /*30e0*/  ULDC UR11, c[0x0][0x604] ;  /* 0x00018100000b7ab9 */ /* 0x000fe20000000800 */
[----:B------:R-:W-:Y:S01]  /*30f0*/  @!P5 FMUL R8, R8, 0.5 ;  /* 0x3f0000000808d820 */ /* 0x000fe20000400000 */
[----:B------:R-:W2:Y:S01]  /*3100*/  MUFU.EX2 R7, R26 ;  /* 0x0000001a00077308 */ /* 0x000ea20000000800 */
[----:B------:R-:W-:Y:S01]  /*3110*/  FSETP.GEU.AND P4, PT, R9, -126, PT ;  /* 0xc2fc00000900780b */ /* 0x000fe20003f8e000 */
[----:B------:R-:W-:Y:S01]  /*3120*/  @!P3 FMUL R27, R27, 0.5 ;  /* 0x3f0000001b1bb820 */ /* 0x000fe20000400000 */
[----:B------:R-:W-:Y:S01]  /*3130*/  FFMA R11, R38, UR11, -R6 ;  /* 0x0000000b260b7c23 */ /* 0x000fe20008000806 */
[----:B------:R-:W-:-:S02]  /*3140*/  ULDC UR11, c[0x0][0x604] ;  /* 0x00018100000b7ab9 */ /* 0x000fc40000000800 */
[--C-:B------:R-:W-:Y:S01]  /*3150*/  FFMA R14, R39, UR11, -R6.reuse ;  /* 0x0000000b270e7c23 */ /* 0x100fe20008000806 */
[----:B------:R-:W-:Y:S01]  /*3160*/  ULDC UR11, c[0x0][0x604] ;  /* 0x00018100000b7ab9 */ /* 0x000fe20000000800 */
[----:B------:R-:W3:Y:S01]  /*3170*/  MUFU.EX2 R8, R8 ;  /* 0x0000000800087308 */ /* 0x000ee20000000800 */
[----:B-1----:R-:W-:Y:S01]  /*3180*/  FMNMX R181, R181, R10, !PT ;  /* 0x0000000ab5b57209 */ /* 0x002fe20007800000 */
[--C-:B------:R-:W-:Y:S01]  /*3190*/  FFMA R13, R42, UR11, -R6.reuse ;  /* 0x0000000b2a0d7c23 */ /* 0x100fe20008000806 */
[----:B------:R-:W-:Y:S01]  /*31a0*/  @!P2 FMUL R31, R31, 0.5 ;  /* 0x3f0000001f1fa820 */ /* 0x000fe20000400000 */
[----:B------:R-:W-:Y:S01]  /*31b0*/  ULDC UR11, c[0x0][0x604] ;  /* 0x00018100000b7ab9 */ /* 0x000fe20000000800 */
[----:B------:R-:W-:Y:S01]  /*31c0*/  FSETP.NEU.AND P1, PT, R181, -INF , PT ;  /* 0xff800000b500780b */ /* 0x000fe20003f2d000 */
[----:B------:R-:W-:Y:S01]  /*31d0*/  @!P4 FMUL R9, R9, 0.5 ;  /* 0x3f0000000909c820 */ /* 0x000fe20000400000 */
[--C-:B------:R-:W-:Y:S01]  /*31e0*/  FFMA R16, R43, UR11, -R6.reuse ;  /* 0x0000000b2b107c23 */ /* 0x100fe20008000806 */
[----:B------:R-:W1:Y:S01]  /*31f0*/  MUFU.EX2 R27, R27 ;  /* 0x0000001b001b7308 */ /* 0x000e620000000800 */
[----:B------:R-:W-:Y:S01]  /*3200*/  FSEL R152, R181, RZ, P1 ;  /* 0x000000ffb5987208 */ /* 0x000fe20000800000 */
[----:B--2---:R-:W-:Y:S01]  /*3210*/  @!P6 FMUL R7, R7, R7 ;  /* 0x000000070707e220 */ /* 0x004fe20000400000 */
[----:B------:R-:W-:Y:S01]  /*3220*/  FSETP.GEU.AND P1, PT, R12, -126, PT ;  /* 0xc2fc00000c00780b */ /* 0x000fe20003f2e000 */
[----:B------:R-:W-:Y:S01]  /*3230*/  ULDC UR11, c[0x0][0x604] ;  /* 0x00018100000b7ab9 */ /* 0x000fe20000000800 */
[----:B------:R-:W-:Y:S01]  /*3240*/  FSETP.GEU.AND P6, PT, R11, -126, PT ;  /* 0xc2fc00000b00780b */ /* 0x000fe20003fce000 */
[--C-:B------:R-:W-:Y:S01]  /*3250*/  FFMA R43, R46, UR11, -R6.reuse ;  /* 0x0000000b2e2b7c23 */ /* 0x100fe20008000806 */
[----:B------:R-:W-:Y:S01]  /*3260*/  ULDC UR11, c[0x0][0x604] ;  /* 0x00018100000b7ab9 */ /* 0x000fe20000000800 */
[----:B------:R-:W2:Y:S01]  /*3270*/  MUFU.EX2 R10, R31 ;  /* 0x0000001f000a7308 */ /* 0x000ea20000000800 */
[----:B---3--:R-:W-:Y:S01]  /*3280*/  @!P5 FMUL R8, R8, R8 ;  /* 0x000000080808d220 */ /* 0x008fe20000400000 */
[----:B------:R-:W-:Y:S01]  /*3290*/  FSETP.GEU.AND P5, PT, R14, -126, PT ;  /* 0xc2fc00000e00780b */ /* 0x000fe20003fae000 */
[----:B------:R-:W-:Y:S01]  /*32a0*/  FFMA R18, R47, UR11, -R6 ;  /* 0x0000000b2f127c23 */ /* 0x000fe20008000806 */
[----:B------:R-:W-:-:S02]  /*32b0*/  ULDC UR11, c[0x0][0x604] ;  /* 0x00018100000b7ab9 */ /* 0x000fc40000000800 */
[--C-:B------:R-:W-:Y:S01]  /*32c0*/  FFMA R15, R50, UR11, -R6.reuse ;  /* 0x0000000b320f7c23 */ /* 0x100fe20008000806 */
[----:B------:R-:W-:Y:S01]  /*32d0*/  ULDC UR11, c[0x0][0x604] ;  /* 0x00018100000b7ab9 */ /* 0x000fe20000000800 */
[----:B------:R-:W-:Y:S01]  /*32e0*/  @!P1 FMUL R12, R12, 0.5 ;  /* 0x3f0000000c0c9820 */ /* 0x000fe20000400000 */
[----:B-1----:R-:W-:Y:S01]  /*32f0*/  @!P3 FMUL R27, R27, R27 ;  /* 0x0000001b1b1bb220 */ /* 0x002fe20000400000 */
[----:B------:R-:W-:Y:S01]  /*3300*/  FSETP.GEU.AND P3, PT, R13, -126, PT ;  /* 0xc2fc00000d00780b */ /* 0x000fe20003f6e000 */
[----:B------:R-:W1:Y:S01]  /*3310*/  MUFU.EX2 R9, R9 ;  /* 0x0000000900097308 */ /* 0x000e620000000800 */
[----:B------:R-:W-:Y:S01]  /*3320*/  @!P6 FMUL R11, R11, 0.5 ;  /* 0x3f0000000b0be820 */ /* 0x000fe20000400000 */
[--C-:B------:R-:W-:Y:S01]  /*3330*/  FFMA R20, R51, UR11, -R6.reuse ;  /* 0x0000000b33147c23 */ /* 0x100fe20008000806 */
[----:B------:R-:W-:Y:S01]  /*3340*/  ULDC UR11, c[0x0][0x604] ;  /* 0x00018100000b7ab9 */ /* 0x000fe20000000800 */
[----:B------:R-:W-:Y:S01]  /*3350*/  @!P5 FMUL R14, R14, 0.5 ;  /* 0x3f0000000e0ed820 */ /* 0x000fe20000400000 */
[----:B------:R-:W-:Y:S01]  /*3360*/  FFMA R39, R54, UR11, -R6 ;  /* 0x0000000b36277c23 */ /* 0x000fe20008000806 */
[----:B--2---:R-:W-:Y:S01]  /*3370*/  @!P2 FMUL R10, R10, R10 ;  /* 0x0000000a0a0aa220 */ /* 0x004fe20000400000 */
[----:B------:R-:W-:Y:S01]  /*3380*/  FSETP.GEU.AND P2, PT, R16, -126, PT ;  /* 0xc2fc00001000780b */ /* 0x000fe20003f4e000 */
[----:B------:R-:W2:Y:S01]  /*3390*/  MUFU.EX2 R12, R12 ;  /* 0x0000000c000c7308 */ /* 0x000ea20000000800 */
[----:B------:R-:W-:-:S02]  /*33a0*/  ULDC UR11, c[0x0][0x604] ;  /* 0x00018100000b7ab9 */ /* 0x000fc40000000800 */
[--C-:B------:R-:W-:Y:S01]  /*33b0*/  FFMA R22, R55, UR11, -R6.reuse ;  /* 0x0000000b37167c23 */ /* 0x100fe20008000806 */
[----:B------:R-:W-:Y:S01]  /*33c0*/  @!P3 FMUL R13, R13, 0.5 ;  /* 0x3f0000000d0db820 */ /* 0x000fe20000400000 */
[----:B------:R-:W-:Y:S02]  /*33d0*/  ULDC UR11, c[0x0][0x604] ;  /* 0x00018100000b7ab9 */ /* 0x000fe40000000800 */
[--C-:B------:R-:W-:Y:S01]  /*33e0*/  FFMA R17, R58, UR11, -R6.reuse ;  /* 0x0000000b3a117c23 */ /* 0x100fe20008000806 */
[----:B------:R-:W3:Y:S01]  /*33f0*/  MUFU.EX2 R11, R11 ;  /* 0x0000000b000b7308 */ /* 0x000ee20000000800 */
[----:B-1----:R-:W-:Y:S01]  /*3400*/  @!P4 FMUL R9, R9, R9 ;  /* 0x000000090909c220 */ /* 0x002fe20000400000 */
[----:B------:R-:W-:Y:S01]  /*3410*/  FSETP.GEU.AND P4, PT, R43, -126, PT ;  /* 0xc2fc00002b00780b */ /* 0x000fe20003f8e000 */
[----:B------:R-:W-:Y:S01]  /*3420*/  ULDC UR11, c[0x0][0x604] ;  /* 0x00018100000b7ab9 */ /* 0x000fe20000000800 */
[----:B------:R-:W-:Y:S01]  /*3430*/  @!P2 FMUL R16, R16, 0.5 ;  /* 0x3f0000001010a820 */ /* 0x000fe20000400000 */
[----:B------:R-:W-:Y:S01]  /*3440*/  FFMA R26, R59, UR11, -R6 ;  /* 0x0000000b3b1a7c23 */ /* 0x000fe20008000806 */
[----:B------:R-:W-:-:S02]  /*3450*/  ULDC UR11, c[0x0][0x604] ;  /* 0x00018100000b7ab9 */ /* 0x000fc40000000800 */
[----:B------:R-:W1:Y:S01]  /*3460*/  MUFU.EX2 R14, R14 ;  /* 0x0000000e000e7308 */ /* 0x000e620000000800 */
[----:B--2---:R-:W-:Y:S01]  /*3470*/  @!P1 FMUL R12, R12, R12 ;  /* 0x0000000c0c0c9220 */ /* 0x004fe20000400000 */
[----:B------:R-:W-:Y:S01]  /*3480*/  FSETP.GEU.AND P1, PT, R18, -126, PT ;  /* 0xc2fc00001200780b */ /* 0x000fe20003f2e000 */
[--C-:B------:R-:W-:Y:S01]  /*3490*/  FFMA R35, R62, UR11, -R6.reuse ;  /* 0x0000000b3e237c23 */ /* 0x100fe20008000806 */
[----:B------:R-:W-:Y:S02]  /*34a0*/  ULDC UR11, c[0x0][0x604] ;  /* 0x00018100000b7ab9 */ /* 0x000fe40000000800 */
[----:B------:R-:W-:Y:S01]  /*34b0*/  FFMA R30, R63, UR11, -R6 ;  /* 0x0000000b3f1e7c23 */ /* 0x000fe20008000806 */
[----:B------:R-:W-:Y:S01]  /*34c0*/  @!P4 FMUL R43, R43, 0.5 ;  /* 0x3f0000002b2bc820 */ /* 0x000fe20000400000 */
[----:B------:R-:W2:Y:S01]  /*34d0*/  MUFU.EX2 R13, R13 ;  /* 0x0000000d000d7308 */ /* 0x000ea20000000800 */
[----:B---3--:R-:W-:Y:S01]  /*34e0*/  @!P6 FMUL R11, R11, R11 ;  /* 0x0000000b0b0be220 */ /* 0x008fe20000400000 */
[----:B------:R-:W-:Y:S01]  /*34f0*/  FSETP.GEU.AND P6, PT, R15, -126, PT ;  /* 0xc2fc00000f00780b */ /* 0x000fe20003fce000 */
[----:B------:R-:W-:-:S02]  /*3500*/  ULDC UR11, c[0x0][0x604] ;  /* 0x00018100000b7ab9 */ /* 0x000fc40000000800 */
[--C-:B------:R-:W-:Y:S01]  /*3510*/  FFMA R19, R66, UR11, -R6.reuse ;  /* 0x0000000b42137c23 */ /* 0x100fe20008000806 */
[----:B------:R-:W-:Y:S01]  /*3520*/  ULDC UR11, c[0x0][0x604] ;  /* 0x00018100000b7ab9 */ /* 0x000fe20000000800 */
[----:B------:R-:W-:Y:S01]  /*3530*/  @!P1 FMUL R18, R18, 0.5 ;  /* 0x3f00000012129820 */ /* 0x000fe20000400000 */
[----:B------:R-:W3:Y:S01]  /*3540*/  MUFU.EX2 R16, R16 ;  /* 0x0000001000107308 */ /* 0x000ee20000000800 */
[----:B-1----:R-:W-:Y:S01]  /*3550*/  @!P5 FMUL R14, R14, R14 ;  /* 0x0000000e0e0ed220 */ /* 0x002fe20000400000 */
[----:B------:R-:W-:Y:S01]  /*3560*/  FSETP.GEU.AND P5, PT, R20, -126, PT ;  /* 0xc2fc00001400780b */ /* 0x000fe20003fae000 */
[--C-:B------:R-:W-:Y:S01]  /*3570*/  FFMA R34, R67, UR11, -R6.reuse ;  /* 0x0000000b43227c23 */ /* 0x100fe20008000806 */
[----:B------:R-:W-:Y:S02]  /*3580*/  ULDC UR11, c[0x0][0x604] ;  /* 0x00018100000b7ab9 */ /* 0x000fe40000000800 */
[----:B------:R-:W-:Y:S01]  /*3590*/  FFMA R31, R70, UR11, -R6 ;  /* 0x0000000b461f7c23 */ /* 0x000fe20008000806 */
[----:B------:R-:W-:Y:S01]  /*35a0*/  @!P6 FMUL R15, R15, 0.5 ;  /* 0x3f0000000f0fe820 */ /* 0x000fe20000400000 */
[----:B------:R-:W1:Y:S01]  /*35b0*/  MUFU.EX2 R43, R43 ;  /* 0x0000002b002b7308 */ /* 0x000e620000000800 */
[----:B--2---:R-:W-:Y:S01]  /*35c0*/  @!P3 FMUL R13, R13, R13 ;  /* 0x0000000d0d0db220 */ /* 0x004fe20000400000 */
[----:B------:R-:W-:Y:S01]  /*35d0*/  FSETP.GEU.AND P3, PT, R39, -126, PT ;  /* 0xc2fc00002700780b */ /* 0x000fe20003f6e000 */
[----:B------:R-:W-:-:S02]  /*35e0*/  ULDC UR11, c[0x0][0x604] ;  /* 0x00018100000b7ab9 */ /* 0x000fc40000000800 */
[--C-:B------:R-:W-:Y:S01]  /*35f0*/  FFMA R38, R71, UR11, -R6.reuse ;  /* 0x0000000b47267c23 */ /* 0x100fe20008000806 */
[----:B------:R-:W-:Y:S01]  /*3600*/  ULDC UR11, c[0x0][0x604] ;  /* 0x00018100000b7ab9 */ /* 0x000fe20000000800 */
[----:B------:R-:W-:Y:S01]  /*3610*/  @!P5 FMUL R20, R20, 0.5 ;  /* 0x3f0000001414d820 */ /* 0x000fe20000400000 */
[----:B------:R-:W2:Y:S01]  /*3620*/  MUFU.EX2 R18, R18 ;  /* 0x0000001200127308 */ /* 0x000ea20000000800 */
[----:B---3--:R-:W-:Y:S01]  /*3630*/  @!P2 FMUL R16, R16, R16 ;  /* 0x000000101010a220 */ /* 0x008fe20000400000 */
[----:B------:R-:W-:Y:S01]  /*3640*/  FSETP.GEU.AND P2, PT, R22, -126, PT ;  /* 0xc2fc00001600780b */ /* 0x000fe20003f4e000 */
[--C-:B------:R-:W-:Y:S01]  /*3650*/  FFMA R21, R74, UR11, -R6.reuse ;  /* 0x0000000b4a157c23 */ /* 0x100fe20008000806 */
[----:B------:R-:W-:Y:S02]  /*3660*/  ULDC UR11, c[0x0][0x604] ;  /* 0x00018100000b7ab9 */ /* 0x000fe40000000800 */
[----:B------:R-:W-:Y:S01]  /*3670*/  FFMA R42, R75, UR11, -R6 ;  /* 0x0000000b4b2a7c23 */ /* 0x000fe20008000806 */
[----:B------:R-:W-:Y:S01]  /*3680*/  @!P3 FMUL R39, R39, 0.5 ;  /* 0x3f0000002727b820 */ /* 0x000fe20000400000 */
[----:B------:R-:W3:Y:S01]  /*3690*/  MUFU.EX2 R15, R15 ;  /* 0x0000000f000f7308 */ /* 0x000ee20000000800 */
[----:B-1----:R-:W-:Y:S01]  /*36a0*/  @!P4 FMUL R43, R43, R43 ;  /* 0x0000002b2b2bc220 */ /* 0x002fe20000400000 */
[----:B------:R-:W-:Y:S01]  /*36b0*/  FSETP.GEU.AND P4, PT, R17, -126, PT ;  /* 0xc2fc00001100780b */ /* 0x000fe20003f8e000 */
[----:B------:R-:W-:-:S02]  /*36c0*/  ULDC UR11, c[0x0][0x604] ;  /* 0x00018100000b7ab9 */ /* 0x000fc40000000800 */
[--C-:B------:R-:W-:Y:S01]  /*36d0*/  FFMA R55, R78, UR11, -R6.reuse ;  /* 0x0000000b4e377c23 */ /* 0x100fe20008000806 */
[----:B------:R-:W-:Y:S01]  /*36e0*/  ULDC UR11, c[0x0][0x604] ;  /* 0x00018100000b7ab9 */ /* 0x000fe20000000800 */
[----:B------:R-:W-:Y:S01]  /*36f0*/  @!P2 FMUL R22, R22, 0.5 ;  /* 0x3f0000001616a820 */ /* 0x000fe20000400000 */
        /* <DEDUP_REMOVED lines=171> */
[----:B------:R-:W-:Y:S01]  /*41b0*/  FFMA R6, R151, UR11, -R6 ;  /* 0x0000000b97067c23 */ /* 0x000fe20008000806 */
[----:B------:R-:W-:Y:S02]  /*41c0*/  ULDC UR11, c[0x0][0x604] ;  /* 0x00018100000b7ab9 */ /* 0x000fe40000000800 */
[----:B------:R-:W-:Y:S01]  /*41d0*/  FMUL R47, R152, UR11 ;  /* 0x0000000b982f7c20 */ /* 0x000fe20008400000 */
[----:B------:R-:W-:Y:S01]  /*41e0*/  @!P4 FMUL R74, R74, 0.5 ;  /* 0x3f0000004a4ac820 */ /* 0x000fe20000400000 */
[----:B------:R-:W2:Y:S01]  /*41f0*/  MUFU.EX2 R70, R70 ;  /* 0x0000004600467308 */ /* 0x000ea20000000800 */
[----:B---3--:R-:W-:Y:S01]  /*4200*/  @!P6 FMUL R66, R66, R66 ;  /* 0x000000424242e220 */ /* 0x008fe20000400000 */
[----:B------:R-:W-:Y:S01]  /*4210*/  FSETP.GEU.AND P6, PT, R78, -126, PT ;  /* 0xc2fc00004e00780b */ /* 0x000fe20003fce000 */
[--C-:B------:R-:W-:Y:S01]  /*4220*/  FFMA R24, R24, UR14, -R47.reuse ;  /* 0x0000000e18187c23 */ /* 0x100fe2000800082f */
[----:B------:R-:W-:Y:S01]  /*4230*/  ULDC UR11, c[0x0][0x604] ;  /* 0x00018100000b7ab9 */ /* 0x000fe20000000800 */
[----:B------:R-:W-:Y:S01]  /*4240*/  ULDC UR14, c[0x0][0x604] ;  /* 0x00018100000e7ab9 */ /* 0x000fe20000000800 */
[--C-:B------:R-:W-:Y:S01]  /*4250*/  FFMA R25, R25, UR11, -R47.reuse ;  /* 0x0000000b19197c23 */ /* 0x100fe2000800082f */
[----:B------:R-:W-:Y:S01]  /*4260*/  @!P1 FMUL R71, R71, 0.5 ;  /* 0x3f00000047479820 */ /* 0x000fe20000400000 */
[----:B------:R-:W3:Y:S01]  /*4270*/  MUFU.EX2 R75, R75 ;  /* 0x0000004b004b7308 */ /* 0x000ee20000000800 */
[----:B-1----:R-:W-:Y:S01]  /*4280*/  @!P5 FMUL R67, R67, R67 ;  /* 0x000000434343d220 */ /* 0x002fe20000400000 */
[----:B------:R-:W-:Y:S01]  /*4290*/  FSETP.GEU.AND P5, PT, R79, -126, PT ;  /* 0xc2fc00004f00780b */ /* 0x000fe20003fae000 */
[----:B------:R-:W-:Y:S01]  /*42a0*/  ULDC UR11, c[0x0][0x604] ;  /* 0x00018100000b7ab9 */ /* 0x000fe20000000800 */
[--C-:B------:R-:W-:Y:S01]  /*42b0*/  FFMA R130, R145, UR26, -R47.reuse ;  /* 0x0000001a91827c23 */ /* 0x100fe2000800082f */
[--C-:B------:R-:W-:Y:S01]  /*42c0*/  FFMA R28, R28, UR11, -R47.reuse ;  /* 0x0000000b1c1c7c23 */ /* 0x100fe2000800082f */
[----:B------:R-:W-:Y:S01]  /*42d0*/  ULDC UR11, c[0x0][0x604] ;  /* 0x00018100000b7ab9 */ /* 0x000fe20000000800 */
[----:B------:R-:W-:Y:S01]  /*42e0*/  @!P6 FMUL R78, R78, 0.5 ;  /* 0x3f0000004e4ee820 */ /* 0x000fe20000400000 */
[----:B------:R-:W1:Y:S01]  /*42f0*/  MUFU.EX2 R74, R74 ;  /* 0x0000004a004a7308 */ /* 0x000e620000000800 */
[----:B--2---:R-:W-:Y:S01]  /*4300*/  @!P3 FMUL R70, R70, R70 ;  /* 0x000000464646b220 */ /* 0x004fe20000400000 */
[----:B------:R-:W-:Y:S01]  /*4310*/  FSETP.GEU.AND P3, PT, R82, -126, PT ;  /* 0xc2fc00005200780b */ /* 0x000fe20003f6e000 */
[--C-:B------:R-:W-:Y:S01]  /*4320*/  FFMA R29, R29, UR11, -R47.reuse ;  /* 0x0000000b1d1d7c23 */ /* 0x100fe2000800082f */
[----:B------:R-:W-:Y:S01]  /*4330*/  ULDC UR11, c[0x0][0x604] ;  /* 0x00018100000b7ab9 */ /* 0x000fe20000000800 */
[--C-:B------:R-:W-:Y:S01]  /*4340*/  FFMA R145, R148, UR27, -R47.reuse ;  /* 0x0000001b94917c23 */ /* 0x100fe2000800082f */
        /* <DEDUP_REMOVED lines=34> */
[----:B------:R-:W-:Y:S01]  /*4570*/  FFMA R45, R45, UR11, -R47 ;  /* 0x0000000b2d2d7c23 */ /* 0x000fe2000800082f */
[----:B------:R-:W-:Y:S01]  /*4580*/  ULDC UR11, c[0x0][0x604] ;  /* 0x00018100000b7ab9 */ /* 0x000fe20000000800 */
[----:B------:R-:W-:Y:S01]  /*4590*/  @!P6 FMUL R90, R90, 0.5 ;  /* 0x3f0000005a5ae820 */ /* 0x000fe20000400000 */
[----:B------:R-:W1:Y:S01]  /*45a0*/  MUFU.EX2 R86, R86 ;  /* 0x0000005600567308 */ /* 0x000e620000000800 */
[----:B--2---:R-:W-:Y:S01]  /*45b0*/  @!P3 FMUL R82, R82, R82 ;  /* 0x000000525252b220 */ /* 0x004fe20000400000 */
[----:B------:R-:W-:-:S05]  /*45c0*/  FSETP.GEU.AND P3, PT, R94, -126, PT ;  /* 0xc2fc00005e00780b */ /* 0x000fca0003f6e000 */
[----:B------:R-:W-:Y:S01]  /*45d0*/  @!P5 FMUL R95, R95, 0.5 ;  /* 0x3f0000005f5fd820 */ /* 0x000fe20000400000 */
[----:B------:R-:W2:Y:S01]  /*45e0*/  MUFU.EX2 R87, R87 ;  /* 0x0000005700577308 */ /* 0x000ea20000000800 */
[----:B---3--:R-:W-:Y:S01]  /*45f0*/  @!P2 FMUL R83, R83, R83 ;  /* 0x000000535353a220 */ /* 0x008fe20000400000 */
[----:B------:R-:W-:-:S05]  /*4600*/  FSETP.GEU.AND P2, PT, R99, -126, PT ;  /* 0xc2fc00006300780b */ /* 0x000fca0003f4e000 */
[----:B------:R-:W-:Y:S01]  /*4610*/  @!P3 FMUL R94, R94, 0.5 ;  /* 0x3f0000005e5eb820 */ /* 0x000fe20000400000 */
[----:B------:R-:W3:Y:S01]  /*4620*/  MUFU.EX2 R90, R90 ;  /* 0x0000005a005a7308 */ /* 0x000ee20000000800 */
[----:B-1----:R-:W-:Y:S01]  /*4630*/  @!P4 FMUL R86, R86, R86 ;  /* 0x000000565656c220 */ /* 0x002fe20000400000 */
[----:B------:R-:W-:-:S05]  /*4640*/  FSETP.GEU.AND P4, PT, R98, -126, PT ;  /* 0xc2fc00006200780b */ /* 0x000fca0003f8e000 */
        /* <DEDUP_REMOVED lines=39> */
[----:B------:R-:W-:-:S03]  /*48c0*/  FSETP.GEU.AND P3, PT, R91, -126, PT ;  /* 0xc2fc00005b00780b */ /* 0x000fc60003f6e000 */
[----:B------:R-:W-:Y:S02]  /*48d0*/  FADD R134, R21, R106 ;  /* 0x0000006a15867221 */ /* 0x000fe40000000000 */
        /* <DEDUP_REMOVED lines=25> */
[----:B------:R2:W4:Y:S01]  /*4a70*/  MUFU.EX2 R123, R25 ;  /* 0x00000019007b7308 */ /* 0x0005220000000800 */
[----:B---3--:R-:W-:Y:S01]  /*4a80*/  @!P2 FMUL R6, R6, R6 ;  /* 0x000000060606a220 */ /* 0x008fe20000400000 */
[----:B------:R-:W-:-:S05]  /*4a90*/  FSETP.GEU.AND P2, PT, R33, -126, PT ;  /* 0xc2fc00002100780b */ /* 0x000fca0003f4e000 */
[----:B------:R-:W-:Y:S01]  /*4aa0*/  @!P3 FMUL R32, R32, 0.5 ;  /* 0x3f0000002020b820 */ /* 0x000fe20000400000 */
[----:B------:R3:W5:Y:S01]  /*4ab0*/  MUFU.EX2 R127, R29 ;  /* 0x0000001d007f7308 */ /* 0x0007620000000800 */
[----:B-1----:R-:W-:Y:S01]  /*4ac0*/  @!P4 FMUL R24, R24, R24 ;  /* 0x000000181818c220 */ /* 0x002fe20000400000 */
[----:B------:R-:W-:Y:S01]  /*4ad0*/  FSETP.GEU.AND P4, PT, R36, -126, PT ;  /* 0xc2fc00002400780b */ /* 0x000fe20003f8e000 */
[--C-:B--2---:R-:W-:Y:S01]  /*4ae0*/  FFMA R25, R48, UR11, -R47.reuse ;  /* 0x0000000b30197c23 */ /* 0x104fe2000800082f */
[----:B------:R-:W-:Y:S02]  /*4af0*/  ULDC UR11, c[0x0][0x604] ;  /* 0x00018100000b7ab9 */ /* 0x000fe40000000800 */
[----:B------:R-:W-:Y:S01]  /*4b00*/  FFMA R143, R49, UR11, -R47 ;  /* 0x0000000b318f7c23 */ /* 0x000fe2000800082f */
[----:B------:R-:W-:Y:S01]  /*4b10*/  @!P2 FMUL R33, R33, 0.5 ;  /* 0x3f0000002121a820 */ /* 0x000fe20000400000 */
[----:B------:R-:W1:Y:S01]  /*4b20*/  MUFU.EX2 R28, R28 ;  /* 0x0000001c001c7308 */ /* 0x000e620000000800 */
[----:B----4-:R-:W-:Y:S01]  /*4b30*/  @!P1 FMUL R123, R123, R123 ;  /* 0x0000007b7b7b9220 */ /* 0x010fe20000400000 */
[----:B------:R-:W-:Y:S01]  /*4b40*/  FSETP.GEU.AND P1, PT, R37, -126, PT ;  /* 0xc2fc00002500780b */ /* 0x000fe20003f2e000 */
[----:B------:R-:W-:-:S02]  /*4b50*/  ULDC UR11, c[0x0][0x604] ;  /* 0x00018100000b7ab9 */ /* 0x000fc40000000800 */
[--C-:B---3--:R-:W-:Y:S01]  /*4b60*/  FFMA R29, R52, UR11, -R47.reuse ;  /* 0x0000000b341d7c23 */ /* 0x108fe2000800082f */
[----:B------:R-:W-:Y:S01]  /*4b70*/  ULDC UR11, c[0x0][0x604] ;  /* 0x00018100000b7ab9 */ /* 0x000fe20000000800 */
[----:B------:R-:W-:Y:S01]  /*4b80*/  @!P4 FMUL R36, R36, 0.5 ;  /* 0x3f0000002424c820 */ /* 0x000fe20000400000 */
[----:B------:R-:W2:Y:S01]  /*4b90*/  MUFU.EX2 R32, R32 ;  /* 0x0000002000207308 */ /* 0x000ea20000000800 */
[----:B-----5:R-:W-:Y:S01]  /*4ba0*/  @!P5 FMUL R127, R127, R127 ;  /* 0x0000007f7f7fd220 */ /* 0x020fe20000400000 */
[----:B------:R-:W-:Y:S01]  /*4bb0*/  FSETP.GEU.AND P5, PT, R41, -126, PT ;  /* 0xc2fc00002900780b */ /* 0x000fe20003fae000 */
[----:B------:R-:W-:Y:S01]  /*4bc0*/  FFMA R53, R53, UR11, -R47 ;  /* 0x0000000b35357c23 */ /* 0x000fe2000800082f */
[----:B------:R-:W-:-:S03]  /*4bd0*/  ULDC UR11, c[0x0][0x604] ;  /* 0x00018100000b7ab9 */ /* 0x000fc60000000800 */
[----:B------:R-:W-:Y:S01]  /*4be0*/  @!P1 FMUL R37, R37, 0.5 ;  /* 0x3f00000025259820 */ /* 0x000fe20000400000 */
[----:B------:R3:W4:Y:S01]  /*4bf0*/  MUFU.EX2 R131, R33 ;  /* 0x0000002100837308 */ /* 0x0007220000000800 */
[----:B-1----:R-:W-:Y:S01]  /*4c00*/  @!P6 FMUL R28, R28, R28 ;  /* 0x0000001c1c1ce220 */ /* 0x002fe20000400000 */
[----:B------:R-:W-:-:S05]  /*4c10*/  FSETP.GEU.AND P6, PT, R40, -126, PT ;  /* 0xc2fc00002800780b */ /* 0x000fca0003fce000 */
[----:B------:R-:W-:Y:S01]  /*4c20*/  @!P5 FMUL R41, R41, 0.5 ;  /* 0x3f0000002929d820 */ /* 0x000fe20000400000 */
[----:B------:R-:W1:Y:S01]  /*4c30*/  MUFU.EX2 R36, R36 ;  /* 0x0000002400247308 */ /* 0x000e620000000800 */
[----:B--2---:R-:W-:Y:S01]  /*4c40*/  @!P3 FMUL R32, R32, R32 ;  /* 0x000000202020b220 */ /* 0x004fe20000400000 */
[----:B------:R-:W-:Y:S01]  /*4c50*/  FSETP.GEU.AND P3, PT, R44, -126, PT ;  /* 0xc2fc00002c00780b */ /* 0x000fe20003f6e000 */
[--C-:B---3--:R-:W-:Y:S01]  /*4c60*/  FFMA R33, R56, UR11, -R47.reuse ;  /* 0x0000000b38217c23 */ /* 0x108fe2000800082f */
[----:B------:R-:W-:Y:S02]  /*4c70*/  ULDC UR11, c[0x0][0x604] ;  /* 0x00018100000b7ab9 */ /* 0x000fe40000000800 */
[----:B------:R-:W-:Y:S01]  /*4c80*/  FFMA R57, R57, UR11, -R47 ;  /* 0x0000000b39397c23 */ /* 0x000fe2000800082f */
[----:B------:R-:W-:Y:S01]  /*4c90*/  @!P6 FMUL R40, R40, 0.5 ;  /* 0x3f0000002828e820 */ /* 0x000fe20000400000 */
[----:B------:R-:W2:Y:S01]  /*4ca0*/  MUFU.EX2 R135, R37 ;  /* 0x0000002500877308 */ /* 0x000ea20000000800 */
[----:B----4-:R-:W-:Y:S01]  /*4cb0*/  @!P2 FMUL R131, R131, R131 ;  /* 0x000000838383a220 */ /* 0x010fe20000400000 */
[----:B------:R-:W-:Y:S01]  /*4cc0*/  FSETP.GEU.AND P2, PT, R45, -126, PT ;  /* 0xc2fc00002d00780b */ /* 0x000fe20003f4e000 */
[----:B------:R-:W-:-:S04]  /*4cd0*/  ULDC UR11, c[0x0][0x604] ;  /* 0x00018100000b7ab9 */ /* 0x000fc80000000800 */
        /* <DEDUP_REMOVED lines=13> */
[----:B------:R-:W3:Y:S01]  /*4db0*/  MUFU.EX2 R49, R45 ;  /* 0x0000002d00317308 */ /* 0x000ee20000000800 */
[----:B-1----:R-:W-:Y:S01]  /*4dc0*/  @!P6 FMUL R40, R40, R40 ;  /* 0x000000282828e220 */ /* 0x002fe20000400000 */
[----:B------:R-:W-:Y:S01]  /*4dd0*/  FSETP.GEU.AND P6, PT, R29, -126, PT ;  /* 0xc2fc00001d00780b */ /* 0x000fe20003fce000 */
[----:B--2---:R-:W-:-:S04]  /*4de0*/  FADD R44, R17, R90 ;  /* 0x0000005a112c7221 */ /* 0x004fc80000000000 */
[----:B------:R-:W-:Y:S01]  /*4df0*/  @!P5 FMUL R53, R53, 0.5 ;  /* 0x3f0000003535d820 */ /* 0x000fe20000400000 */
[----:B------:R1:W2:Y:S01]  /*4e00*/  MUFU.EX2 R52, R25 ;  /* 0x0000001900347308 */ /* 0x0002a20000000800 */
[----:B----4-:R-:W-:Y:S01]  /*4e10*/  @!P3 FMUL R48, R48, R48 ;  /* 0x000000303030b220 */ /* 0x010fe20000400000 */
[----:B------:R-:W-:-:S05]  /*4e20*/  FSETP.GEU.AND P3, PT, R33, -126, PT ;  /* 0xc2fc00002100780b */ /* 0x000fca0003f6e000 */
[----:B------:R-:W-:Y:S01]  /*4e30*/  @!P6 FMUL R29, R29, 0.5 ;  /* 0x3f0000001d1de820 */ /* 0x000fe20000400000 */
[----:B------:R-:W4:Y:S01]  /*4e40*/  MUFU.EX2 R143, R143 ;  /* 0x0000008f008f7308 */ /* 0x000f220000000800 */
[--C-:B-1----:R-:W-:Y:S01]  /*4e50*/  FFMA R25, R60, UR11, -R47.reuse ;  /* 0x0000000b3c197c23 */ /* 0x102fe2000800082f */
[----:B------:R-:W-:Y:S01]  /*4e60*/  ULDC UR11, c[0x0][0x604] ;  /* 0x00018100000b7ab9 */ /* 0x000fe20000000800 */
[----:B---3--:R-:W-:Y:S01]  /*4e70*/  @!P2 FMUL R49, R49, R49 ;  /* 0x000000313131a220 */ /* 0x008fe20000400000 */
[----:B------:R-:W-:Y:S01]  /*4e80*/  FFMA R61, R61, UR11, -R47 ;  /* 0x0000000b3d3d7c23 */ /* 0x000fe2000800082f */
[----:B------:R-:W-:Y:S01]  /*4e90*/  ULDC UR11, c[0x0][0x604] ;  /* 0x00018100000b7ab9 */ /* 0x000fe20000000800 */
[----:B------:R-:W-:Y:S01]  /*4ea0*/  FSETP.GEU.AND P2, PT, R57, -126, PT ;  /* 0xc2fc00003900780b */ /* 0x000fe20003f4e000 */
[----:B------:R-:W-:Y:S01]  /*4eb0*/  @!P3 FMUL R33, R33, 0.5 ;  /* 0x3f0000002121b820 */ /* 0x000fe20000400000 */
[----:B------:R-:W1:Y:S01]  /*4ec0*/  MUFU.EX2 R147, R53 ;  /* 0x0000003500937308 */ /* 0x000e620000000800 */
[----:B--2---:R-:W-:Y:S01]  /*4ed0*/  @!P4 FMUL R52, R52, R52 ;  /* 0x000000343434c220 */ /* 0x004fe20000400000 */
[----:B------:R-:W-:-:S06]  /*4ee0*/  FSETP.GEU.AND P4, PT, R25, -126, PT ;  /* 0xc2fc00001900780b */ /* 0x000fcc0003f8e000 */
[----:B------:R2:W3:Y:S01]  /*4ef0*/  MUFU.EX2 R56, R29 ;  /* 0x0000001d00387308 */ /* 0x0004e20000000800 */
[----:B----4-:R-:W-:Y:S01]  /*4f00*/  @!P1 FMUL R143, R143, R143 ;  /* 0x0000008f8f8f9220 */ /* 0x010fe20000400000 */
[----:B------:R-:W-:Y:S01]  /*4f10*/  FSETP.GEU.AND P1, PT, R61, -126, PT ;  /* 0xc2fc00003d00780b */ /* 0x000fe20003f2e000 */
[----:B------:R-:W-:-:S04]  /*4f20*/  @!P2 FMUL R57, R57, 0.5 ;  /* 0x3f0000003939a820 */ /* 0x000fc80000400000 */
[----:B------:R-:W-:Y:S01]  /*4f30*/  @!P4 FMUL R25, R25, 0.5 ;  /* 0x3f0000001919c820 */ /* 0x000fe20000400000 */
[----:B------:R4:W5:Y:S01]  /*4f40*/  MUFU.EX2 R60, R33 ;  /* 0x00000021003c7308 */ /* 0x0009620000000800 */
[--C-:B--2---:R-:W-:Y:S01]  /*4f50*/  FFMA R29, R64, UR11, -R47.reuse ;  /* 0x0000000b401d7c23 */ /* 0x104fe2000800082f */
[----:B------:R-:W-:Y:S01]  /*4f60*/  ULDC UR11, c[0x0][0x604] ;  /* 0x00018100000b7ab9 */ /* 0x000fe20000000800 */
[----:B-1----:R-:W-:Y:S01]  /*4f70*/  @!P5 FMUL R147, R147, R147 ;  /* 0x000000939393d220 */ /* 0x002fe20000400000 */
[--C-:B------:R-:W-:Y:S01]  /*4f80*/  FFMA R65, R65, UR11, -R47.reuse ;  /* 0x0000000b41417c23 */ /* 0x100fe2000800082f */
[----:B------:R-:W-:Y:S02]  /*4f90*/  ULDC UR11, c[0x0][0x604] ;  /* 0x00018100000b7ab9 */ /* 0x000fe40000000800 */
[----:B------:R-:W-:Y:S01]  /*4fa0*/  @!P1 FMUL R61, R61, 0.5 ;  /* 0x3f0000003d3d9820 */ /* 0x000fe20000400000 */
[----:B------:R-:W1:Y:S01]  /*4fb0*/  MUFU.EX2 R151, R57 ;  /* 0x0000003900977308 */ /* 0x000e620000000800 */
[----:B------:R-:W-:Y:S01]  /*4fc0*/  FSETP.GEU.AND P5, PT, R65, -126, PT ;  /* 0xc2fc00004100780b */ /* 0x000fe20003fae000 */
[----:B---3--:R-:W-:Y:S01]  /*4fd0*/  @!P6 FMUL R56, R56, R56 ;  /* 0x000000383838e220 */ /* 0x008fe20000400000 */
[----:B------:R-:W-:Y:S01]  /*4fe0*/  FSETP.GEU.AND P6, PT, R29, -126, PT ;  /* 0xc2fc00001d00780b */ /* 0x000fe20003fce000 */
[----:B----4-:R-:W-:Y:S01]  /*4ff0*/  FFMA R33, R68, UR11, -R47 ;  /* 0x0000000b44217c23 */ /* 0x010fe2000800082f */
[----:B------:R-:W-:-:S02]  /*5000*/  ULDC UR11, c[0x0][0x604] ;  /* 0x00018100000b7ab9 */ /* 0x000fc40000000800 */
[----:B------:R-:W-:Y:S01]  /*5010*/  FFMA R69, R69, UR11, -R47 ;  /* 0x0000000b45457c23 */ /* 0x000fe2000800082f */
[----:B------:R2:W3:Y:S01]  /*5020*/  MUFU.EX2 R64, R25 ;  /* 0x0000001900407308 */ /* 0x0004e20000000800 */
[----:B-----5:R-:W-:Y:S01]  /*5030*/  @!P3 FMUL R60, R60, R60 ;  /* 0x0000003c3c3cb220 */ /* 0x020fe20000400000 */
[----:B------:R-:W-:Y:S01]  /*5040*/  FSETP.GEU.AND P3, PT, R33, -126, PT ;  /* 0xc2fc00002100780b */ /* 0x000fe20003f6e000 */
[----:B------:R-:W-:-:S03]  /*5050*/  ULDC UR11, c[0x0][0x604] ;  /* 0x00018100000b7ab9 */ /* 0x000fc60000000800 */
[----:B------:R-:W-:Y:S02]  /*5060*/  @!P5 FMUL R65, R65, 0.5 ;  /* 0x3f0000004141d820 */ /* 0x000fe40000400000 */
[----:B------:R-:W4:Y:S01]  /*5070*/  MUFU.EX2 R153, R61 ;  /* 0x0000003d00997308 */ /* 0x000f220000000800 */
[----:B------:R-:W-:Y:S01]  /*5080*/  @!P6 FMUL R29, R29, 0.5 ;  /* 0x3f0000001d1de820 */ /* 0x000fe20000400000 */
[--C-:B--2---:R-:W-:Y:S01]  /*5090*/  FFMA R25, R72, UR11, -R47.reuse ;  /* 0x0000000b48197c23 */ /* 0x104fe2000800082f */
[----:B------:R-:W-:Y:S01]  /*50a0*/  ULDC UR11, c[0x0][0x604] ;  /* 0x00018100000b7ab9 */ /* 0x000fe20000000800 */
[----:B-1----:R-:W-:Y:S01]  /*50b0*/  @!P2 FMUL R151, R151, R151 ;  /* 0x000000979797a220 */ /* 0x002fe20000400000 */
[----:B------:R-:W-:Y:S01]  /*50c0*/  FFMA R73, R73, UR11, -R47 ;  /* 0x0000000b49497c23 */ /* 0x000fe2000800082f */
[----:B------:R-:W-:Y:S01]  /*50d0*/  ULDC UR11, c[0x0][0x604] ;  /* 0x00018100000b7ab9 */ /* 0x000fe20000000800 */
[----:B------:R-:W-:Y:S01]  /*50e0*/  @!P3 FMUL R33, R33, 0.5 ;  /* 0x3f0000002121b820 */ /* 0x000fe20000400000 */
[----:B------:R-:W1:Y:S01]  /*50f0*/  MUFU.EX2 R155, R65 ;  /* 0x00000041009b7308 */ /* 0x000e620000000800 */
[----:B------:R-:W-:Y:S01]  /*5100*/  FSETP.GEU.AND P2, PT, R69, -126, PT ;  /* 0xc2fc00004500780b */ /* 0x000fe20003f4e000 */
[----:B---3--:R-:W-:Y:S01]  /*5110*/  @!P4 FMUL R64, R64, R64 ;  /* 0x000000404040c220 */ /* 0x008fe20000400000 */
[----:B------:R-:W-:-:S05]  /*5120*/  FSETP.GEU.AND P4, PT, R25, -126, PT ;  /* 0xc2fc00001900780b */ /* 0x000fca0003f8e000 */
[----:B------:R2:W3:Y:S01]  /*5130*/  MUFU.EX2 R68, R29 ;  /* 0x0000001d00447308 */ /* 0x0004e20000000800 */
[----:B----4-:R-:W-:Y:S01]  /*5140*/  @!P1 FMUL R153, R153, R153 ;  /* 0x0000009999999220 */ /* 0x010fe20000400000 */
[----:B------:R-:W-:-:S04]  /*5150*/  FSETP.GEU.AND P1, PT, R73, -126, PT ;  /* 0xc2fc00004900780b */ /* 0x000fc80003f2e000 */
[----:B------:R-:W-:Y:S02]  /*5160*/  @!P2 FMUL R69, R69, 0.5 ;  /* 0x3f0000004545a820 */ /* 0x000fe40000400000 */
[----:B------:R4:W5:Y:S01]  /*5170*/  MUFU.EX2 R72, R33 ;  /* 0x0000002100487308 */ /* 0x0009620000000800 */
[--C-:B--2---:R-:W-:Y:S01]  /*5180*/  FFMA R29, R76, UR11, -R47.reuse ;  /* 0x0000000b4c1d7c23 */ /* 0x104fe2000800082f */
[----:B------:R-:W-:Y:S01]  /*5190*/  ULDC UR11, c[0x0][0x604] ;  /* 0x00018100000b7ab9 */ /* 0x000fe20000000800 */
[----:B-1----:R-:W-:Y:S01]  /*51a0*/  @!P5 FMUL R155, R155, R155 ;  /* 0x0000009b9b9bd220 */ /* 0x002fe20000400000 */
[--C-:B------:R-:W-:Y:S01]  /*51b0*/  FFMA R77, R77, UR11, -R47.reuse ;  /* 0x0000000b4d4d7c23 */ /* 0x100fe2000800082f */
[----:B------:R-:W-:Y:S01]  /*51c0*/  ULDC UR11, c[0x0][0x604] ;  /* 0x00018100000b7ab9 */ /* 0x000fe20000000800 */
[----:B------:R-:W-:Y:S01]  /*51d0*/  @!P4 FMUL R25, R25, 0.5 ;  /* 0x3f0000001919c820 */ /* 0x000fe20000400000 */
        /* <DEDUP_REMOVED lines=18> */
[--C-:B------:R-:W-:Y:S01]  /*5300*/  FFMA R163, R85, UR11, -R47.reuse ;  /* 0x0000000b55a37c23 */ /* 0x100fe2000800082f */
[----:B------:R-:W-:Y:S01]  /*5310*/  ULDC UR11, c[0x0][0x604] ;  /* 0x00018100000b7ab9 */ /* 0x000fe20000000800 */
[----:B------:R-:W-:Y:S01]  /*5320*/  @!P3 FMUL R33, R33, 0.5 ;  /* 0x3f0000002121b820 */ /* 0x000fe20000400000 */
[----:B------:R-:W1:Y:S01]  /*5330*/  MUFU.EX2 R161, R77 ;  /* 0x0000004d00a17308 */ /* 0x000e620000000800 */
[----:B------:R-:W-:Y:S01]  /*5340*/  FSETP.GEU.AND P2, PT, R81, -126, PT ;  /* 0xc2fc00005100780b */ /* 0x000fe20003f4e000 */
[--C-:B------:R-:W-:Y:S01]  /*5350*/  FFMA R165, R88, UR11, -R47.reuse ;  /* 0x0000000b58a57c23 */ /* 0x100fe2000800082f */
[----:B------:R-:W-:Y:S01]  /*5360*/  ULDC UR11, c[0x0][0x604] ;  /* 0x00018100000b7ab9 */ /* 0x000fe20000000800 */
[----:B---3--:R-:W-:Y:S01]  /*5370*/  @!P4 FMUL R76, R76, R76 ;  /* 0x0000004c4c4cc220 */ /* 0x008fe20000400000 */
[--C-:B------:R-:W-:Y:S01]  /*5380*/  FFMA R89, R89, UR11, -R47.reuse ;  /* 0x0000000b59597c23 */ /* 0x100fe2000800082f */
[----:B------:R-:W-:Y:S01]  /*5390*/  FSETP.GEU.AND P4, PT, R25, -126, PT ;  /* 0xc2fc00001900780b */ /* 0x000fe20003f8e000 */
[----:B------:R-:W-:Y:S01]  /*53a0*/  ULDC UR11, c[0x0][0x604] ;  /* 0x00018100000b7ab9 */ /* 0x000fe20000000800 */
[----:B------:R-:W2:Y:S01]  /*53b0*/  MUFU.EX2 R80, R29 ;  /* 0x0000001d00507308 */ /* 0x000ea20000000800 */
[----:B----4-:R-:W-:Y:S01]  /*53c0*/  @!P1 FMUL R159, R159, R159 ;  /* 0x0000009f9f9f9220 */ /* 0x010fe20000400000 */
[----:B------:R-:W-:Y:S01]  /*53d0*/  FSETP.GEU.AND P1, PT, R163, -126, PT ;  /* 0xc2fc0000a300780b */ /* 0x000fe20003f2e000 */
[----:B------:R-:W-:Y:S01]  /*53e0*/  FFMA R167, R92, UR11, -R47 ;  /* 0x0000000b5ca77c23 */ /* 0x000fe2000800082f */
[----:B------:R-:W-:-:S02]  /*53f0*/  ULDC UR11, c[0x0][0x604] ;  /* 0x00018100000b7ab9 */ /* 0x000fc40000000800 */
[----:B------:R-:W-:Y:S01]  /*5400*/  @!P2 FMUL R81, R81, 0.5 ;  /* 0x3f0000005151a820 */ /* 0x000fe20000400000 */
[----:B------:R-:W-:Y:S01]  /*5410*/  FFMA R93, R93, UR11, -R47 ;  /* 0x0000000b5d5d7c23 */ /* 0x000fe2000800082f */
[----:B------:R-:W3:Y:S01]  /*5420*/  MUFU.EX2 R84, R33 ;  /* 0x0000002100547308 */ /* 0x000ee20000000800 */
[----:B-1----:R-:W-:Y:S01]  /*5430*/  @!P5 FMUL R161, R161, R161 ;  /* 0x000000a1a1a1d220 */ /* 0x002fe20000400000 */
[----:B------:R-:W-:Y:S01]  /*5440*/  FSETP.GEU.AND P5, PT, R89, -126, PT ;  /* 0xc2fc00005900780b */ /* 0x000fe20003fae000 */
[----:B------:R-:W-:Y:S01]  /*5450*/  @!P4 FMUL R25, R25, 0.5 ;  /* 0x3f0000001919c820 */ /* 0x000fe20000400000 */
[----:B------:R-:W-:-:S03]  /*5460*/  ULDC UR11, c[0x0][0x604] ;  /* 0x00018100000b7ab9 */ /* 0x000fc60000000800 */
        /* <DEDUP_REMOVED lines=10> */
[--C-:B--2---:R-:W-:Y:S01]  /*5510*/  FFMA R25, R96, UR11, -R47.reuse ;  /* 0x0000000b60197c23 */ /* 0x104fe2000800082f */
[----:B------:R-:W-:Y:S01]  /*5520*/  ULDC UR11, c[0x0][0x604] ;  /* 0x00018100000b7ab9 */ /* 0x000fe20000000800 */
[----:B-1----:R-:W-:Y:S01]  /*5530*/  @!P2 FMUL R85, R85, R85 ;  /* 0x000000555555a220 */ /* 0x002fe20000400000 */
[--C-:B------:R-:W-:Y:S01]  /*5540*/  FFMA R29, R97, UR11, -R47.reuse ;  /* 0x0000000b611d7c23 */ /* 0x100fe2000800082f */
[----:B------:R-:W-:Y:S01]  /*5550*/  ULDC UR11, c[0x0][0x604] ;  /* 0x00018100000b7ab9 */ /* 0x000fe20000000800 */
[----:B------:R-:W-:Y:S01]  /*5560*/  FSETP.GEU.AND P2, PT, R93, -126, PT ;  /* 0xc2fc00005d00780b */ /* 0x000fe20003f4e000 */
[----:B------:R-:W-:Y:S01]  /*5570*/  @!P3 FMUL R167, R167, 0.5 ;  /* 0x3f000000a7a7b820 */ /* 0x000fe20000400000 */
[----:B------:R-:W1:Y:S01]  /*5580*/  MUFU.EX2 R92, R89 ;  /* 0x00000059005c7308 */ /* 0x000e620000000800 */
[--C-:B------:R-:W-:Y:S01]  /*5590*/  FFMA R33, R100, UR11, -R47.reuse ;  /* 0x0000000b64217c23 */ /* 0x100fe2000800082f */
[----:B------:R-:W-:Y:S01]  /*55a0*/  ULDC UR11, c[0x0][0x604] ;  /* 0x00018100000b7ab9 */ /* 0x000fe20000000800 */
[----:B----4-:R-:W-:Y:S01]  /*55b0*/  @!P4 FMUL R88, R88, R88 ;  /* 0x000000585858c220 */ /* 0x010fe20000400000 */
[----:B------:R-:W-:Y:S01]  /*55c0*/  FFMA R37, R101, UR11, -R47 ;  /* 0x0000000b65257c23 */ /* 0x000fe2000800082f */
[----:B------:R-:W-:Y:S01]  /*55d0*/  FSETP.GEU.AND P4, PT, R25, -126, PT ;  /* 0xc2fc00001900780b */ /* 0x000fe20003f8e000 */
[----:B------:R-:W-:-:S02]  /*55e0*/  ULDC UR11, c[0x0][0x604] ;  /* 0x00018100000b7ab9 */ /* 0x000fc40000000800 */
[----:B------:R-:W2:Y:S01]  /*55f0*/  MUFU.EX2 R165, R165 ;  /* 0x000000a500a57308 */ /* 0x000ea20000000800 */
[----:B---3--:R-:W-:Y:S01]  /*5600*/  @!P1 FMUL R163, R163, R163 ;  /* 0x000000a3a3a39220 */ /* 0x008fe20000400000 */
[----:B------:R-:W-:Y:S01]  /*5610*/  FSETP.GEU.AND P1, PT, R29, -126, PT ;  /* 0xc2fc00001d00780b */ /* 0x000fe20003f2e000 */
[----:B------:R-:W-:Y:S01]  /*5620*/  @!P2 FMUL R93, R93, 0.5 ;  /* 0x3f0000005d5da820 */ /* 0x000fe20000400000 */
[----:B------:R-:W-:Y:S01]  /*5630*/  FFMA R41, R104, UR11, -R47 ;  /* 0x0000000b68297c23 */ /* 0x000fe2000800082f */
[----:B------:R-:W-:-:S03]  /*5640*/  ULDC UR11, c[0x0][0x604] ;  /* 0x00018100000b7ab9 */ /* 0x000fc60000000800 */
[----:B------:R-:W3:Y:S01]  /*5650*/  MUFU.EX2 R167, R167 ;  /* 0x000000a700a77308 */ /* 0x000ee20000000800 */
[----:B-1----:R-:W-:Y:S01]  /*5660*/  @!P5 FMUL R92, R92, R92 ;  /* 0x0000005c5c5cd220 */ /* 0x002fe20000400000 */
[----:B------:R-:W-:Y:S01]  /*5670*/  FSETP.GEU.AND P5, PT, R37, -126, PT ;  /* 0xc2fc00002500780b */ /* 0x000fe20003fae000 */
[----:B------:R-:W-:-:S04]  /*5680*/  @!P4 FMUL R25, R25, 0.5 ;  /* 0x3f0000001919c820 */ /* 0x000fc80000400000 */
        /* <DEDUP_REMOVED lines=10> */
[----:B--2---:R-:W-:Y:S01]  /*5730*/  FFMA R25, R105, UR11, -R47 ;  /* 0x0000000b69197c23 */ /* 0x004fe2000800082f */
[----:B------:R-:W-:Y:S01]  /*5740*/  ULDC UR11, c[0x0][0x604] ;  /* 0x00018100000b7ab9 */ /* 0x000fe20000000800 */
[----:B-1----:R-:W-:-:S03]  /*5750*/  @!P2 FMUL R96, R96, R96 ;  /* 0x000000606060a220 */ /* 0x002fc60000400000 */
[----:B------:R-:W-:Y:S01]  /*5760*/  FSETP.GEU.AND P2, PT, R25, -126, PT ;  /* 0xc2fc00001900780b */ /* 0x000fe20003f4e000 */
[----:B------:R-:W-:Y:S01]  /*5770*/  @!P3 FMUL R41, R41, 0.5 ;  /* 0x3f0000002929b820 */ /* 0x000fe20000400000 */
[----:B------:R-:W1:Y:S01]  /*5780*/  MUFU.EX2 R104, R37 ;  /* 0x0000002500687308 */ /* 0x000e620000000800 */
[----:B---3--:R-:W-:Y:S01]  /*5790*/  FFMA R29, R108, UR11, -R47 ;  /* 0x0000000b6c1d7c23 */ /* 0x008fe2000800082f */
[----:B------:R-:W-:Y:S01]  /*57a0*/  ULDC UR11, c[0x0][0x604] ;  /* 0x00018100000b7ab9 */ /* 0x000fe20000000800 */
[----:B----4-:R-:W-:-:S03]  /*57b0*/  @!P4 FMUL R97, R97, R97 ;  /* 0x000000616161c220 */ /* 0x010fc60000400000 */
[----:B------:R-:W-:Y:S02]  /*57c0*/  FSETP.GEU.AND P4, PT, R29, -126, PT ;  /* 0xc2fc00001d00780b */ /* 0x000fe40003f8e000 */
[----:B------:R2:W3:Y:S01]  /*57d0*/  MUFU.EX2 R101, R33 ;  /* 0x0000002100657308 */ /* 0x0004e20000000800 */
[----:B-----5:R-:W-:Y:S02]  /*57e0*/  @!P1 FMUL R100, R100, R100 ;  /* 0x0000006464649220 */ /* 0x020fe40000400000 */
[----:B------:R-:W-:-:S05]  /*57f0*/  @!P2 FMUL R25, R25, 0.5 ;  /* 0x3f0000001919a820 */ /* 0x000fca0000400000 */
[----:B------:R4:W5:Y:S01]  /*5800*/  MUFU.EX2 R105, R41 ;  /* 0x0000002900697308 */ /* 0x0009620000000800 */
[--C-:B--2---:R-:W-:Y:S01]  /*5810*/  FFMA R33, R109, UR11, -R47.reuse ;  /* 0x0000000b6d217c23 */ /* 0x104fe2000800082f */
[----:B------:R-:W-:Y:S01]  /*5820*/  ULDC UR11, c[0x0][0x604] ;  /* 0x00018100000b7ab9 */ /* 0x000fe20000000800 */
[----:B-1----:R-:W-:Y:S01]  /*5830*/  @!P5 FMUL R104, R104, R104 ;  /* 0x000000686868d220 */ /* 0x002fe20000400000 */
[--C-:B------:R-:W-:Y:S01]  /*5840*/  FFMA R37, R112, UR11, -R47.reuse ;  /* 0x0000000b70257c23 */ /* 0x100fe2000800082f */
[----:B------:R-:W-:Y:S01]  /*5850*/  ULDC UR11, c[0x0][0x604] ;  /* 0x00018100000b7ab9 */ /* 0x000fe20000000800 */
[----:B------:R-:W-:Y:S01]  /*5860*/  FSETP.GEU.AND P1, PT, R33, -126, PT ;  /* 0xc2fc00002100780b */ /* 0x000fe20003f2e000 */
[----:B------:R-:W-:Y:S01]  /*5870*/  @!P4 FMUL R29, R29, 0.5 ;  /* 0x3f0000001d1dc820 */ /* 0x000fe20000400000 */
[----:B------:R1:W2:Y:S01]  /*5880*/  MUFU.EX2 R108, R25 ;  /* 0x00000019006c7308 */ /* 0x0002a20000000800 */
[----:B----4-:R-:W-:Y:S01]  /*5890*/  FFMA R41, R113, UR11, -R47 ;  /* 0x0000000b71297c23 */ /* 0x010fe2000800082f */
[----:B------:R-:W-:Y:S01]  /*58a0*/  ULDC UR11, c[0x0][0x604] ;  /* 0x00018100000b7ab9 */ /* 0x000fe20000000800 */
[----:B---3--:R-:W-:Y:S01]  /*58b0*/  @!P6 FMUL R101, R101, R101 ;  /* 0x000000656565e220 */ /* 0x008fe20000400000 */
[----:B------:R-:W-:-:S02]  /*58c0*/  FSETP.GEU.AND P6, PT, R37, -126, PT ;  /* 0xc2fc00002500780b */ /* 0x000fc40003fce000 */
[----:B------:R-:W-:Y:S02]  /*58d0*/  FSETP.GEU.AND P5, PT, R41, -126, PT ;  /* 0xc2fc00002900780b */ /* 0x000fe40003fae000 */
[----:B------:R-:W3:Y:S01]  /*58e0*/  MUFU.EX2 R109, R29 ;  /* 0x0000001d006d7308 */ /* 0x000ee20000000800 */
[--C-:B-1----:R-:W-:Y:S01]  /*58f0*/  FFMA R25, R116, UR11, -R47.reuse ;  /* 0x0000000b74197c23 */ /* 0x102fe2000800082f */
[----:B------:R-:W-:Y:S01]  /*5900*/  ULDC UR11, c[0x0][0x604] ;  /* 0x00018100000b7ab9 */ /* 0x000fe20000000800 */
[----:B------:R-:W-:Y:S01]  /*5910*/  @!P1 FMUL R33, R33, 0.5 ;  /* 0x3f00000021219820 */ /* 0x000fe20000400000 */
[--C-:B------:R-:W-:Y:S01]  /*5920*/  FFMA R169, R120, UR11, -R47.reuse ;  /* 0x0000000b78a97c23 */ /* 0x100fe2000800082f */
[----:B------:R-:W-:Y:S01]  /*5930*/  ULDC UR11, c[0x0][0x604] ;  /* 0x00018100000b7ab9 */ /* 0x000fe20000000800 */
[----:B-----5:R-:W-:Y:S01]  /*5940*/  @!P3 FMUL R105, R105, R105 ;  /* 0x000000696969b220 */ /* 0x020fe20000400000 */
[--C-:B------:R-:W-:Y:S01]  /*5950*/  FFMA R118, R121, UR11, -R47.reuse ;  /* 0x0000000b79767c23 */ /* 0x100fe2000800082f */
[----:B------:R-:W1:Y:S01]  /*5960*/  MUFU.EX2 R112, R33 ;  /* 0x0000002100707308 */ /* 0x000e620000000800 */
[----:B------:R-:W-:Y:S01]  /*5970*/  ULDC UR11, c[0x0][0x604] ;  /* 0x00018100000b7ab9 */ /* 0x000fe20000000800 */
[----:B--2---:R-:W-:Y:S01]  /*5980*/  @!P2 FMUL R108, R108, R108 ;  /* 0x0000006c6c6ca220 */ /* 0x004fe20000400000 */
[----:B------:R-:W-:Y:S01]  /*5990*/  @!P5 FMUL R41, R41, 0.5 ;  /* 0x3f0000002929d820 */ /* 0x000fe20000400000 */
[--C-:B------:R-:W-:Y:S01]  /*59a0*/  FFMA R124, R124, UR11, -R47.reuse ;  /* 0x0000000b7c7c7c23 */ /* 0x100fe2000800082f */
[----:B------:R-:W-:Y:S01]  /*59b0*/  ULDC UR11, c[0x0][0x604] ;  /* 0x00018100000b7ab9 */ /* 0x000fe20000000800 */
[----:B------:R-:W-:Y:S01]  /*59c0*/  FSETP.GEU.AND P2, PT, R169, -126, PT ;  /* 0xc2fc0000a900780b */ /* 0x000fe20003f4e000 */
[--C-:B------:R-:W-:Y:S01]  /*59d0*/  FFMA R120, R117, UR11, -R47.reuse ;  /* 0x0000000b75787c23 */ /* 0x100fe2000800082f */
[----:B------:R-:W2:Y:S01]  /*59e0*/  MUFU.EX2 R116, R41 ;  /* 0x0000002900747308 */ /* 0x000ea20000000800 */
[----:B------:R-:W-:Y:S01]  /*59f0*/  ULDC UR11, c[0x0][0x604] ;  /* 0x00018100000b7ab9 */ /* 0x000fe20000000800 */
[----:B---3--:R-:W-:Y:S01]  /*5a00*/  @!P4 FMUL R109, R109, R109 ;  /* 0x0000006d6d6dc220 */ /* 0x008fe20000400000 */
[--C-:B------:R-:W-:Y:S01]  /*5a10*/  FFMA R122, R125, UR11, -R47.reuse ;  /* 0x0000000b7d7a7c23 */ /* 0x100fe2000800082f */
[----:B------:R-:W-:Y:S01]  /*5a20*/  FSETP.GEU.AND P4, PT, R118, -126, PT ;  /* 0xc2fc00007600780b */ /* 0x000fe20003f8e000 */
[--C-:B------:R-:W-:Y:S01]  /*5a30*/  FFMA R125, R128, UR14, -R47.reuse ;  /* 0x0000000e807d7c23 */ /* 0x100fe2000800082f */
[--C-:B------:R-:W-:Y:S01]  /*5a40*/  FFMA R29, R129, UR15, -R47.reuse ;  /* 0x0000000f811d7c23 */ /* 0x100fe2000800082f */
[----:B------:R-:W-:Y:S01]  /*5a50*/  ULDC UR14, c[0x0][0x604] ;  /* 0x00018100000e7ab9 */ /* 0x000fe20000000800 */
[--C-:B------:R-:W-:Y:S01]  /*5a60*/  FFMA R129, R136, UR19, -R47.reuse ;  /* 0x0000001388817c23 */ /* 0x100fe2000800082f */
[----:B-1----:R-:W-:Y:S01]  /*5a70*/  @!P1 FMUL R112, R112, R112 ;  /* 0x0000007070709220 */ /* 0x002fe20000400000 */
[----:B------:R-:W-:Y:S01]  /*5a80*/  FSETP.GEU.AND P1, PT, R124, -126, PT ;  /* 0xc2fc00007c00780b */ /* 0x000fe20003f2e000 */
[----:B------:R-:W-:Y:S01]  /*5a90*/  @!P2 FMUL R169, R169, 0.5 ;  /* 0x3f000000a9a9a820 */ /* 0x000fe20000400000 */
[--C-:B------:R-:W-:Y:S01]  /*5aa0*/  FFMA R126, R137, UR14, -R47.reuse ;  /* 0x0000000e897e7c23 */ /* 0x100fe2000800082f */
[--C-:B------:R-:W-:Y:S01]  /*5ab0*/  FFMA R33, R133, UR18, -R47.reuse ;  /* 0x0000001285217c23 */ /* 0x100fe2000800082f */
[--C-:B------:R-:W-:Y:S01]  /*5ac0*/  FFMA R133, R140, UR22, -R47.reuse ;  /* 0x000000168c857c23 */ /* 0x100fe2000800082f */
[--C-:B------:R-:W-:Y:S01]  /*5ad0*/  FFMA R128, R141, UR23, -R47.reuse ;  /* 0x000000178d807c23 */ /* 0x100fe2000800082f */
[----:B------:R-:W-:Y:S01]  /*5ae0*/  ULDC UR15, c[0x0][0x604] ;  /* 0x00018100000f7ab9 */ /* 0x000fe20000000800 */
[----:B--2---:R-:W-:Y:S01]  /*5af0*/  @!P5 FMUL R116, R116, R116 ;  /* 0x000000747474d220 */ /* 0x004fe20000400000 */
[----:B------:R-:W-:Y:S01]  /*5b00*/  FSETP.GEU.AND P5, PT, R122, -126, PT ;  /* 0xc2fc00007a00780b */ /* 0x000fe20003fae000 */
[----:B------:R-:W-:Y:S01]  /*5b10*/  @!P4 FMUL R118, R118, 0.5 ;  /* 0x3f0000007676c820 */ /* 0x000fe20000400000 */
[----:B------:R-:W1:Y:S01]  /*5b20*/  MUFU.EX2 R169, R169 ;  /* 0x000000a900a97308 */ /* 0x000e620000000800 */
[--C-:B------:R-:W-:Y:S01]  /*5b30*/  FFMA R137, R144, UR15, -R47.reuse ;  /* 0x0000000f90897c23 */ /* 0x100fe2000800082f */
[----:B------:R-:W-:Y:S01]  /*5b40*/  FSETP.GEU.AND P3, PT, R25, -126, PT ;  /* 0xc2fc00001900780b */ /* 0x000fe20003f6e000 */
[----:B------:R-:W-:Y:S01]  /*5b50*/  @!P1 FMUL R124, R124, 0.5 ;  /* 0x3f0000007c7c9820 */ /* 0x000fe20000400000 */
[----:B------:R-:W-:Y:S01]  /*5b60*/  @!P6 FMUL R37, R37, 0.5 ;  /* 0x3f0000002525e820 */ /* 0x000fe20000400000 */
[----:B------:R-:W-:Y:S01]  /*5b70*/  ULDC UR11, c[0x0][0x604] ;  /* 0x00018100000b7ab9 */ /* 0x000fe20000000800 */
[----:B------:R-:W-:Y:S01]  /*5b80*/  ULDC UR19, c[0x0][0x604] ;  /* 0x0001810000137ab9 */ /* 0x000fe20000000800 */
[--C-:B------:R-:W-:Y:S01]  /*5b90*/  FFMA R132, R132, UR11, -R47.reuse ;  /* 0x0000000b84847c23 */ /* 0x100fe2000800082f */
[----:B------:R-:W2:Y:S01]  /*5ba0*/  MUFU.EX2 R118, R118 ;  /* 0x0000007600767308 */ /* 0x000ea20000000800 */
[----:B------:R-:W-:Y:S01]  /*5bb0*/  FFMA R47, R149, UR19, -R47 ;  /* 0x00000013952f7c23 */ /* 0x000fe2000800082f */
[----:B------:R-:W-:Y:S01]  /*5bc0*/  FADD R41, R43, R78 ;  /* 0x0000004e2b297221 */ /* 0x000fe20000000000 */
[----:B------:R-:W-:Y:S01]  /*5bd0*/  @!P5 FMUL R122, R122, 0.5 ;  /* 0x3f0000007a7ad820 */ /* 0x000fe20000400000 */
[----:B------:R-:W-:Y:S01]  /*5be0*/  FADD R136, R55, R110 ;  /* 0x0000006e37887221 */ /* 0x000fe20000000000 */
[----:B------:R-:W-:-:S02]  /*5bf0*/  F2FP.BF16.F32.PACK_AB R55, R46, R55 ;  /* 0x000000372e37723e */ /* 0x000fc400000010ff */
[----:B------:R-:W-:Y:S01]  /*5c00*/  @!P3 FMUL R25, R25, 0.5 ;  /* 0x3f0000001919b820 */ /* 0x000fe20000400000 */
[----:B------:R-:W3:Y:S01]  /*5c10*/  MUFU.EX2 R117, R124 ;  /* 0x0000007c00757308 */ /* 0x000ee20000000800 */
[----:B-1----:R-:W-:Y:S01]  /*5c20*/  @!P2 FMUL R169, R169, R169 ;  /* 0x000000a9a9a9a220 */ /* 0x002fe20000400000 */
[----:B------:R-:W-:Y:S01]  /*5c30*/  FSETP.GEU.AND P2, PT, R125, -126, PT ;  /* 0xc2fc00007d00780b */ /* 0x000fe20003f4e000 */
[----:B------:R-:W-:Y:S01]  /*5c40*/  FADD R158, R41, R136 ;  /* 0x00000088299e7221 */ /* 0x000fe20000000000 */
[----:B------:R-:W-:Y:S01]  /*5c50*/  FADD R41, R15, R82 ;  /* 0x000000520f297221 */ /* 0x000fe20000000000 */
[----:B------:R-:W-:Y:S01]  /*5c60*/  FADD R136, R23, R114 ;  /* 0x0000007217887221 */ /* 0x000fe20000000000 */
[----:B------:R-:W-:Y:S02]  /*5c70*/  F2FP.BF16.F32.PACK_AB R43, R18, R43 ;  /* 0x0000002b122b723e */ /* 0x000fe400000010ff */
[----:B------:R-:W1:Y:S01]  /*5c80*/  MUFU.EX2 R122, R122 ;  /* 0x0000007a007a7308 */ /* 0x000e620000000800 */
[----:B--2---:R-:W-:Y:S01]  /*5c90*/  @!P4 FMUL R118, R118, R118 ;  /* 0x000000767676c220 */ /* 0x004fe20000400000 */
[----:B------:R-:W-:Y:S01]  /*5ca0*/  FSETP.GEU.AND P4, PT, R29, -126, PT ;  /* 0xc2fc00001d00780b */ /* 0x000fe20003f8e000 */
[----:B------:R-:W-:Y:S01]  /*5cb0*/  FADD R162, R41, R136 ;  /* 0x0000008829a27221 */ /* 0x000fe20000000000 */
[----:B------:R-:W-:Y:S01]  /*5cc0*/  FADD R41, R22, R87 ;  /* 0x0000005716297221 */ /* 0x000fe20000000000 */
[C---:B------:R-:W-:Y:S01]  /*5cd0*/  FADD R136, R63.reuse, R6 ;  /* 0x000000063f887221 */ /* 0x040fe20000000000 */
[----:B------:R-:W-:Y:S01]  /*5ce0*/  F2FP.BF16.F32.PACK_AB R63, R63, R54 ;  /* 0x000000363f3f723e */ /* 0x000fe200000010ff */
[----:B------:R-:W-:Y:S01]  /*5cf0*/  @!P2 FMUL R125, R125, 0.5 ;  /* 0x3f0000007d7da820 */ /* 0x000fe20000400000 */
[----:B------:R2:W4:Y:S01]  /*5d00*/  MUFU.EX2 R113, R37 ;  /* 0x0000002500717308 */ /* 0x0005220000000800 */
[----:B---3--:R-:W-:Y:S01]  /*5d10*/  @!P1 FMUL R117, R117, R117 ;  /* 0x0000007575759220 */ /* 0x008fe20000400000 */
[----:B------:R-:W-:Y:S01]  /*5d20*/  FSETP.GEU.AND P1, PT, R129, -126, PT ;  /* 0xc2fc00008100780b */ /* 0x000fe20003f2e000 */
[----:B------:R-:W-:Y:S01]  /*5d30*/  FADD R168, R41, R136 ;  /* 0x0000008829a87221 */ /* 0x000fe20000000000 */
[----:B------:R-:W-:-:S03]  /*5d40*/  FADD R41, R139, R108 ;  /* 0x0000006c8b297221 */ /* 0x000fc60000000000 */
[----:B------:R-:W-:Y:S01]  /*5d50*/  @!P4 FMUL R29, R29, 0.5 ;  /* 0x3f0000001d1dc820 */ /* 0x000fe20000400000 */
[----:B------:R-:W3:Y:S01]  /*5d60*/  MUFU.EX2 R125, R125 ;  /* 0x0000007d007d7308 */ /* 0x000ee20000000800 */
[----:B-1----:R-:W-:Y:S01]  /*5d70*/  @!P5 FMUL R122, R122, R122 ;  /* 0x0000007a7a7ad220 */ /* 0x002fe20000400000 */
[----:B------:R-:W-:Y:S01]  /*5d80*/  FSETP.GEU.AND P5, PT, R126, -126, PT ;  /* 0xc2fc00007e00780b */ /* 0x000fe20003fae000 */
[----:B--2---:R-:W-:-:S04]  /*5d90*/  FADD R37, R13, R74 ;  /* 0x0000004a0d257221 */ /* 0x004fc80000000000 */
[----:B------:R-:W-:Y:S01]  /*5da0*/  @!P1 FMUL R129, R129, 0.5 ;  /* 0x3f00000081819820 */ /* 0x000fe20000400000 */
[----:B------:R1:W2:Y:S01]  /*5db0*/  MUFU.EX2 R124, R29 ;  /* 0x0000001d007c7308 */ /* 0x0002a20000000800 */
[----:B------:R-:W-:Y:S01]  /*5dc0*/  FADD R154, R37, R134 ;  /* 0x00000086259a7221 */ /* 0x000fe20000000000 */
[----:B------:R-:W-:Y:S01]  /*5dd0*/  FADD R37, R16, R71 ;  /* 0x0000004710257221 */ /* 0x000fe20000000000 */
[----:B------:R-:W-:Y:S01]  /*5de0*/  FADD R134, R42, R111 ;  /* 0x0000006f2a867221 */ /* 0x000fe20000000000 */
[----:B----4-:R-:W-:Y:S01]  /*5df0*/  @!P6 FMUL R113, R113, R113 ;  /* 0x000000717171e220 */ /* 0x010fe20000400000 */
[----:B------:R-:W-:Y:S02]  /*5e00*/  FSETP.GEU.AND P6, PT, R120, -126, PT ;  /* 0xc2fc00007800780b */ /* 0x000fe40003fce000 */
[----:B------:R-:W-:Y:S01]  /*5e10*/  @!P5 FMUL R126, R126, 0.5 ;  /* 0x3f0000007e7ed820 */ /* 0x000fe20000400000 */
[----:B------:R-:W4:Y:S01]  /*5e20*/  MUFU.EX2 R129, R129 ;  /* 0x0000008100817308 */ /* 0x000f220000000800 */
[----:B---3--:R-:W-:Y:S01]  /*5e30*/  @!P2 FMUL R125, R125, R125 ;  /* 0x0000007d7d7da220 */ /* 0x008fe20000400000 */
[----:B------:R-:W-:Y:S01]  /*5e40*/  FSETP.GEU.AND P2, PT, R133, -126, PT ;  /* 0xc2fc00008500780b */ /* 0x000fe20003f4e000 */
[----:B------:R-:W-:Y:S01]  /*5e50*/  FADD R156, R37, R134 ;  /* 0x00000086259c7221 */ /* 0x000fe20000000000 */
[----:B------:R-:W-:Y:S01]  /*5e60*/  FADD R37, R18, R79 ;  /* 0x0000004f12257221 */ /* 0x000fe20000000000 */
[----:B------:R-:W-:Y:S01]  /*5e70*/  FADD R134, R46, R115 ;  /* 0x000000732e867221 */ /* 0x000fe20000000000 */
[----:B-1----:R-:W-:Y:S01]  /*5e80*/  FADD R29, R8, R51 ;  /* 0x00000033081d7221 */ /* 0x002fe20000000000 */
[----:B------:R-:W-:Y:S01]  /*5e90*/  F2FP.BF16.F32.PACK_AB R46, R135, R36 ;  /* 0x00000024872e723e */ /* 0x000fe200000010ff */
[----:B------:R-:W1:Y:S01]  /*5ea0*/  MUFU.EX2 R126, R126 ;  /* 0x0000007e007e7308 */ /* 0x000e620000000800 */
[----:B--2---:R-:W-:Y:S01]  /*5eb0*/  @!P4 FMUL R124, R124, R124 ;  /* 0x0000007c7c7cc220 */ /* 0x004fe20000400000 */
[----:B------:R-:W-:Y:S01]  /*5ec0*/  FSETP.GEU.AND P4, PT, R128, -126, PT ;  /* 0xc2fc00008000780b */ /* 0x000fe20003f8e000 */
[----:B------:R-:W-:Y:S01]  /*5ed0*/  FADD R160, R37, R134 ;  /* 0x0000008625a07221 */ /* 0x000fe20000000000 */
[----:B------:R-:W-:Y:S01]  /*5ee0*/  FADD R37, R12, R67 ;  /* 0x000000430c257221 */ /* 0x000fe20000000000 */
[----:B------:R-:W-:Y:S01]  /*5ef0*/  FADD R134, R34, R103 ;  /* 0x0000006722867221 */ /* 0x000fe20000000000 */
[----:B------:R-:W-:Y:S01]  /*5f00*/  @!P6 FMUL R120, R120, 0.5 ;  /* 0x3f0000007878e820 */ /* 0x000fe20000400000 */
[----:B------:R-:W-:Y:S01]  /*5f10*/  @!P2 FMUL R133, R133, 0.5 ;  /* 0x3f0000008585a820 */ /* 0x000fe20000400000 */
[----:B------:R2:W-:Y:S01]  /*5f20*/  MUFU.EX2 R121, R25 ;  /* 0x0000001900797308 */ /* 0x0005e20000000800 */
[----:B----4-:R-:W-:Y:S01]  /*5f30*/  @!P1 FMUL R129, R129, R129 ;  /* 0x0000008181819220 */ /* 0x010fe20000400000 */
[----:B------:R-:W-:Y:S01]  /*5f40*/  FSETP.GEU.AND P1, PT, R137, -126, PT ;  /* 0xc2fc00008900780b */ /* 0x000fe20003f2e000 */
[----:B------:R-:W-:Y:S01]  /*5f50*/  FADD R89, R37, R134 ;  /* 0x0000008625597221 */ /* 0x000fe20000000000 */
[----:B------:R-:W-:Y:S01]  /*5f60*/  FADD R37, R20, R83 ;  /* 0x0000005314257221 */ /* 0x000fe20000000000 */
[----:B------:R-:W-:-:S02]  /*5f70*/  FADD R134, R50, R119 ;  /* 0x0000007732867221 */ /* 0x000fc40000000000 */
[----:B------:R-:W-:Y:S01]  /*5f80*/  @!P4 FMUL R128, R128, 0.5 ;  /* 0x3f0000008080c820 */ /* 0x000fe20000400000 */
[----:B------:R-:W3:Y:S01]  /*5f90*/  MUFU.EX2 R133, R133 ;  /* 0x0000008500857308 */ /* 0x000ee20000000800 */
[----:B-1----:R-:W-:Y:S01]  /*5fa0*/  @!P5 FMUL R126, R126, R126 ;  /* 0x0000007e7e7ed220 */ /* 0x002fe20000400000 */
[----:B------:R-:W-:Y:S01]  /*5fb0*/  FSETP.GEU.AND P5, PT, R130, -126, PT ;  /* 0xc2fc00008200780b */ /* 0x000fe20003fae000 */
[----:B--2---:R-:W-:Y:S01]  /*5fc0*/  FADD R25, R7, R58 ;  /* 0x0000003a07197221 */ /* 0x004fe20000000000 */
[----:B------:R-:W-:Y:S01]  /*5fd0*/  FADD R164, R37, R134 ;  /* 0x0000008625a47221 */ /* 0x000fe20000000000 */
[----:B------:R-:W-:Y:S01]  /*5fe0*/  FADD R37, R39, R86 ;  /* 0x0000005627257221 */ /* 0x000fe20000000000 */
[----:B------:R-:W-:Y:S01]  /*5ff0*/  FADD R134, R54, R91 ;  /* 0x0000005b36867221 */ /* 0x000fe20000000000 */
[----:B------:R-:W-:Y:S01]  /*6000*/  @!P1 FMUL R137, R137, 0.5 ;  /* 0x3f00000089899820 */ /* 0x000fe20000400000 */
[----:B------:R-:W1:Y:S01]  /*6010*/  MUFU.EX2 R128, R128 ;  /* 0x0000008000807308 */ /* 0x000e620000000800 */
[----:B------:R-:W-:Y:S01]  /*6020*/  FADD R25, R25, R44 ;  /* 0x0000002c19197221 */ /* 0x000fe20000000000 */
[----:B------:R-:W-:Y:S01]  /*6030*/  FADD R44, R26, R95 ;  /* 0x0000005f1a2c7221 */ /* 0x000fe20000000000 */
[----:B------:R-:W-:Y:S01]  /*6040*/  FADD R166, R37, R134 ;  /* 0x0000008625a67221 */ /* 0x000fe20000000000 */
[----:B------:R-:W-:Y:S01]  /*6050*/  FADD R37, R40, R105 ;  /* 0x0000006928257221 */ /* 0x000fe20000000000 */
[----:B------:R-:W-:Y:S01]  /*6060*/  FADD R134, R76, R129 ;  /* 0x000000814c867221 */ /* 0x000fe20000000000 */
[----:B------:R-:W-:Y:S01]  /*6070*/  FADD R69, R29, R44 ;  /* 0x0000002c1d457221 */ /* 0x000fe20000000000 */
[----:B------:R-:W-:Y:S01]  /*6080*/  @!P5 FMUL R130, R130, 0.5 ;  /* 0x3f0000008282d820 */ /* 0x000fe20000400000 */
[----:B------:R-:W2:Y:S01]  /*6090*/  MUFU.EX2 R137, R137 ;  /* 0x0000008900897308 */ /* 0x000ea20000000800 */
[----:B---3--:R-:W-:Y:S01]  /*60a0*/  @!P2 FMUL R133, R133, R133 ;  /* 0x000000858585a220 */ /* 0x008fe20000400000 */
[----:B------:R-:W-:Y:S01]  /*60b0*/  FSETP.GEU.AND P2, PT, R132, -126, PT ;  /* 0xc2fc00008400780b */ /* 0x000fe20003f4e000 */
[----:B------:R-:W-:Y:S01]  /*60c0*/  FADD R29, R27, R62 ;  /* 0x0000003e1b1d7221 */ /* 0x000fe20000000000 */
[----:B------:R-:W-:Y:S01]  /*60d0*/  FADD R44, R35, R94 ;  /* 0x0000005e232c7221 */ /* 0x000fe20000000000 */
[----:B------:R-:W-:Y:S01]  /*60e0*/  FADD R142, R37, R134 ;  /* 0x00000086258e7221 */ /* 0x000fe20000000000 */
[----:B------:R-:W-:Y:S01]  /*60f0*/  FADD R37, R28, R167 ;  /* 0x000000a71c257221 */ /* 0x000fe20000000000 */
[----:B------:R-:W-:Y:S01]  /*6100*/  FADD R134, R64, R117 ;  /* 0x0000007540867221 */ /* 0x000fe20000000000 */
[----:B------:R-:W3:Y:S01]  /*6110*/  MUFU.EX2 R130, R130 ;  /* 0x0000008200827308 */ /* 0x000ee20000000800 */
[----:B-1----:R-:W-:Y:S01]  /*6120*/  @!P4 FMUL R128, R128, R128 ;  /* 0x000000808080c220 */ /* 0x002fe20000400000 */
[----:B------:R-:W-:Y:S01]  /*6130*/  FSETP.GEU.AND P4, PT, R33, -126, PT ;  /* 0xc2fc00002100780b */ /* 0x000fe20003f8e000 */
[----:B------:R-:W-:Y:S01]  /*6140*/  FADD R73, R29, R44 ;  /* 0x0000002c1d497221 */ /* 0x000fe20000000000 */
[----:B------:R-:W-:Y:S01]  /*6150*/  FADD R29, R10, R59 ;  /* 0x0000003b0a1d7221 */ /* 0x000fe20000000000 */
[----:B------:R-:W-:Y:S01]  /*6160*/  FADD R44, R30, R99 ;  /* 0x000000631e2c7221 */ /* 0x000fe20000000000 */
[----:B------:R-:W-:Y:S01]  /*6170*/  FADD R57, R37, R134 ;  /* 0x0000008625397221 */ /* 0x000fe20000000000 */
[----:B------:R-:W-:Y:S01]  /*6180*/  @!P2 FMUL R132, R132, 0.5 ;  /* 0x3f0000008484a820 */ /* 0x000fe20000400000 */
[----:B------:R-:W-:Y:S01]  /*6190*/  FADD R134, R80, R133 ;  /* 0x0000008550867221 */ /* 0x000fe20000000000 */
[----:B--2---:R-:W-:Y:S01]  /*61a0*/  @!P1 FMUL R137, R137, R137 ;  /* 0x0000008989899220 */ /* 0x004fe20000400000 */
[----:B------:R-:W-:Y:S01]  /*61b0*/  FSETP.GEU.AND P1, PT, R145, -126, PT ;  /* 0xc2fc00009100780b */ /* 0x000fe20003f2e000 */
[----:B------:R-:W-:Y:S01]  /*61c0*/  FADD R77, R29, R44 ;  /* 0x0000002c1d4d7221 */ /* 0x000fe20000000000 */
[----:B------:R-:W-:Y:S01]  /*61d0*/  FADD R29, R9, R66 ;  /* 0x00000042091d7221 */ /* 0x000fe20000000000 */
[----:B------:R-:W-:Y:S01]  /*61e0*/  FADD R44, R19, R98 ;  /* 0x00000062132c7221 */ /* 0x000fe20000000000 */
[----:B------:R-:W-:Y:S01]  /*61f0*/  MUFU.EX2 R141, R132 ;  /* 0x00000084008d7308 */ /* 0x000fe20000000800 */
[----:B------:R-:W-:Y:S01]  /*6200*/  @!P4 FMUL R33, R33, 0.5 ;  /* 0x3f0000002121c820 */ /* 0x000fe20000400000 */
[----:B------:R-:W-:Y:S01]  /*6210*/  FADD R136, R159, R126 ;  /* 0x0000007e9f887221 */ /* 0x000fe20000000000 */
[----:B---3--:R-:W-:Y:S01]  /*6220*/  @!P5 FMUL R130, R130, R130 ;  /* 0x000000828282d220 */ /* 0x008fe20000400000 */
[----:B------:R-:W-:Y:S01]  /*6230*/  FSETP.GEU.AND P5, PT, R47, -126, PT ;  /* 0xc2fc00002f00780b */ /* 0x000fe20003fae000 */
[----:B------:R-:W-:Y:S01]  /*6240*/  FADD R81, R29, R44 ;  /* 0x0000002c1d517221 */ /* 0x000fe20000000000 */
[----:B------:R-:W-:Y:S01]  /*6250*/  FADD R29, R11, R70 ;  /* 0x000000460b1d7221 */ /* 0x000fe20000000000 */
[----:B------:R-:W-:Y:S01]  /*6260*/  FADD R44, R31, R102 ;  /* 0x000000661f2c7221 */ /* 0x000fe20000000000 */
[----:B------:R1:W-:Y:S01]  /*6270*/  MUFU.EX2 R132, R33 ;  /* 0x0000002100847308 */ /* 0x0003e20000000800 */
[----:B------:R-:W-:Y:S01]  /*6280*/  @!P1 FMUL R145, R145, 0.5 ;  /* 0x3f00000091919820 */ /* 0x000fe20000400000 */
[----:B------:R-:W-:Y:S01]  /*6290*/  FADD R144, R41, R136 ;  /* 0x0000008829907221 */ /* 0x000fe20000000000 */
[----:B------:R-:W-:Y:S01]  /*62a0*/  FADD R93, R29, R44 ;  /* 0x0000002c1d5d7221 */ /* 0x000fe20000000000 */
[----:B------:R-:W-:Y:S01]  /*62b0*/  FADD R29, R14, R75 ;  /* 0x0000004b0e1d7221 */ /* 0x000fe20000000000 */
[----:B------:R-:W-:Y:S01]  /*62c0*/  FADD R44, R38, R107 ;  /* 0x0000006b262c7221 */ /* 0x000fe20000000000 */
[----:B------:R-:W-:Y:S01]  /*62d0*/  FADD R37, R49, R112 ;  /* 0x0000007031257221 */ /* 0x000fe20000000000 */
[----:B------:R-:W-:Y:S01]  /*62e0*/  FADD R136, R161, R128 ;  /* 0x00000080a1887221 */ /* 0x000fe20000000000 */
[----:B------:R-:W2:Y:S01]  /*62f0*/  MUFU.EX2 R120, R120 ;  /* 0x0000007800787308 */ /* 0x000ea20000000800 */
[----:B-1----:R-:W-:Y:S01]  /*6300*/  FADD R33, R48, R109 ;  /* 0x0000006d30217221 */ /* 0x002fe20000000000 */
[----:B------:R-:W-:Y:S01]  /*6310*/  @!P5 FMUL R47, R47, 0.5 ;  /* 0x3f0000002f2fd820 */ /* 0x000fe20000400000 */
[----:B------:R-:W-:Y:S01]  /*6320*/  FADD R149, R29, R44 ;  /* 0x0000002c1d957221 */ /* 0x000fe20000000000 */
[----:B------:R-:W-:Y:S01]  /*6330*/  FADD R29, R24, R165 ;  /* 0x000000a5181d7221 */ /* 0x000fe20000000000 */
[----:B------:R-:W-:Y:S01]  /*6340*/  FADD R146, R33, R134 ;  /* 0x0000008621927221 */ /* 0x000fe20000000000 */
[----:B------:R-:W-:Y:S01]  /*6350*/  FADD R44, R60, R169 ;  /* 0x000000a93c2c7221 */ /* 0x000fe20000000000 */
[----:B------:R-:W-:Y:S01]  /*6360*/  FADD R148, R37, R136 ;  /* 0x0000008825947221 */ /* 0x000fe20000000000 */
[----:B------:R-:W1:Y:S01]  /*6370*/  MUFU.EX2 R145, R145 ;  /* 0x0000009100917308 */ /* 0x000e620000000800 */
[----:B------:R-:W-:Y:S01]  /*6380*/  FADD R37, R52, R113 ;  /* 0x0000007134257221 */ /* 0x000fe20000000000 */
[----:B------:R-:W-:Y:S01]  /*6390*/  FADD R45, R29, R44 ;  /* 0x0000002c1d2d7221 */ /* 0x000fe20000000000 */
[----:B------:R-:W-:Y:S01]  /*63a0*/  FADD R29, R123, R92 ;  /* 0x0000005c7b1d7221 */ /* 0x000fe20000000000 */
[----:B------:R-:W-:Y:S01]  /*63b0*/  FADD R44, R151, R118 ;  /* 0x00000076972c7221 */ /* 0x000fe20000000000 */
[----:B------:R-:W-:Y:S01]  /*63c0*/  FADD R138, R84, R137 ;  /* 0x00000089548a7221 */ /* 0x000fe20000000000 */
[----:B------:R-:W-:Y:S01]  /*63d0*/  FADD R33, R131, R100 ;  /* 0x0000006483217221 */ /* 0x000fe20000000000 */
[----:B------:R-:W-:Y:S01]  /*63e0*/  FADD R136, R155, R124 ;  /* 0x0000007c9b887221 */ /* 0x000fe20000000000 */
[----:B------:R3:W4:Y:S01]  /*63f0*/  MUFU.EX2 R134, R47 ;  /* 0x0000002f00867308 */ /* 0x0007220000000800 */
[----:B------:R-:W-:Y:S01]  /*6400*/  FADD R53, R29, R44 ;  /* 0x0000002c1d357221 */ /* 0x000fe20000000000 */
[----:B------:R-:W-:Y:S01]  /*6410*/  FADD R29, R127, R96 ;  /* 0x000000607f1d7221 */ /* 0x000fe20000000000 */
[----:B------:R-:W-:Y:S01]  /*6420*/  FADD R44, R153, R122 ;  /* 0x0000007a992c7221 */ /* 0x000fe20000000000 */
[----:B------:R-:W-:Y:S01]  /*6430*/  FADD R41, R143, R116 ;  /* 0x000000748f297221 */ /* 0x000fe20000000000 */
[----:B------:R-:W-:Y:S01]  /*6440*/  FADD R140, R85, R130 ;  /* 0x00000082558c7221 */ /* 0x000fe20000000000 */
[----:B------:R-:W-:Y:S01]  /*6450*/  @!P3 FMUL R121, R121, R121 ;  /* 0x000000797979b220 */ /* 0x000fe20000400000 */
[----:B------:R-:W-:Y:S01]  /*6460*/  FADD R61, R29, R44 ;  /* 0x0000002c1d3d7221 */ /* 0x000fe20000000000 */
[----:B------:R-:W-:Y:S01]  /*6470*/  FADD R29, R32, R97 ;  /* 0x00000061201d7221 */ /* 0x000fe20000000000 */
[----:B------:R-:W-:Y:S01]  /*6480*/  FADD R44, R68, R125 ;  /* 0x0000007d442c7221 */ /* 0x000fe20000000000 */
[----:B--2---:R-:W-:Y:S01]  /*6490*/  @!P6 FMUL R120, R120, R120 ;  /* 0x000000787878e220 */ /* 0x004fe20000400000 */
[----:B------:R-:W-:Y:S01]  /*64a0*/  @!P2 FMUL R141, R141, R141 ;  /* 0x0000008d8d8da220 */ /* 0x000fe20000400000 */
[----:B------:R-:W-:Y:S01]  /*64b0*/  @!P4 FMUL R132, R132, R132 ;  /* 0x000000848484c220 */ /* 0x000fe20000400000 */
[----:B-1----:R-:W-:Y:S01]  /*64c0*/  @!P1 FMUL R145, R145, R145 ;  /* 0x0000009191919220 */ /* 0x002fe20000400000 */
[----:B------:R-:W-:Y:S01]  /*64d0*/  FADD R65, R29, R44 ;  /* 0x0000002c1d417221 */ /* 0x000fe20000000000 */
[----:B------:R-:W-:Y:S01]  /*64e0*/  FADD R150, R37, R138 ;  /* 0x0000008a25967221 */ /* 0x000fe20000000000 */
[----:B---3--:R-:W-:Y:S01]  /*64f0*/  FADD R47, R33, R136 ;  /* 0x00000088212f7221 */ /* 0x008fe20000000000 */
[----:B----4-:R-:W-:Y:S01]  /*6500*/  @!P5 FMUL R134, R134, R134 ;  /* 0x000000868686d220 */ /* 0x010fe20000400000 */
[----:B------:R-:W-:Y:S01]  /*6510*/  FADD R152, R41, R140 ;  /* 0x0000008c29987221 */ /* 0x000fe20000000000 */
        /* <DEDUP_REMOVED lines=36> */
[----:B------:R-:W-:Y:S01]  /*6760*/  MOV R29, UR7 ;  /* 0x00000007001d7c02 */ /* 0x000fe20008000f00 */
[----:B------:R-:W-:Y:S01]  /*6770*/  FADD R25, R25, R166 ;  /* 0x000000a619197221 */ /* 0x000fe20000000000 */
[----:B------:R-:W-:Y:S01]  /*6780*/  FADD R168, R69, R168 ;  /* 0x000000a845a87221 */ /* 0x000fe20000000000 */
[----:B------:R-:W-:Y:S01]  /*6790*/  FADD R140, R53, R140 ;  /* 0x0000008c358c7221 */ /* 0x000fe20000000000 */
[----:B------:R-:W-:Y:S01]  /*67a0*/  FADD R45, R45, R138 ;  /* 0x0000008a2d2d7221 */ /* 0x000fe20000000000 */
[----:B------:R1:W-:Y:S01]  /*67b0*/  SYNCS.ARRIVE.TRANS64.A1T0 RZ, [R29+UR10], RZ ;  /* 0x000000ff1dff79a7 */ /* 0x0003e2000810000a */
[----:B------:R-:W-:Y:S01]  /*67c0*/  F2FP.BF16.F32.PACK_AB R33, R26, R17 ;  /* 0x000000111a21723e */ /* 0x000fe200000010ff */
[----:B------:R-:W-:Y:S01]  /*67d0*/  FADD R185, R25, R168 ;  /* 0x000000a819b97221 */ /* 0x000fe20000000000 */
[----:B------:R-:W-:Y:S01]  /*67e0*/  F2FP.BF16.F32.PACK_AB R31, R38, R31 ;  /* 0x0000001f261f723e */ /* 0x000fe200000010ff */
[----:B------:R-:W-:Y:S01]  /*67f0*/  FADD R186, R45, R140 ;  /* 0x0000008c2dba7221 */ /* 0x000fe20000000000 */
[----:B------:R-:W-:-:S02]  /*6800*/  F2FP.BF16.F32.PACK_AB R69, R71, R74 ;  /* 0x0000004a4745723e */ /* 0x000fc400000010ff */
[----:B------:R-:W-:Y:S02]  /*6810*/  F2FP.BF16.F32.PACK_AB R35, R30, R35 ;  /* 0x000000231e23723e */ /* 0x000fe400000010ff */
[----:B-1----:R-:W-:Y:S02]  /*6820*/  F2FP.BF16.F32.PACK_AB R29, R34, R19 ;  /* 0x00000013221d723e */ /* 0x002fe400000010ff */
[----:B------:R-:W-:Y:S02]  /*6830*/  F2FP.BF16.F32.PACK_AB R59, R59, R62 ;  /* 0x0000003e3b3b723e */ /* 0x000fe400000010ff */
[----:B------:R-:W-:Y:S02]  /*6840*/  F2FP.BF16.F32.PACK_AB R71, R79, R78 ;  /* 0x0000004e4f47723e */ /* 0x000fe400000010ff */
[----:B------:R-:W-:Y:S02]  /*6850*/  F2FP.BF16.F32.PACK_AB R26, R127, R28 ;  /* 0x0000001c7f1a723e */ /* 0x000fe400000010ff */
[----:B------:R-:W-:-:S02]  /*6860*/  F2FP.BF16.F32.PACK_AB R44, R131, R32 ;  /* 0x00000020832c723e */ /* 0x000fc400000010ff */
[----:B------:R-:W-:Y:S02]  /*6870*/  F2FP.BF16.F32.PACK_AB R36, R143, R52 ;  /* 0x000000348f24723e */ /* 0x000fe400000010ff */
[----:B------:R-:W-:Y:S02]  /*6880*/  F2FP.BF16.F32.PACK_AB R38, R147, R56 ;  /* 0x000000389326723e */ /* 0x000fe400000010ff */
        /* <DEDUP_REMOVED lines=47> */
[----:B------:R-:W-:Y:S01]  /*6b80*/  F2FP.BF16.F32.PACK_AB R90, R134, R145 ;  /* 0x00000091865a723e */ /* 0x000fe200000010ff */
[----:B------:R-:W-:Y:S06]  /*6b90*/  @!P0 BRA `(.L_x_19) ;  /* 0x0000000000048947 */ /* 0x000fec0003800000 */
[----:B------:R-:W-:Y:S01]  /*6ba0*/  BPT.TRAP 0x1 ;  /* 0x000000040000795c */ /* 0x000fe20000300000 */
.L_x_19:
[----:B------:R-:W1:Y:S01]  /*6bb0*/  SYNCS.PHASECHK.TRANS64.TRYWAIT P1, [UR36+0x84008], R5 ;  /* 0x08400805ff0075a7 */ /* 0x000e620008020164 */
[----:B------:R-:W-:Y:S01]  /*6bc0*/  ULOP3.LUT UR39, UR39, 0x8000000, URZ, 0xfc, !UPT ;  /* 0x0800000027277892 */ /* 0x000fe2000f8efc3f */
[----:B-1----:R-:W-:Y:S11]  /*6bd0*/  @!P1 BRA `(.L_x_20) ;  /* 0x0000013800689947 */ /* 0x002ff60003800000 */
.L_x_112:
[----:B------:R-:W-:Y:S01]  /*6be0*/  STL [R1+0x18c], R186 ;  /* 0x00018cba01007387 */ /* 0x000fe20000100800 */
[----:B------:R-:W-:Y:S01]  /*6bf0*/  UIADD3 UR10, UR39, 0x1800, URZ ;  /* 0x00001800270a7890 */ /* 0x000fe2000fffe03f */
[----:B------:R-:W-:Y:S01]  /*6c00*/  F2FP.BF16.F32.PACK_AB R91, R6, R91 ;  /* 0x0000005b065b723e */ /* 0x000fe200000010ff */
[----:B------:R-:W-:Y:S01]  /*6c10*/  UMOV UR11, 0x40000040 ;  /* 0x40000040000b7882 */ /* 0x000fe20000000000 */
[----:B------:R-:W-:Y:S04]  /*6c20*/  STL [R1+0x188], R185 ;  /* 0x000188b901007387 */ /* 0x000fe80000100800 */
[----:B------:R-:W-:Y:S04]  /*6c30*/  STL [R1+0x184], R182 ;  /* 0x000184b601007387 */ /* 0x000fe80000100800 */
[----:B------:R2:W-:Y:S02]  /*6c40*/  STL [R1+0x180], R181 ;  /* 0x000180b501007387 */ /* 0x0005e40000100800 */
[----:B--2---:R-:W-:-:S06]  /*6c50*/  WARPGROUP.ARRIVE ;  /* 0x00000000000079c5 */ /* 0x004fcc0000000000 */
[----:B------:R-:W-:Y:S01]  /*6c60*/  HGMMA.64x192x16.F32.BF16 R96, R24, gdesc[UR8].tnspB, RZ, !UPT, gsb0 ;  /* 0x42e0000818607df0 */ /* 0x000fe2000c0018ff */
[----:B------:R-:W-:Y:S01]  /*6c70*/  UIADD3 UR10, UR39, 0x1880, URZ ;  /* 0x00001880270a7890 */ /* 0x000fe2000fffe03f */
[----:B------:R-:W-:Y:S01]  /*6c80*/  UMOV UR11, 0x40000040 ;  /* 0x40000040000b7882 */ /* 0x000fe20000000000 */
[----:B------:R-:W-:Y:S02]  /*6c90*/  WARPGROUP.DEPBAR.LE gsb0, 0x0 ;  /* 0x00008000000079c5 */ /* 0x000fe40000010000 */
[----:B------:R-:W-:-:S15]  /*6ca0*/  WARPGROUP.ARRIVE ;  /* 0x00000000000079c5 */ /* 0x000fde0000000000 */
[----:B------:R-:W-:Y:S01]  /*6cb0*/  HGMMA.64x192x16.F32.BF16 R96, R44, gdesc[UR8].tnspB, R96, gsb0 ;  /* 0x42e000082c607df0 */ /* 0x000fe20008001860 */
        /* <DEDUP_REMOVED lines=69> */
[----:B------:R-:W-:Y:S03]  /*7110*/  HGMMA.64x192x16.F32.BF16 R96, R88, gdesc[UR8].tnspB, R96, gsb0 ;  /* 0x42e0000858607df0 */ /* 0x000fe60008001860 */
[----:B------:R-:W-:Y:S02]  /*7120*/  WARPGROUP.DEPBAR.LE gsb0, 0x0 ;  /* 0x00008000000079c5 */ /* 0x000fe40000010000 */
[----:B------:R-:W-:Y:S04]  /*7130*/  STL.64 [R1], R96 ;  /* 0x0000006001007387 */ /* 0x000fe80000100a00 */
[----:B------:R-:W-:Y:S04]  /*7140*/  STL.64 [R1+0x8], R98 ;  /* 0x0000086201007387 */ /* 0x000fe80000100a00 */
        /* <DEDUP_REMOVED lines=43> */
[----:B------:R2:W-:Y:S04]  /*7400*/  STL.64 [R1+0x168], R186 ;  /* 0x000168ba01007387 */ /* 0x0005e80000100a00 */
[----:B------:R3:W-:Y:S04]  /*7410*/  STL.64 [R1+0x170], R188 ;  /* 0x000170bc01007387 */ /* 0x0007e80000100a00 */
[----:B------:R3:W-:Y:S04]  /*7420*/  STL.64 [R1+0x178], R190 ;  /* 0x000178be01007387 */ /* 0x0007e80000100a00 */
[----:B--2---:R3:W5:Y:S04]  /*7430*/  LDL.LU R186, [R1+0x18c] ;  /* 0x00018c0001ba7983 */ /* 0x0047680000300800 */
[----:B------:R3:W5:Y:S04]  /*7440*/  LDL.LU R185, [R1+0x188] ;  /* 0x0001880001b97983 */ /* 0x0007680000300800 */
[----:B------:R3:W5:Y:S04]  /*7450*/  LDL.LU R182, [R1+0x184] ;  /* 0x0001840001b67983 */ /* 0x0007680000300800 */
[----:B------:R3:W5:Y:S01]  /*7460*/  LDL.LU R181, [R1+0x180] ;  /* 0x0001800001b57983 */ /* 0x0007620000300800 */
[----:B------:R-:W-:Y:S05]  /*7470*/  @!P0 BRA `(.L_x_21) ;  /* 0x0000000000048947 */ /* 0x000fea0003800000 */
[----:B------:R-:W-:Y:S01]  /*7480*/  BPT.TRAP 0x1 ;  /* 0x000000040000795c */ /* 0x000fe20000300000 */
.L_x_21:
[----:B------:R-:W-:Y:S01]  /*7490*/  UISETP.GT.U32.AND UP0, UPT, UR6, 0x1, UPT ;  /* 0x000000010600788c */ /* 0x000fe2000bf04070 */
[----:B-1----:R-:W-:Y:S01]  /*74a0*/  IMAD.MOV.U32 R5, RZ, RZ, RZ ;  /* 0x000000ffff057224 */ /* 0x002fe200078e00ff */
[----:B------:R-:W-:-:S04]  /*74b0*/  UIADD3 UR7, UR36, 0x84028, URZ ;  /* 0x0008402824077890 */ /* 0x000fc8000fffe03f */
[----:B------:R-:W-:Y:S01]  /*74c0*/  PLOP3.LUT P1, PT, PT, PT, UP0, 0x80, 0x0 ;  /* 0x000000000000781c */ /* 0x000fe20003f2f008 */
[----:B------:R-:W-:-:S09]  /*74d0*/  UPRMT UR7, URZ, 0x654, UR7 ;  /* 0x000006543f077896 */ /* 0x000fd20008000007 */
[----:B------:R-:W-:Y:S03]  /*74e0*/  SYNCS.ARRIVE.TRANS64.RED.A1T0 RZ, [UR7], RZ ;  /* 0x000000ffffff79a7 */ /* 0x000fe60008100407 */
[----:B------:R-:W-:Y:S05]  /*74f0*/  @P1 BRA `(.L_x_22) ;  /* 0x0000000000041947 */ /* 0x000fea0003800000 */
[----:B------:R-:W-:Y:S01]  /*7500*/  BPT.TRAP 0x1 ;  /* 0x000000040000795c */ /* 0x000fe20000300000 */
.L_x_22:
[----:B-----5:R-:W-:Y:S01]  /*7510*/  ISETP.GE.AND P2, PT, R182, 0x3, PT ;  /* 0x00000003b600780c */ /* 0x020fe20003f46270 */
[----:B------:R-:W-:Y:S01]  /*7520*/  UMOV UR58, 0x1 ;  /* 0x00000001003a7882 */ /* 0x000fe20000000000 */
[----:B------:R-:W-:Y:S01]  /*7530*/  UMOV UR57, 0x2 ;  /* 0x0000000200397882 */ /* 0x000fe20000000000 */
[----:B------:R-:W-:Y:S01]  /*7540*/  VIADD R0, R0, 0x100 ;  /* 0x0000010000007836 */ /* 0x000fe20000000000 */
[----:B------:R-:W-:-:S09]  /*7550*/  IADD3 R182, R182, -0x1, RZ ;  /* 0xffffffffb6b67810 */ /* 0x000fd20007ffe0ff */
[----:B------:R-:W-:Y:S05]  /*7560*/  @!P2 BRA `(.L_x_23) ;  /* 0x0000006000d4a947 */ /* 0x000fea0003800000 */
[----:B------:R-:W-:Y:S01]  /*7570*/  IMAD.MOV.U32 R6, RZ, RZ, R181 ;  /* 0x000000ffff067224 */ /* 0x000fe200078e00b5 */
[----:B------:R-:W-:Y:S01]  /*7580*/  MOV R5, RZ ;  /* 0x000000ff00057202 */ /* 0x000fe20000000f00 */
[----:B------:R-:W-:Y:S01]  /*7590*/  IMAD.MOV.U32 R180, RZ, RZ, R4 ;  /* 0x000000ffffb47224 */ /* 0x000fe200078e0004 */
[----:B------:R-:W-:Y:S01]  /*75a0*/  UMOV UR57, 0x2 ;  /* 0x0000000200397882 */ /* 0x000fe20000000000 */
[----:B------:R-:W-:Y:S01]  /*75b0*/  UMOV UR58, 0x1 ;  /* 0x00000001003a7882 */ /* 0x000fe20000000000 */
[----:B------:R-:W-:-:S05]  /*75c0*/  ULDC UR59, c[0x0][0x604] ;  /* 0x00018100003b7ab9 */ /* 0x000fca0000000800 */
.L_x_34:
[----:B------:R-:W-:-:S13]  /*75d0*/  PLOP3.LUT P3, PT, PT, PT, UP1, 0x80, 0x0 ;  /* 0x000000000000781c */ /* 0x000fda0003f6f018 */
[----:B------:R-:W-:Y:S05]  /*75e0*/  @!P3 BRA `(.L_x_24) ;  /* 0x000000000004b947 */ /* 0x000fea0003800000 */
[----:B------:R-:W-:Y:S01]  /*75f0*/  BPT.TRAP 0x1 ;  /* 0x000000040000795c */ /* 0x000fe20000300000 */
.L_x_24:
[----:B------:R-:W-:Y:S01]  /*7600*/  ULEA UR6, UR57, UR36, 0x3 ;  /* 0x0000002439067291 */ /* 0x000fe2000f8e183f */
[----:B------:R-:W-:-:S08]  /*7610*/  SHF.L.U32 R4, R5, 0x1f, RZ ;  /* 0x0000001f05047819 */ /* 0x000fd000000006ff */
[----:B------:R-:W1:Y:S02]  /*7620*/  SYNCS.PHASECHK.TRANS64.TRYWAIT P2, [UR6+0x84000], R4 ;  /* 0x08400004ff0075a7 */ /* 0x000e640008040146 */
[----:B-1----:R-:W-:Y:S05]  /*7630*/  @!P2 BRA `(.L_x_25) ;  /* 0x0000012c00e8a947 */ /* 0x002fea0003800000 */
.L_x_113:
[----:B------:R-:W-:Y:S01]  /*7640*/  UIMAD UR6, UR57, 0x1800, UR56 ;  /* 0x00001800390678a4 */ /* 0x000fe2000f8e0238 */
[----:B------:R-:W-:Y:S01]  /*7650*/  WARPGROUP.ARRIVE ;  /* 0x00000000000079c5 */ /* 0x000fe20000000000 */
[----:B------:R-:W-:Y:S01]  /*7660*/  UMOV UR7, 0x40000040 ;  /* 0x4000004000077882 */ /* 0x000fe20000000000 */
[----:B------:R-:W-:Y:S01]  /*7670*/  UMOV UR11, 0x40000040 ;  /* 0x40000040000b7882 */ /* 0x000fe20000000000 */
[----:B------:R-:W-:Y:S02]  /*7680*/  UIADD3 UR10, UR6, 0x2, URZ ;  /* 0x00000002060a7890 */ /* 0x000fe4000fffe03f */
[----:B------:R-:W-:Y:S01]  /*7690*/  UIADD3 UR14, UR6, 0x4, URZ ;  /* 0x00000004060e7890 */ /* 0x000fe2000fffe03f */
[----:B------:R-:W-:Y:S02]  /*76a0*/  UMOV UR15, 0x40000040 ;  /* 0x40000040000f7882 */ /* 0x000fe40000000000 */
[----:B------:R-:W-:Y:S01]  /*76b0*/  HGMMA.64x256x16.F32.BF16 R24, gdesc[UR4], RZ, !UPT, gsb0 ;  /* 0x03e00000041879f0 */ /* 0x000fe2000c0018ff */
[----:B------:R-:W-:Y:S01]  /*76c0*/  UIADD3 UR18, UR6, 0x6, URZ ;  /* 0x0000000606127890 */ /* 0x000fe2000fffe03f */
[----:B------:R-:W-:Y:S01]  /*76d0*/  UMOV UR19, 0x40000040 ;  /* 0x4000004000137882 */ /* 0x000fe20000000000 */
        /* <DEDUP_REMOVED lines=16> */
[----:B------:R-:W-:-:S04]  /*77e0*/  UIADD3 UR6, UR57, 0x1, URZ ;  /* 0x0000000139067890 */ /* 0x000fc8000fffe03f */
[----:B------:R-:W-:-:S04]  /*77f0*/  UISETP.NE.AND UP0, UPT, UR6, 0x5, UPT ;  /* 0x000000050600788c */ /* 0x000fc8000bf05270 */
[----:B------:R-:W-:Y:S02]  /*7800*/  USEL UR7, URZ, 0x1, UP0 ;  /* 0x000000013f077887 */ /* 0x000fe40008000000 */
[----:B------:R-:W-:-:S04]  /*7810*/  USEL UR6, UR6, URZ, UP0 ;  /* 0x0000003f06067287 */ /* 0x000fc80008000000 */
[----:B------:R-:W-:Y:S01]  /*7820*/  LOP3.LUT R183, R5, UR7, RZ, 0x3c, !PT ;  /* 0x0000000705b77c12 */ /* 0x000fe2000f8e3cff */
[----:B------:R-:W-:Y:S02]  /*7830*/  WARPGROUP.DEPBAR.LE gsb0, 0x0 ;  /* 0x00008000000079c5 */ /* 0x000fe40000010000 */
[----:B------:R-:W-:-:S06]  /*7840*/  WARPGROUP.ARRIVE ;  /* 0x00000000000079c5 */ /* 0x000fcc0000000000 */
        /* <DEDUP_REMOVED lines=42> */
[----:B------:R-:W-:Y:S05]  /*7af0*/  @!P3 BRA `(.L_x_26) ;  /* 0x000000000004b947 */ /* 0x000fea0003800000 */
[----:B------:R-:W-:Y:S01]  /*7b00*/  BPT.TRAP 0x1 ;  /* 0x000000040000795c */ /* 0x000fe20000300000 */
.L_x_26:
[----:B-1----:R-:W-:Y:S01]  /*7b10*/  FMNMX R4, R24, R6, !PT ;  /* 0x0000000618047209 */ /* 0x002fe20007800000 */
[----:B------:R-:W2:Y:S03]  /*7b20*/  LDL.LU R235, [R1+0x170] ;  /* 0x0001700001eb7983 */ /* 0x000ea60000300800 */
[----:B------:R-:W-:Y:S01]  /*7b30*/  FMNMX R5, R25, R4, !PT ;  /* 0x0000000419057209 */ /* 0x000fe20007800000 */
[----:B------:R-:W4:Y:S03]  /*7b40*/  LDL.LU R234, [R1+0x174] ;  /* 0x0001740001ea7983 */ /* 0x000f260000300800 */
[----:B------:R-:W-:Y:S01]  /*7b50*/  FMNMX R4, R28, R5, !PT ;  /* 0x000000051c047209 */ /* 0x000fe20007800000 */
[----:B------:R-:W5:Y:S03]  /*7b60*/  LDL.LU R233, [R1+0xc] ;  /* 0x00000c0001e97983 */ /* 0x000f660000300800 */
        /* <DEDUP_REMOVED lines=83> */
[----:B---3--:R-:W3:Y:S03]  /*80a0*/  LDL.LU R191, [R1+0x15c] ;  /* 0x00015c0001bf7983 */ /* 0x008ee60000300800 */
[----:B------:R-:W-:Y:S01]  /*80b0*/  FMNMX R5, R113, R4, !PT ;  /* 0x0000000471057209 */ /* 0x000fe20007800000 */
[----:B------:R-:W3:Y:S03]  /*80c0*/  LDL.LU R190, [R1+0x168] ;  /* 0x0001680001be7983 */ /* 0x000ee60000300800 */
[----:B------:R-:W-:Y:S01]  /*80d0*/  FMNMX R4, R116, R5, !PT ;  /* 0x0000000574047209 */ /* 0x000fe20007800000 */
[----:B------:R-:W3:Y:S03]  /*80e0*/  LDL.LU R189, [R1+0x16c] ;  /* 0x00016c0001bd7983 */ /* 0x000ee60000300800 */
[----:B------:R-:W-:Y:S01]  /*80f0*/  FMNMX R5, R117, R4, !PT ;  /* 0x0000000475057209 */ /* 0x000fe20007800000 */
[----:B------:R-:W3:Y:S03]  /*8100*/  LDL.LU R188, [R1+0x178] ;  /* 0x0001780001bc7983 */ /* 0x000ee60000300800 */
[----:B------:R-:W-:Y:S01]  /*8110*/  FMNMX R4, R120, R5, !PT ;  /* 0x0000000578047209 */ /* 0x000fe20007800000 */
[----:B------:R-:W3:Y:S03]  /*8120*/  LDL.LU R187, [R1+0x17c] ;  /* 0x00017c0001bb7983 */ /* 0x000ee60000300800 */
[----:B------:R-:W-:-:S04]  /*8130*/  FMNMX R5, R121, R4, !PT ;  /* 0x0000000479057209 */ /* 0x000fc80007800000 */
        /* <DEDUP_REMOVED lines=13> */
[----:B------:R-:W-:-:S05]  /*8210*/  FMNMX R5, R149, R4, !PT ;  /* 0x0000000495057209 */ /* 0x000fca0007800000 */
[----:B------:R-:W1:Y:S02]  /*8220*/  SHFL.BFLY PT, R4, R5, 0x1, 0x1f ;  /* 0x0c201f0005047f89 */ /* 0x000e6400000e0000 */
[----:B-1----:R-:W-:-:S05]  /*8230*/  FMNMX R7, R5, R4, !PT ;  /* 0x0000000405077209 */ /* 0x002fca0007800000 */
[----:B------:R-:W1:Y:S02]  /*8240*/  SHFL.BFLY PT, R4, R7, 0x2, 0x1f ;  /* 0x0c401f0007047f89 */ /* 0x000e6400000e0000 */
[----:B-1----:R-:W-:-:S04]  /*8250*/  FMNMX R181, R7, R4, !PT ;  /* 0x0000000407b57209 */ /* 0x002fc80007800000 */
[----:B------:R-:W-:-:S04]  /*8260*/  FSETP.NEU.AND P2, PT, R181, -INF , PT ;  /* 0xff800000b500780b */ /* 0x000fc80003f4d000 */
[----:B------:R-:W-:-:S05]  /*8270*/  FSEL R184, R181, RZ, P2 ;  /* 0x000000ffb5b87208 */ /* 0x000fca0001000000 */
[C---:B------:R-:W-:Y:S01]  /*8280*/  FMUL R4, R184.reuse, UR59 ;  /* 0x0000003bb8047c20 */ /* 0x040fe20008400000 */
[----:B------:R-:W-:-:S03]  /*8290*/  FADD R184, -R184, R6 ;  /* 0x00000006b8b87221 */ /* 0x000fc60000000100 */
[--C-:B------:R-:W-:Y:S01]  /*82a0*/  FFMA R25, R25, UR59, -R4.reuse ;  /* 0x0000003b19197c23 */ /* 0x100fe20008000804 */
[--C-:B------:R-:W-:Y:S01]  /*82b0*/  FFMA R24, R24, UR59, -R4.reuse ;  /* 0x0000003b18187c23 */ /* 0x100fe20008000804 */
[--C-:B------:R-:W-:Y:S01]  /*82c0*/  FFMA R32, R32, UR59, -R4.reuse ;  /* 0x0000003b20207c23 */ /* 0x100fe20008000804 */
[--C-:B------:R-:W-:Y:S01]  /*82d0*/  FFMA R36, R36, UR59, -R4.reuse ;  /* 0x0000003b24247c23 */ /* 0x100fe20008000804 */
[--C-:B------:R-:W-:Y:S01]  /*82e0*/  FFMA R28, R28, UR59, -R4.reuse ;  /* 0x0000003b1c1c7c23 */ /* 0x100fe20008000804 */
[----:B------:R-:W-:Y:S01]  /*82f0*/  FSETP.GEU.AND P4, PT, R25, -126, PT ;  /* 0xc2fc00001900780b */ /* 0x000fe20003f8e000 */
        /* <DEDUP_REMOVED lines=9> */
[--C-:B------:R-:W-:Y:S01]  /*8390*/  FFMA R44, R44, UR59, -R4.reuse ;  /* 0x0000003b2c2c7c23 */ /* 0x100fe20008000804 */
[--C-:B------:R-:W-:Y:S01]  /*83a0*/  FFMA R40, R40, UR59, -R4.reuse ;  /* 0x0000003b28287c23 */ /* 0x100fe20008000804 */
[--C-:B------:R-:W-:Y:S01]  /*83b0*/  FFMA R52, R52, UR59, -R4.reuse ;  /* 0x0000003b34347c23 */ /* 0x100fe20008000804 */
[----:B------:R-:W-:Y:S01]  /*83c0*/  @!P4 FMUL R25, R25, 0.5 ;  /* 0x3f0000001919c820 */ /* 0x000fe20000400000 */
[--C-:B------:R-:W-:Y:S01]  /*83d0*/  FFMA R56, R56, UR59, -R4.reuse ;  /* 0x0000003b38387c23 */ /* 0x100fe20008000804 */
[----:B------:R-:W-:Y:S01]  /*83e0*/  @!P5 FMUL R24, R24, 0.5 ;  /* 0x3f0000001818d820 */ /* 0x000fe20000400000 */
[----:B------:R-:W-:Y:S01]  /*83f0*/  FFMA R48, R48, UR59, -R4 ;  /* 0x0000003b30307c23 */ /* 0x000fe20008000804 */
[----:B------:R-:W1:Y:S01]  /*8400*/  MUFU.EX2 R161, R25 ;  /* 0x0000001900a17308 */ /* 0x000e620000000800 */
[----:B------:R-:W-:Y:S01]  /*8410*/  @!P6 FMUL R32, R32, 0.5 ;  /* 0x3f0000002020e820 */ /* 0x000fe20000400000 */
[----:B------:R-:W-:-:S02]  /*8420*/  @!P3 FMUL R28, R28, 0.5 ;  /* 0x3f0000001c1cb820 */ /* 0x000fc40000400000 */
[----:B------:R-:W-:-:S04]  /*8430*/  @!P2 FMUL R5, R5, 0.5 ;  /* 0x3f0000000505a820 */ /* 0x000fc80000400000 */
[----:B------:R-:W2:Y:S08]  /*8440*/  MUFU.EX2 R178, R24 ;  /* 0x0000001800b27308 */ /* 0x000eb00000000800 */
[----:B------:R-:W4:Y:S01]  /*8450*/  MUFU.EX2 R177, R32 ;  /* 0x0000002000b17308 */ /* 0x000f220000000800 */
[----:B-1----:R-:W-:Y:S01]  /*8460*/  @!P4 FMUL R161, R161, R161 ;  /* 0x000000a1a1a1c220 */ /* 0x002fe20000400000 */
[----:B------:R-:W-:-:S06]  /*8470*/  FSETP.GEU.AND P4, PT, R36, -126, PT ;  /* 0xc2fc00002400780b */ /* 0x000fcc0003f8e000 */
[----:B------:R-:W1:Y:S01]  /*8480*/  MUFU.EX2 R160, R28 ;  /* 0x0000001c00a07308 */ /* 0x000e620000000800 */
[----:B--2---:R-:W-:Y:S01]  /*8490*/  @!P5 FMUL R178, R178, R178 ;  /* 0x000000b2b2b2d220 */ /* 0x004fe20000400000 */
[----:B------:R-:W-:-:S05]  /*84a0*/  FSETP.GEU.AND P5, PT, R33, -126, PT ;  /* 0xc2fc00002100780b */ /* 0x000fca0003fae000 */
[----:B------:R-:W-:Y:S01]  /*84b0*/  @!P4 FMUL R36, R36, 0.5 ;  /* 0x3f0000002424c820 */ /* 0x000fe20000400000 */
[----:B------:R-:W2:Y:S01]  /*84c0*/  MUFU.EX2 R5, R5 ;  /* 0x0000000500057308 */ /* 0x000ea20000000800 */
[----:B----4-:R-:W-:Y:S01]  /*84d0*/  @!P6 FMUL R177, R177, R177 ;  /* 0x000000b1b1b1e220 */ /* 0x010fe20000400000 */
[----:B------:R-:W-:-:S05]  /*84e0*/  FSETP.GEU.AND P6, PT, R41, -126, PT ;  /* 0xc2fc00002900780b */ /* 0x000fca0003fce000 */
[----:B------:R-:W-:Y:S01]  /*84f0*/  @!P5 FMUL R33, R33, 0.5 ;  /* 0x3f0000002121d820 */ /* 0x000fe20000400000 */
[----:B------:R-:W4:Y:S01]  /*8500*/  MUFU.EX2 R176, R36 ;  /* 0x0000002400b07308 */ /* 0x000f220000000800 */
        /* <DEDUP_REMOVED lines=15> */
[----:B------:R-:W-:Y:S07]  /*8600*/  MUFU.EX2 R175, R40 ;  /* 0x0000002800af7308 */ /* 0x000fee0000000800 */
[----:B------:R-:W-:Y:S01]  /*8610*/  @!P5 FMUL R44, R44, 0.5 ;  /* 0x3f0000002c2cd820 */ /* 0x000fe20000400000 */
[----:B------:R-:W1:Y:S01]  /*8620*/  MUFU.EX2 R156, R45 ;  /* 0x0000002d009c7308 */ /* 0x000e620000000800 */
[----:B--2---:R-:W-:Y:S01]  /*8630*/  @!P6 FMUL R157, R157, R157 ;  /* 0x0000009d9d9de220 */ /* 0x004fe20000400000 */
[----:B------:R-:W-:Y:S01]  /*8640*/  FSETP.GEU.AND P6, PT, R52, -126, PT ;  /* 0xc2fc00003400780b */ /* 0x000fe20003fce000 */
[----:B------:R-:W-:Y:S01]  /*8650*/  FFMA R53, R53, UR59, -R4 ;  /* 0x0000003b35357c23 */ /* 0x000fe20008000804 */
[----:B----4-:R-:W-:Y:S01]  /*8660*/  @!P3 FMUL R158, R158, R158 ;  /* 0x0000009e9e9eb220 */ /* 0x010fe20000400000 */
[----:B------:R-:W-:-:S03]  /*8670*/  FSETP.GEU.AND P3, PT, R48, -126, PT ;  /* 0xc2fc00003000780b */ /* 0x000fc60003f6e000 */
[----:B------:R-:W2:Y:S01]  /*8680*/  MUFU.EX2 R174, R44 ;  /* 0x0000002c00ae7308 */ /* 0x000ea20000000800 */
[----:B-1----:R-:W-:Y:S01]  /*8690*/  @!P4 FMUL R156, R156, R156 ;  /* 0x0000009c9c9cc220 */ /* 0x002fe20000400000 */
[----:B------:R-:W-:-:S05]  /*86a0*/  FSETP.GEU.AND P4, PT, R56, -126, PT ;  /* 0xc2fc00003800780b */ /* 0x000fca0003f8e000 */
[----:B------:R-:W-:Y:S01]  /*86b0*/  @!P6 FMUL R52, R52, 0.5 ;  /* 0x3f0000003434e820 */ /* 0x000fe20000400000 */
[--C-:B------:R-:W-:Y:S01]  /*86c0*/  FFMA R49, R49, UR59, -R4.reuse ;  /* 0x0000003b31317c23 */ /* 0x100fe20008000804 */
[----:B------:R-:W-:Y:S01]  /*86d0*/  @!P2 FMUL R175, R175, R175 ;  /* 0x000000afafafa220 */ /* 0x000fe20000400000 */
[----:B------:R-:W-:Y:S01]  /*86e0*/  @!P3 FMUL R48, R48, 0.5 ;  /* 0x3f0000003030b820 */ /* 0x000fe20000400000 */
[--C-:B------:R-:W-:Y:S01]  /*86f0*/  FFMA R61, R61, UR59, -R4.reuse ;  /* 0x0000003b3d3d7c23 */ /* 0x100fe20008000804 */
[--C-:B------:R-:W-:Y:S01]  /*8700*/  FFMA R28, R65, UR59, -R4.reuse ;  /* 0x0000003b411c7c23 */ /* 0x100fe20008000804 */
[----:B--2---:R-:W-:Y:S01]  /*8710*/  @!P5 FMUL R174, R174, R174 ;  /* 0x000000aeaeaed220 */ /* 0x004fe20000400000 */
[----:B------:R-:W-:Y:S01]  /*8720*/  FSETP.GEU.AND P5, PT, R53, -126, PT ;  /* 0xc2fc00003500780b */ /* 0x000fe20003fae000 */
[----:B------:R-:W1:Y:S01]  /*8730*/  MUFU.EX2 R172, R52 ;  /* 0x0000003400ac7308 */ /* 0x000e620000000800 */
[----:B------:R-:W-:Y:S01]  /*8740*/  FSETP.GEU.AND P2, PT, R49, -126, PT ;  /* 0xc2fc00003100780b */ /* 0x000fe20003f4e000 */
[--C-:B------:R-:W-:Y:S01]  /*8750*/  FFMA R57, R57, UR59, -R4.reuse ;  /* 0x0000003b39397c23 */ /* 0x100fe20008000804 */
[--C-:B------:R-:W-:Y:S01]  /*8760*/  FFMA R64, R64, UR59, -R4.reuse ;  /* 0x0000003b40407c23 */ /* 0x100fe20008000804 */
[----:B------:R-:W-:Y:S01]  /*8770*/  @!P4 FMUL R56, R56, 0.5 ;  /* 0x3f0000003838c820 */ /* 0x000fe20000400000 */
[--C-:B------:R-:W-:Y:S01]  /*8780*/  FFMA R60, R60, UR59, -R4.reuse ;  /* 0x0000003b3c3c7c23 */ /* 0x100fe20008000804 */
[--C-:B------:R-:W-:Y:S01]  /*8790*/  FFMA R72, R72, UR59, -R4.reuse ;  /* 0x0000003b48487c23 */ /* 0x100fe20008000804 */
[--C-:B------:R-:W-:Y:S01]  /*87a0*/  FFMA R68, R68, UR59, -R4.reuse ;  /* 0x0000003b44447c23 */ /* 0x100fe20008000804 */
[----:B------:R-:W2:Y:S01]  /*87b0*/  MUFU.EX2 R171, R56 ;  /* 0x0000003800ab7308 */ /* 0x000ea20000000800 */
[--C-:B------:R-:W-:Y:S01]  /*87c0*/  FFMA R76, R76, UR59, -R4.reuse ;  /* 0x0000003b4c4c7c23 */ /* 0x100fe20008000804 */
[--C-:B------:R-:W-:Y:S01]  /*87d0*/  FFMA R7, R73, UR59, -R4.reuse ;  /* 0x0000003b49077c23 */ /* 0x100fe20008000804 */
[--C-:B------:R-:W-:Y:S01]  /*87e0*/  FFMA R6, R69, UR59, -R4.reuse ;  /* 0x0000003b45067c23 */ /* 0x100fe20008000804 */
[----:B------:R-:W-:Y:S01]  /*87f0*/  @!P5 FMUL R53, R53, 0.5 ;  /* 0x3f0000003535d820 */ /* 0x000fe20000400000 */
[--C-:B------:R-:W-:Y:S01]  /*8800*/  FFMA R9, R81, UR59, -R4.reuse ;  /* 0x0000003b51097c23 */ /* 0x100fe20008000804 */
[--C-:B------:R-:W-:Y:S01]  /*8810*/  FFMA R8, R77, UR59, -R4.reuse ;  /* 0x0000003b4d087c23 */ /* 0x100fe20008000804 */
[--C-:B------:R-:W-:Y:S01]  /*8820*/  FFMA R88, R88, UR59, -R4.reuse ;  /* 0x0000003b58587c23 */ /* 0x100fe20008000804 */
[----:B------:R-:W4:Y:S01]  /*8830*/  MUFU.EX2 R173, R48 ;  /* 0x0000003000ad7308 */ /* 0x000f220000000800 */
[----:B-1----:R-:W-:Y:S01]  /*8840*/  @!P6 FMUL R172, R172, R172 ;  /* 0x000000acacace220 */ /* 0x002fe20000400000 */
[----:B------:R-:W-:Y:S01]  /*8850*/  FSETP.GEU.AND P6, PT, R61, -126, PT ;  /* 0xc2fc00003d00780b */ /* 0x000fe20003fce000 */
[--C-:B------:R-:W-:Y:S01]  /*8860*/  FFMA R84, R84, UR59, -R4.reuse ;  /* 0x0000003b54547c23 */ /* 0x100fe20008000804 */
[--C-:B------:R-:W-:Y:S01]  /*8870*/  FFMA R80, R80, UR59, -R4.reuse ;  /* 0x0000003b50507c23 */ /* 0x100fe20008000804 */
[--C-:B------:R-:W-:Y:S01]  /*8880*/  FFMA R10, R93, UR59, -R4.reuse ;  /* 0x0000003b5d0a7c23 */ /* 0x100fe20008000804 */
[--C-:B------:R-:W-:Y:S01]  /*8890*/  FFMA R12, R97, UR59, -R4.reuse ;  /* 0x0000003b610c7c23 */ /* 0x100fe20008000804 */
[--C-:B------:R-:W-:Y:S01]  /*88a0*/  FFMA R89, R89, UR59, -R4.reuse ;  /* 0x0000003b59597c23 */ /* 0x100fe20008000804 */
[----:B------:R-:W1:Y:S01]  /*88b0*/  MUFU.EX2 R154, R53 ;  /* 0x00000035009a7308 */ /* 0x000e620000000800 */
[----:B------:R-:W-:Y:S01]  /*88c0*/  @!P2 FMUL R49, R49, 0.5 ;  /* 0x3f0000003131a820 */ /* 0x000fe20000400000 */
[----:B--2---:R-:W-:Y:S01]  /*88d0*/  @!P4 FMUL R171, R171, R171 ;  /* 0x000000abababc220 */ /* 0x004fe20000400000 */
[----:B------:R-:W-:Y:S01]  /*88e0*/  FSETP.GEU.AND P4, PT, R28, -126, PT ;  /* 0xc2fc00001c00780b */ /* 0x000fe20003f8e000 */
[--C-:B------:R-:W-:Y:S01]  /*88f0*/  FFMA R11, R96, UR59, -R4.reuse ;  /* 0x0000003b600b7c23 */ /* 0x100fe20008000804 */
[--C-:B------:R-:W-:Y:S01]  /*8900*/  FFMA R92, R92, UR59, -R4.reuse ;  /* 0x0000003b5c5c7c23 */ /* 0x100fe20008000804 */
[--C-:B------:R-:W-:Y:S01]  /*8910*/  FFMA R14, R136, UR59, -R4.reuse ;  /* 0x0000003b880e7c23 */ /* 0x100fe20008000804 */
[--C-:B------:R-:W-:Y:S01]  /*8920*/  FFMA R13, R120, UR59, -R4.reuse ;  /* 0x0000003b780d7c23 */ /* 0x100fe20008000804 */
[----:B------:R-:W2:Y:S01]  /*8930*/  MUFU.EX2 R155, R49 ;  /* 0x00000031009b7308 */ /* 0x000ea20000000800 */
[----:B----4-:R-:W-:Y:S01]  /*8940*/  @!P3 FMUL R173, R173, R173 ;  /* 0x000000adadadb220 */ /* 0x010fe20000400000 */
[----:B------:R-:W-:Y:S01]  /*8950*/  FSETP.GEU.AND P3, PT, R57, -126, PT ;  /* 0xc2fc00003900780b */ /* 0x000fe20003f6e000 */
[----:B------:R-:W-:Y:S01]  /*8960*/  @!P6 FMUL R61, R61, 0.5 ;  /* 0x3f0000003d3de820 */ /* 0x000fe20000400000 */
[--C-:B------:R-:W-:Y:S01]  /*8970*/  FFMA R15, R137, UR59, -R4.reuse ;  /* 0x0000003b890f7c23 */ /* 0x100fe20008000804 */
[--C-:B------:R-:W-:Y:S01]  /*8980*/  FFMA R16, R140, UR59, -R4.reuse ;  /* 0x0000003b8c107c23 */ /* 0x100fe20008000804 */
[--C-:B------:R-:W-:Y:S01]  /*8990*/  FFMA R17, R141, UR59, -R4.reuse ;  /* 0x0000003b8d117c23 */ /* 0x100fe20008000804 */
[--C-:B------:R-:W-:Y:S01]  /*89a0*/  FFMA R18, R128, UR59, -R4.reuse ;  /* 0x0000003b80127c23 */ /* 0x100fe20008000804 */
[--C-:B------:R-:W-:Y:S01]  /*89b0*/  FFMA R19, R144, UR59, -R4.reuse ;  /* 0x0000003b90137c23 */ /* 0x100fe20008000804 */
[----:B-1----:R-:W-:Y:S01]  /*89c0*/  @!P5 FMUL R154, R154, R154 ;  /* 0x0000009a9a9ad220 */ /* 0x002fe20000400000 */
[----:B------:R-:W-:Y:S01]  /*89d0*/  FSETP.GEU.AND P5, PT, R64, -126, PT ;  /* 0xc2fc00004000780b */ /* 0x000fe20003fae000 */
[----:B------:R-:W1:Y:S01]  /*89e0*/  MUFU.EX2 R152, R61 ;  /* 0x0000003d00987308 */ /* 0x000e620000000800 */
[----:B------:R-:W-:Y:S01]  /*89f0*/  @!P4 FMUL R28, R28, 0.5 ;  /* 0x3f0000001c1cc820 */ /* 0x000fe20000400000 */
[--C-:B------:R-:W-:Y:S01]  /*8a00*/  FFMA R20, R129, UR59, -R4.reuse ;  /* 0x0000003b81147c23 */ /* 0x100fe20008000804 */
[--C-:B------:R-:W-:Y:S01]  /*8a10*/  FFMA R22, R145, UR59, -R4.reuse ;  /* 0x0000003b91167c23 */ /* 0x100fe20008000804 */
[----:B------:R-:W-:Y:S01]  /*8a20*/  @!P3 FMUL R57, R57, 0.5 ;  /* 0x3f0000003939b820 */ /* 0x000fe20000400000 */
[--C-:B------:R-:W-:Y:S01]  /*8a30*/  FFMA R21, R132, UR59, -R4.reuse ;  /* 0x0000003b84157c23 */ /* 0x100fe20008000804 */
[----:B--2---:R-:W-:Y:S01]  /*8a40*/  @!P2 FMUL R155, R155, R155 ;  /* 0x0000009b9b9ba220 */ /* 0x004fe20000400000 */
[----:B------:R-:W-:Y:S01]  /*8a50*/  FSETP.GEU.AND P2, PT, R60, -126, PT ;  /* 0xc2fc00003c00780b */ /* 0x000fe20003f4e000 */
[----:B------:R-:W2:Y:S01]  /*8a60*/  MUFU.EX2 R153, R57 ;  /* 0x0000003900997308 */ /* 0x000ea20000000800 */
[--C-:B------:R-:W-:Y:S01]  /*8a70*/  FFMA R23, R148, UR59, -R4.reuse ;  /* 0x0000003b94177c23 */ /* 0x100fe20008000804 */
[----:B------:R-:W4:Y:S02]  /*8a80*/  LDL.LU R44, [R1+0x164] ;  /* 0x00016400012c7983 */ /* 0x000f240000300800 */
[----:B------:R-:W-:Y:S01]  /*8a90*/  @!P5 FMUL R64, R64, 0.5 ;  /* 0x3f0000004040d820 */ /* 0x000fe20000400000 */
[--C-:B------:R-:W-:Y:S01]  /*8aa0*/  FFMA R69, R105, UR59, -R4.reuse ;  /* 0x0000003b69457c23 */ /* 0x100fe20008000804 */
[--C-:B------:R-:W-:Y:S01]  /*8ab0*/  FFMA R56, R85, UR59, -R4.reuse ;  /* 0x0000003b55387c23 */ /* 0x100fe20008000804 */
[--C-:B------:R-:W-:Y:S01]  /*8ac0*/  FFMA R81, R125, UR59, -R4.reuse ;  /* 0x0000003b7d517c23 */ /* 0x100fe20008000804 */
[----:B------:R-:W5:Y:S01]  /*8ad0*/  MUFU.EX2 R28, R28 ;  /* 0x0000001c001c7308 */ /* 0x000f620000000800 */
[----:B-1----:R-:W-:Y:S01]  /*8ae0*/  @!P6 FMUL R152, R152, R152 ;  /* 0x000000989898e220 */ /* 0x002fe20000400000 */
[----:B------:R-:W-:Y:S01]  /*8af0*/  FSETP.GEU.AND P6, PT, R72, -126, PT ;  /* 0xc2fc00004800780b */ /* 0x000fe20003fce000 */
[--C-:B------:R-:W-:Y:S01]  /*8b00*/  FFMA R65, R113, UR59, -R4.reuse ;  /* 0x0000003b71417c23 */ /* 0x100fe20008000804 */
[----:B------:R-:W-:Y:S01]  /*8b10*/  @!P2 FMUL R60, R60, 0.5 ;  /* 0x3f0000003c3ca820 */ /* 0x000fe20000400000 */
[--C-:B------:R-:W-:Y:S01]  /*8b20*/  FFMA R77, R116, UR59, -R4.reuse ;  /* 0x0000003b744d7c23 */ /* 0x100fe20008000804 */
[--C-:B------:R-:W-:Y:S01]  /*8b30*/  FFMA R48, R133, UR59, -R4.reuse ;  /* 0x0000003b85307c23 */ /* 0x100fe20008000804 */
[----:B------:R-:W3:Y:S01]  /*8b40*/  LDL.LU R45, [R1+0x160] ;  /* 0x00016000012d7983 */ /* 0x000ee20000300800 */
[----:B------:R1:W1:Y:S01]  /*8b50*/  MUFU.EX2 R169, R64 ;  /* 0x0000004000a97308 */ /* 0x0002620000000800 */
[----:B--2---:R-:W-:Y:S01]  /*8b60*/  @!P3 FMUL R153, R153, R153 ;  /* 0x000000999999b220 */ /* 0x004fe20000400000 */
[----:B------:R-:W-:Y:S01]  /*8b70*/  FSETP.GEU.AND P3, PT, R68, -126, PT ;  /* 0xc2fc00004400780b */ /* 0x000fe20003f6e000 */
[--C-:B------:R-:W-:Y:S01]  /*8b80*/  FFMA R85, R108, UR59, -R4.reuse ;  /* 0x0000003b6c557c23 */ /* 0x100fe20008000804 */
[----:B------:R-:W2:Y:S04]  /*8b90*/  LDL.LU R52, [R1+0x154] ;  /* 0x0001540001347983 */ /* 0x000ea80000300800 */
[----:B------:R-:W1:Y:S01]  /*8ba0*/  MUFU.EX2 R170, R60 ;  /* 0x0000003c00aa7308 */ /* 0x000e620000000800 */
[----:B-----5:R-:W-:Y:S01]  /*8bb0*/  @!P4 FMUL R28, R28, R28 ;  /* 0x0000001c1c1cc220 */ /* 0x020fe20000400000 */
[----:B------:R-:W-:Y:S01]  /*8bc0*/  FSETP.GEU.AND P4, PT, R76, -126, PT ;  /* 0xc2fc00004c00780b */ /* 0x000fe20003f8e000 */
[----:B------:R-:W-:Y:S01]  /*8bd0*/  @!P6 FMUL R72, R72, 0.5 ;  /* 0x3f0000004848e820 */ /* 0x000fe20000400000 */
[----:B-1----:R-:W-:Y:S01]  /*8be0*/  FFMA R64, R112, UR59, -R4 ;  /* 0x0000003b70407c23 */ /* 0x002fe20008000804 */
[----:B------:R-:W5:Y:S01]  /*8bf0*/  LDL.LU R53, [R1+0x150] ;  /* 0x0001500001357983 */ /* 0x000f620000300800 */
[----:B------:R-:W-:Y:S01]  /*8c00*/  @!P5 FMUL R169, R169, R169 ;  /* 0x000000a9a9a9d220 */ /* 0x000fe20000400000 */
[C---:B------:R-:W-:Y:S01]  /*8c10*/  FSETP.GEU.AND P5, PT, R7.reuse, -126, PT ;  /* 0xc2fc00000700780b */ /* 0x040fe20003fae000 */
[----:B------:R-:W1:Y:S01]  /*8c20*/  MUFU.EX2 R167, R72 ;  /* 0x0000004800a77308 */ /* 0x000e620000000800 */
[----:B------:R-:W-:Y:S01]  /*8c30*/  @!P3 FMUL R68, R68, 0.5 ;  /* 0x3f0000004444b820 */ /* 0x000fe20000400000 */
[----:B------:R-:W4:Y:S05]  /*8c40*/  LDL.LU R57, [R1+0x144] ;  /* 0x0001440001397983 */ /* 0x000f2a0000300800 */
[----:B------:R-:W-:Y:S01]  /*8c50*/  @!P4 FMUL R76, R76, 0.5 ;  /* 0x3f0000004c4cc820 */ /* 0x000fe20000400000 */
[----:B------:R-:W-:Y:S01]  /*8c60*/  @!P2 FMUL R170, R170, R170 ;  /* 0x000000aaaaaaa220 */ /* 0x000fe20000400000 */
[----:B------:R-:W-:Y:S01]  /*8c70*/  FSETP.GEU.AND P2, PT, R6, -126, PT ;  /* 0xc2fc00000600780b */ /* 0x000fe20003f4e000 */
[----:B------:R1:W1:Y:S01]  /*8c80*/  MUFU.EX2 R168, R68 ;  /* 0x0000004400a87308 */ /* 0x0002620000000800 */
[----:B------:R-:W3:Y:S01]  /*8c90*/  LDL.LU R60, [R1+0x140] ;  /* 0x00014000013c7983 */ /* 0x000ee20000300800 */
[----:B------:R-:W-:-:S03]  /*8ca0*/  @!P5 FMUL R7, R7, 0.5 ;  /* 0x3f0000000707d820 */ /* 0x000fc60000400000 */
[----:B------:R-:W2:Y:S03]  /*8cb0*/  LDL.LU R61, [R1+0x134] ;  /* 0x00013400013d7983 */ /* 0x000ea60000300800 */
[----:B------:R1:W1:Y:S02]  /*8cc0*/  MUFU.EX2 R166, R76 ;  /* 0x0000004c00a67308 */ /* 0x0002640000000800 */
[----:B-1----:R-:W-:Y:S01]  /*8cd0*/  @!P6 FMUL R167, R167, R167 ;  /* 0x000000a7a7a7e220 */ /* 0x002fe20000400000 */
[----:B------:R-:W-:Y:S01]  /*8ce0*/  FSETP.GEU.AND P6, PT, R9, -126, PT ;  /* 0xc2fc00000900780b */ /* 0x000fe20003fce000 */
[----:B------:R-:W-:Y:S01]  /*8cf0*/  @!P2 FMUL R6, R6, 0.5 ;  /* 0x3f0000000606a820 */ /* 0x000fe20000400000 */
[--C-:B------:R-:W-:Y:S01]  /*8d00*/  FFMA R68, R104, UR59, -R4.reuse ;  /* 0x0000003b68447c23 */ /* 0x100fe20008000804 */
[----:B------:R-:W5:Y:S02]  /*8d10*/  LDL.LU R73, [R1+0x130] ;  /* 0x0001300001497983 */ /* 0x000f640000300800 */
[----:B------:R-:W1:Y:S01]  /*8d20*/  MUFU.EX2 R7, R7 ;  /* 0x0000000700077308 */ /* 0x000e620000000800 */
[----:B------:R-:W-:Y:S01]  /*8d30*/  @!P3 FMUL R168, R168, R168 ;  /* 0x000000a8a8a8b220 */ /* 0x000fe20000400000 */
[----:B------:R-:W-:Y:S01]  /*8d40*/  FSETP.GEU.AND P3, PT, R8, -126, PT ;  /* 0xc2fc00000800780b */ /* 0x000fe20003f6e000 */
[----:B------:R-:W-:Y:S01]  /*8d50*/  FFMA R76, R121, UR59, -R4 ;  /* 0x0000003b794c7c23 */ /* 0x000fe20008000804 */
[----:B------:R-:W4:Y:S04]  /*8d60*/  LDL.LU R72, [R1+0x124] ;  /* 0x0001240001487983 */ /* 0x000f280000300800 */
[----:B------:R-:W1:Y:S01]  /*8d70*/  MUFU.EX2 R6, R6 ;  /* 0x0000000600067308 */ /* 0x000e620000000800 */
[----:B------:R-:W-:Y:S01]  /*8d80*/  @!P4 FMUL R166, R166, R166 ;  /* 0x000000a6a6a6c220 */ /* 0x000fe20000400000 */
[----:B------:R-:W-:Y:S01]  /*8d90*/  FSETP.GEU.AND P4, PT, R88, -126, PT ;  /* 0xc2fc00005800780b */ /* 0x000fe20003f8e000 */
[----:B------:R-:W-:Y:S01]  /*8da0*/  @!P6 FMUL R9, R9, 0.5 ;  /* 0x3f0000000909e820 */ /* 0x000fe20000400000 */
[----:B------:R-:W3:Y:S01]  /*8db0*/  LDL.LU R93, [R1+0x120] ;  /* 0x00012000015d7983 */ /* 0x000ee20000300800 */
[----:B-1----:R-:W-:Y:S01]  /*8dc0*/  @!P5 FMUL R7, R7, R7 ;  /* 0x000000070707d220 */ /* 0x002fe20000400000 */
[----:B------:R-:W-:-:S03]  /*8dd0*/  FSETP.GEU.AND P5, PT, R84, -126, PT ;  /* 0xc2fc00005400780b */ /* 0x000fc60003fae000 */
[----:B------:R-:W1:Y:S01]  /*8de0*/  MUFU.EX2 R9, R9 ;  /* 0x0000000900097308 */ /* 0x000e620000000800 */
[----:B------:R-:W-:Y:S01]  /*8df0*/  @!P3 FMUL R8, R8, 0.5 ;  /* 0x3f0000000808b820 */ /* 0x000fe20000400000 */
[----:B------:R-:W2:Y:S04]  /*8e00*/  LDL.LU R96, [R1+0x114] ;  /* 0x0001140001607983 */ /* 0x000ea80000300800 */
[----:B------:R-:W-:Y:S01]  /*8e10*/  @!P4 FMUL R88, R88, 0.5 ;  /* 0x3f0000005858c820 */ /* 0x000fe20000400000 */
[----:B------:R-:W-:Y:S01]  /*8e20*/  @!P2 FMUL R6, R6, R6 ;  /* 0x000000060606a220 */ /* 0x000fe20000400000 */
[----:B------:R-:W-:Y:S02]  /*8e30*/  FSETP.GEU.AND P2, PT, R80, -126, PT ;  /* 0xc2fc00005000780b */ /* 0x000fe40003f4e000 */
[----:B------:R-:W1:Y:S01]  /*8e40*/  MUFU.EX2 R179, R88 ;  /* 0x0000005800b37308 */ /* 0x000e620000000800 */
[----:B------:R-:W5:Y:S01]  /*8e50*/  LDL.LU R97, [R1+0x110] ;  /* 0x0001100001617983 */ /* 0x000f620000300800 */
[----:B------:R-:W-:-:S06]  /*8e60*/  @!P5 FMUL R84, R84, 0.5 ;  /* 0x3f0000005454d820 */ /* 0x000fcc0000400000 */
[----:B------:R-:W1:Y:S02]  /*8e70*/  MUFU.EX2 R8, R8 ;  /* 0x0000000800087308 */ /* 0x000e640000000800 */
[----:B-1----:R-:W-:Y:S01]  /*8e80*/  @!P6 FMUL R9, R9, R9 ;  /* 0x000000090909e220 */ /* 0x002fe20000400000 */
[----:B------:R-:W-:-:S05]  /*8e90*/  FSETP.GEU.AND P6, PT, R10, -126, PT ;  /* 0xc2fc00000a00780b */ /* 0x000fca0003fce000 */
[----:B------:R-:W1:Y:S01]  /*8ea0*/  MUFU.EX2 R164, R84 ;  /* 0x0000005400a47308 */ /* 0x000e620000000800 */
[----:B------:R-:W-:Y:S01]  /*8eb0*/  @!P2 FMUL R80, R80, 0.5 ;  /* 0x3f0000005050a820 */ /* 0x000fe20000400000 */
[----:B------:R-:W-:Y:S01]  /*8ec0*/  @!P4 FMUL R179, R179, R179 ;  /* 0x000000b3b3b3c220 */ /* 0x000fe20000400000 */
[----:B------:R-:W-:-:S05]  /*8ed0*/  FSETP.GEU.AND P4, PT, R12, -126, PT ;  /* 0xc2fc00000c00780b */ /* 0x000fca0003f8e000 */
[----:B------:R-:W1:Y:S01]  /*8ee0*/  MUFU.EX2 R165, R80 ;  /* 0x0000005000a57308 */ /* 0x000e620000000800 */
[----:B------:R-:W-:Y:S01]  /*8ef0*/  @!P3 FMUL R8, R8, R8 ;  /* 0x000000080808b220 */ /* 0x000fe20000400000 */
[----:B------:R-:W-:Y:S01]  /*8f00*/  FSETP.GEU.AND P3, PT, R89, -126, PT ;  /* 0xc2fc00005900780b */ /* 0x000fe20003f6e000 */
[----:B------:R-:W-:Y:S01]  /*8f10*/  @!P6 FMUL R10, R10, 0.5 ;  /* 0x3f0000000a0ae820 */ /* 0x000fe20000400000 */
[----:B-1----:R-:W-:Y:S01]  /*8f20*/  @!P5 FMUL R164, R164, R164 ;  /* 0x000000a4a4a4d220 */ /* 0x002fe20000400000 */
[----:B------:R-:W-:-:S04]  /*8f30*/  FSETP.GEU.AND P5, PT, R11, -126, PT ;  /* 0xc2fc00000b00780b */ /* 0x000fc80003fae000 */
[----:B------:R-:W1:Y:S01]  /*8f40*/  MUFU.EX2 R10, R10 ;  /* 0x0000000a000a7308 */ /* 0x000e620000000800 */
[----:B------:R-:W-:-:S05]  /*8f50*/  @!P4 FMUL R12, R12, 0.5 ;  /* 0x3f0000000c0cc820 */ /* 0x000fca0000400000 */
[----:B------:R-:W-:Y:S01]  /*8f60*/  @!P3 FMUL R89, R89, 0.5 ;  /* 0x3f0000005959b820 */ /* 0x000fe20000400000 */
[----:B------:R-:W-:Y:S01]  /*8f70*/  @!P2 FMUL R165, R165, R165 ;  /* 0x000000a5a5a5a220 */ /* 0x000fe20000400000 */
[----:B------:R-:W-:Y:S02]  /*8f80*/  FSETP.GEU.AND P2, PT, R92, -126, PT ;  /* 0xc2fc00005c00780b */ /* 0x000fe40003f4e000 */
[----:B------:R-:W1:Y:S01]  /*8f90*/  MUFU.EX2 R163, R89 ;  /* 0x0000005900a37308 */ /* 0x000e620000000800 */
[----:B------:R-:W-:-:S07]  /*8fa0*/  @!P5 FMUL R11, R11, 0.5 ;  /* 0x3f0000000b0bd820 */ /* 0x000fce0000400000 */
[----:B------:R-:W1:Y:S02]  /*8fb0*/  MUFU.EX2 R12, R12 ;  /* 0x0000000c000c7308 */ /* 0x000e640000000800 */
[----:B-1----:R-:W-:Y:S01]  /*8fc0*/  @!P6 FMUL R10, R10, R10 ;  /* 0x0000000a0a0ae220 */ /* 0x002fe20000400000 */
[----:B------:R-:W-:-:S05]  /*8fd0*/  FSETP.GEU.AND P6, PT, R14, -126, PT ;  /* 0xc2fc00000e00780b */ /* 0x000fca0003fce000 */
[----:B------:R-:W1:Y:S01]  /*8fe0*/  MUFU.EX2 R11, R11 ;  /* 0x0000000b000b7308 */ /* 0x000e620000000800 */
[----:B------:R-:W-:Y:S01]  /*8ff0*/  @!P2 FMUL R92, R92, 0.5 ;  /* 0x3f0000005c5ca820 */ /* 0x000fe20000400000 */
[----:B------:R-:W-:Y:S01]  /*9000*/  @!P3 FMUL R163, R163, R163 ;  /* 0x000000a3a3a3b220 */ /* 0x000fe20000400000 */
[--C-:B------:R-:W-:Y:S01]  /*9010*/  FFMA R89, R100, UR59, -R4.reuse ;  /* 0x0000003b64597c23 */ /* 0x100fe20008000804 */
[----:B------:R-:W-:Y:S01]  /*9020*/  FSETP.GEU.AND P3, PT, R13, -126, PT ;  /* 0xc2fc00000d00780b */ /* 0x000fe20003f6e000 */
[--C-:B------:R-:W-:Y:S01]  /*9030*/  FFMA R80, R124, UR59, -R4.reuse ;  /* 0x0000003b7c507c23 */ /* 0x100fe20008000804 */
[--C-:B------:R-:W-:Y:S01]  /*9040*/  FFMA R88, R109, UR59, -R4.reuse ;  /* 0x0000003b6d587c23 */ /* 0x100fe20008000804 */
[----:B------:R-:W-:Y:S01]  /*9050*/  @!P4 FMUL R12, R12, R12 ;  /* 0x0000000c0c0cc220 */ /* 0x000fe20000400000 */
[----:B------:R-:W1:Y:S01]  /*9060*/  MUFU.EX2 R162, R92 ;  /* 0x0000005c00a27308 */ /* 0x000e620000000800 */
[----:B------:R-:W-:Y:S01]  /*9070*/  FSETP.GEU.AND P4, PT, R69, -126, PT ;  /* 0xc2fc00004500780b */ /* 0x000fe20003f8e000 */
[----:B------:R-:W-:Y:S01]  /*9080*/  @!P6 FMUL R14, R14, 0.5 ;  /* 0x3f0000000e0ee820 */ /* 0x000fe20000400000 */
[----:B------:R-:W-:Y:S01]  /*9090*/  FADD R40, R178, R179 ;  /* 0x000000b3b2287221 */ /* 0x000fe20000000000 */
[----:B------:R-:W-:Y:S01]  /*90a0*/  FFMA R84, R117, UR59, -R4 ;  /* 0x0000003b75547c23 */ /* 0x000fe20008000804 */
[----:B------:R-:W4:Y:S01]  /*90b0*/  LDL.LU R100, [R1+0x104] ;  /* 0x0001040001647983 */ /* 0x000f220000300800 */
[----:B-1----:R-:W-:Y:S01]  /*90c0*/  @!P5 FMUL R11, R11, R11 ;  /* 0x0000000b0b0bd220 */ /* 0x002fe20000400000 */
[----:B------:R-:W-:Y:S01]  /*90d0*/  FSETP.GEU.AND P5, PT, R89, -126, PT ;  /* 0xc2fc00005900780b */ /* 0x000fe20003fae000 */
[----:B------:R-:W1:Y:S01]  /*90e0*/  MUFU.EX2 R14, R14 ;  /* 0x0000000e000e7308 */ /* 0x000e620000000800 */
[----:B------:R-:W-:-:S05]  /*90f0*/  @!P3 FMUL R13, R13, 0.5 ;  /* 0x3f0000000d0db820 */ /* 0x000fca0000400000 */
[----:B------:R-:W-:Y:S01]  /*9100*/  @!P4 FMUL R69, R69, 0.5 ;  /* 0x3f0000004545c820 */ /* 0x000fe20000400000 */
[----:B------:R-:W-:Y:S01]  /*9110*/  @!P2 FMUL R162, R162, R162 ;  /* 0x000000a2a2a2a220 */ /* 0x000fe20000400000 */
[----:B------:R-:W-:Y:S01]  /*9120*/  FSETP.GEU.AND P2, PT, R68, -126, PT ;  /* 0xc2fc00004400780b */ /* 0x000fe20003f4e000 */
[----:B------:R-:W1:Y:S03]  /*9130*/  MUFU.EX2 R13, R13 ;  /* 0x0000000d000d7308 */ /* 0x000e660000000800 */
[----:B------:R-:W-:-:S05]  /*9140*/  @!P5 FMUL R89, R89, 0.5 ;  /* 0x3f0000005959d820 */ /* 0x000fca0000400000 */
[----:B------:R-:W1:Y:S02]  /*9150*/  MUFU.EX2 R69, R69 ;  /* 0x0000004500457308 */ /* 0x000e640000000800 */
[----:B-1----:R-:W-:Y:S01]  /*9160*/  @!P6 FMUL R14, R14, R14 ;  /* 0x0000000e0e0ee220 */ /* 0x002fe20000400000 */
[----:B------:R-:W-:Y:S01]  /*9170*/  FSETP.GEU.AND P6, PT, R80, -126, PT ;  /* 0xc2fc00005000780b */ /* 0x000fe20003fce000 */
[----:B------:R-:W-:-:S04]  /*9180*/  @!P2 FMUL R68, R68, 0.5 ;  /* 0x3f0000004444a820 */ /* 0x000fc80000400000 */
[----:B------:R-:W1:Y:S01]  /*9190*/  MUFU.EX2 R89, R89 ;  /* 0x0000005900597308 */ /* 0x000e620000000800 */
[----:B------:R-:W-:Y:S01]  /*91a0*/  @!P3 FMUL R13, R13, R13 ;  /* 0x0000000d0d0db220 */ /* 0x000fe20000400000 */
[----:B------:R-:W-:-:S06]  /*91b0*/  FSETP.GEU.AND P3, PT, R76, -126, PT ;  /* 0xc2fc00004c00780b */ /* 0x000fcc0003f6e000 */
        /* <DEDUP_REMOVED lines=10> */
[----:B------:R-:W-:Y:S01]  /*9260*/  FSETP.GEU.AND P2, PT, R15, -126, PT ;  /* 0xc2fc00000f00780b */ /* 0x000fe20003f4e000 */
[----:B------:R-:W1:Y:S01]  /*9270*/  MUFU.EX2 R76, R76 ;  /* 0x0000004c004c7308 */ /* 0x000e620000000800 */
[----:B------:R-:W-:-:S07]  /*9280*/  @!P5 FMUL R81, R81, 0.5 ;  /* 0x3f0000005151d820 */ /* 0x000fce0000400000 */
        /* <DEDUP_REMOVED lines=14> */
[----:B------:R-:W-:Y:S01]  /*9370*/  FADD R25, R171, R13 ;  /* 0x0000000dab197221 */ /* 0x000fe20000000000 */
[----:B------:R-:W-:-:S04]  /*9380*/  @!P3 FMUL R16, R16, 0.5 ;  /* 0x3f0000001010b820 */ /* 0x000fc80000400000 */
[----:B------:R-:W-:Y:S01]  /*9390*/  @!P4 FMUL R17, R17, 0.5 ;  /* 0x3f0000001111c820 */ /* 0x000fe20000400000 */
[----:B------:R-:W-:Y:S01]  /*93a0*/  @!P2 FMUL R15, R15, R15 ;  /* 0x0000000f0f0fa220 */ /* 0x000fe20000400000 */
[----:B------:R-:W-:Y:S01]  /*93b0*/  FSETP.GEU.AND P2, PT, R88, -126, PT ;  /* 0xc2fc00005800780b */ /* 0x000fe20003f4e000 */
[----:B------:R-:W-:Y:S01]  /*93c0*/  FADD R40, R40, R25 ;  /* 0x0000001928287221 */ /* 0x000fe20000000000 */
[----:B------:R-:W-:Y:S01]  /*93d0*/  FADD R24, R175, R68 ;  /* 0x00000044af187221 */ /* 0x000fe20000000000 */
[----:B------:R-:W-:Y:S01]  /*93e0*/  FADD R25, R167, R14 ;  /* 0x0000000ea7197221 */ /* 0x000fe20000000000 */
[----:B------:R-:W1:Y:S01]  /*93f0*/  MUFU.EX2 R16, R16 ;  /* 0x0000001000107308 */ /* 0x000e620000000800 */
[----:B------:R-:W-:Y:S02]  /*9400*/  @!P5 FMUL R18, R18, 0.5 ;  /* 0x3f0000001212d820 */ /* 0x000fe40000400000 */
[----:B------:R-:W-:-:S05]  /*9410*/  FADD R25, R24, R25 ;  /* 0x0000001918197221 */ /* 0x000fca0000000000 */
[----:B------:R-:W1:Y:S01]  /*9420*/  MUFU.EX2 R17, R17 ;  /* 0x0000001100117308 */ /* 0x000e620000000800 */
[----:B------:R-:W-:Y:S01]  /*9430*/  FADD R40, R40, R25 ;  /* 0x0000001928287221 */ /* 0x000fe20000000000 */
[----:B------:R-:W-:Y:S01]  /*9440*/  FADD R25, R161, R163 ;  /* 0x000000a3a1197221 */ /* 0x000fe20000000000 */
[----:B------:R-:W-:Y:S01]  /*9450*/  FADD R24, R153, R76 ;  /* 0x0000004c99187221 */ /* 0x000fe20000000000 */
[----:B------:R-:W-:Y:S01]  /*9460*/  @!P2 FMUL R88, R88, 0.5 ;  /* 0x3f0000005858a820 */ /* 0x000fe20000400000 */
[----:B-1----:R-:W-:-:S03]  /*9470*/  @!P6 FMUL R64, R64, R64 ;  /* 0x000000404040e220 */ /* 0x002fc60000400000 */
[----:B------:R-:W1:Y:S01]  /*9480*/  MUFU.EX2 R18, R18 ;  /* 0x0000001200127308 */ /* 0x000e620000000800 */
[----:B------:R-:W-:Y:S01]  /*9490*/  FSETP.GEU.AND P6, PT, R19, -126, PT ;  /* 0xc2fc00001300780b */ /* 0x000fe20003fce000 */
[----:B------:R-:W-:Y:S01]  /*94a0*/  FADD R25, R25, R24 ;  /* 0x0000001819197221 */ /* 0x000fe20000000000 */
[----:B------:R-:W-:Y:S01]  /*94b0*/  FADD R24, R157, R69 ;  /* 0x000000459d187221 */ /* 0x000fe20000000000 */
[----:B------:R-:W-:Y:S01]  /*94c0*/  FADD R29, R7, R15 ;  /* 0x0000000f071d7221 */ /* 0x000fe20000000000 */
[----:B------:R-:W-:-:S03]  /*94d0*/  FADD R41, R160, R162 ;  /* 0x000000a2a0297221 */ /* 0x000fc60000000000 */
[----:B------:R-:W1:Y:S01]  /*94e0*/  MUFU.EX2 R88, R88 ;  /* 0x0000005800587308 */ /* 0x000e620000000800 */
[----:B------:R-:W-:Y:S01]  /*94f0*/  FADD R24, R24, R29 ;  /* 0x0000001d18187221 */ /* 0x000fe20000000000 */
[----:B------:R-:W-:Y:S01]  /*9500*/  FADD R29, R170, R80 ;  /* 0x00000050aa1d7221 */ /* 0x000fe20000000000 */
[----:B------:R-:W-:Y:S01]  /*9510*/  @!P3 FMUL R16, R16, R16 ;  /* 0x000000101010b220 */ /* 0x000fe20000400000 */
[----:B------:R-:W-:Y:S01]  /*9520*/  @!P4 FMUL R17, R17, R17 ;  /* 0x000000111111c220 */ /* 0x000fe20000400000 */
[----:B------:R-:W-:Y:S01]  /*9530*/  FSETP.GEU.AND P4, PT, R20, -126, PT ;  /* 0xc2fc00001400780b */ /* 0x000fe20003f8e000 */
[----:B------:R-:W-:Y:S01]  /*9540*/  FADD R41, R41, R29 ;  /* 0x0000001d29297221 */ /* 0x000fe20000000000 */
[----:B------:R-:W-:Y:S01]  /*9550*/  FADD R29, R174, R85 ;  /* 0x00000055ae1d7221 */ /* 0x000fe20000000000 */
[----:B------:R-:W-:Y:S01]  /*9560*/  FADD R32, R166, R16 ;  /* 0x00000010a6207221 */ /* 0x000fe20000000000 */
[----:B------:R-:W-:Y:S01]  /*9570*/  @!P6 FMUL R19, R19, 0.5 ;  /* 0x3f0000001313e820 */ /* 0x000fe20000400000 */
[----:B-1----:R-:W-:Y:S01]  /*9580*/  @!P5 FMUL R18, R18, R18 ;  /* 0x000000121212d220 */ /* 0x002fe20000400000 */
[----:B------:R-:W-:-:S02]  /*9590*/  FSETP.GEU.AND P3, PT, R65, -126, PT ;  /* 0xc2fc00004100780b */ /* 0x000fc40003f6e000 */
[----:B------:R-:W-:Y:S01]  /*95a0*/  FSETP.GEU.AND P5, PT, R22, -126, PT ;  /* 0xc2fc00001600780b */ /* 0x000fe20003fae000 */
[----:B------:R-:W-:Y:S01]  /*95b0*/  FADD R29, R29, R32 ;  /* 0x000000201d1d7221 */ /* 0x000fe20000000000 */
[----:B------:R-:W1:Y:S01]  /*95c0*/  MUFU.EX2 R19, R19 ;  /* 0x0000001300137308 */ /* 0x000e620000000800 */
[----:B------:R-:W-:Y:S01]  /*95d0*/  FADD R25, R25, R24 ;  /* 0x0000001819197221 */ /* 0x000fe20000000000 */
[----:B------:R-:W-:Y:S01]  /*95e0*/  FADD R24, R5, R10 ;  /* 0x0000000a05187221 */ /* 0x000fe20000000000 */
[----:B------:R-:W-:Y:S01]  /*95f0*/  FADD R41, R41, R29 ;  /* 0x0000001d29297221 */ /* 0x000fe20000000000 */
[----:B------:R-:W-:Y:S01]  /*9600*/  FADD R29, R152, R81 ;  /* 0x00000051981d7221 */ /* 0x000fe20000000000 */
[----:B------:R-:W-:Y:S01]  /*9610*/  @!P2 FMUL R88, R88, R88 ;  /* 0x000000585858a220 */ /* 0x000fe20000400000 */
[----:B------:R-:W-:Y:S01]  /*9620*/  @!P4 FMUL R20, R20, 0.5 ;  /* 0x3f0000001414c820 */ /* 0x000fe20000400000 */
[----:B------:R-:W-:Y:S01]  /*9630*/  FADD R32, R8, R17 ;  /* 0x0000001108207221 */ /* 0x000fe20000000000 */
[----:B------:R-:W-:Y:S01]  /*9640*/  FADD R24, R24, R29 ;  /* 0x0000001d18187221 */ /* 0x000fe20000000000 */
[----:B------:R-:W-:Y:S01]  /*9650*/  FADD R29, R156, R88 ;  /* 0x000000589c1d7221 */ /* 0x000fe20000000000 */
[----:B------:R-:W-:Y:S01]  /*9660*/  @!P3 FMUL R65, R65, 0.5 ;  /* 0x3f0000004141b820 */ /* 0x000fe20000400000 */
[----:B------:R-:W-:Y:S01]  /*9670*/  @!P5 FMUL R22, R22, 0.5 ;  /* 0x3f0000001616d820 */ /* 0x000fe20000400000 */
[----:B------:R-:W1:Y:S01]  /*9680*/  MUFU.EX2 R20, R20 ;  /* 0x0000001400147308 */ /* 0x000e620000000800 */
[----:B------:R-:W-:Y:S01]  /*9690*/  FADD R29, R29, R32 ;  /* 0x000000201d1d7221 */ /* 0x000fe20000000000 */
[----:B------:R-:W-:-:S03]  /*96a0*/  FADD R32, R169, R18 ;  /* 0x00000012a9207221 */ /* 0x000fc60000000000 */
[----:B------:R-:W-:Y:S01]  /*96b0*/  FADD R24, R24, R29 ;  /* 0x0000001d18187221 */ /* 0x000fe20000000000 */
[----:B------:R-:W-:Y:S02]  /*96c0*/  FADD R29, R177, R11 ;  /* 0x0000000bb11d7221 */ /* 0x000fe40000000000 */
[----:B------:R-:W1:Y:S02]  /*96d0*/  MUFU.EX2 R65, R65 ;  /* 0x0000004100417308 */ /* 0x000e640000000800 */
[----:B-1----:R-:W-:Y:S01]  /*96e0*/  @!P6 FMUL R19, R19, R19 ;  /* 0x000000131313e220 */ /* 0x002fe20000400000 */
[----:B------:R-:W-:-:S05]  /*96f0*/  FADD R29, R29, R32 ;  /* 0x000000201d1d7221 */ /* 0x000fca0000000000 */
[----:B------:R-:W1:Y:S01]  /*9700*/  MUFU.EX2 R22, R22 ;  /* 0x0000001600167308 */ /* 0x000e620000000800 */
[----:B------:R-:W-:Y:S01]  /*9710*/  FADD R32, R173, R64 ;  /* 0x00000040ad207221 */ /* 0x000fe20000000000 */
[----:B------:R-:W-:Y:S01]  /*9720*/  FADD R33, R165, R19 ;  /* 0x00000013a5217221 */ /* 0x000fe20000000000 */
[----:B------:R-:W-:-:S03]  /*9730*/  @!P4 FMUL R20, R20, R20 ;  /* 0x000000141414c220 */ /* 0x000fc60000400000 */
[----:B------:R-:W-:Y:S01]  /*9740*/  FADD R32, R32, R33 ;  /* 0x0000002120207221 */ /* 0x000fe20000000000 */
[----:B------:R-:W-:-:S03]  /*9750*/  FADD R33, R28, R20 ;  /* 0x000000141c217221 */ /* 0x000fc60000000000 */
[----:B------:R-:W-:Y:S01]  /*9760*/  FADD R29, R29, R32 ;  /* 0x000000201d1d7221 */ /* 0x000fe20000000000 */
[----:B------:R-:W-:Y:S01]  /*9770*/  FADD R32, R159, R12 ;  /* 0x0000000c9f207221 */ /* 0x000fe20000000000 */
[----:B------:R-:W-:Y:S01]  /*9780*/  @!P3 FMUL R65, R65, R65 ;  /* 0x000000414141b220 */ /* 0x000fe20000400000 */
[----:B-1----:R-:W-:Y:S02]  /*9790*/  @!P5 FMUL R22, R22, R22 ;  /* 0x000000161616d220 */ /* 0x002fe40000400000 */
[----:B------:R-:W-:Y:S01]  /*97a0*/  FADD R32, R32, R33 ;  /* 0x0000002120207221 */ /* 0x000fe20000000000 */
[----:B------:R-:W-:Y:S01]  /*97b0*/  FADD R33, R155, R65 ;  /* 0x000000419b217221 */ /* 0x000fe20000000000 */
[----:B------:R-:W-:-:S04]  /*97c0*/  FADD R36, R9, R22 ;  /* 0x0000001609247221 */ /* 0x000fc80000000000 */
[----:B------:R-:W-:-:S04]  /*97d0*/  FADD R33, R33, R36 ;  /* 0x0000002421217221 */ /* 0x000fc80000000000 */
[----:B------:R-:W-:-:S04]  /*97e0*/  FADD R32, R32, R33 ;  /* 0x0000002120207221 */ /* 0x000fc80000000000 */
[----:B------:R-:W-:Y:S01]  /*97f0*/  FADD R32, R25, R32 ;  /* 0x0000002019207221 */ /* 0x000fe20000000000 */
        /* <DEDUP_REMOVED lines=32> */
[----:B------:R-:W-:Y:S02]  /*9a00*/  FMNMX R25, R90, R25, !PT ;  /* 0x000000195a197209 */ /* 0x000fe40007800000 */
[----:B------:R-:W-:Y:S02]  /*9a10*/  FSETP.GEU.AND P2, PT, R77, -126, PT ;  /* 0xc2fc00004d00780b */ /* 0x000fe40003f4e000 */
[----:B------:R-:W-:-:S04]  /*9a20*/  FMNMX R25, R91, R25, !PT ;  /* 0x000000195b197209 */ /* 0x000fc80007800000 */
[----:B------:R-:W-:-:S04]  /*9a30*/  FMNMX R25, R94, R25, !PT ;  /* 0x000000195e197209 */ /* 0x000fc80007800000 */
[----:B------:R-:W-:-:S03]  /*9a40*/  FMNMX R25, R95, R25, !PT ;  /* 0x000000195f197209 */ /* 0x000fc60007800000 */
[----:B------:R-:W-:Y:S01]  /*9a50*/  @!P2 FMUL R77, R77, 0.5 ;  /* 0x3f0000004d4da820 */ /* 0x000fe20000400000 */
[----:B------:R-:W-:-:S04]  /*9a60*/  FMNMX R25, R98, R25, !PT ;  /* 0x0000001962197209 */ /* 0x000fc80007800000 */
[----:B------:R-:W-:Y:S01]  /*9a70*/  FMNMX R25, R99, R25, !PT ;  /* 0x0000001963197209 */ /* 0x000fe20007800000 */
[----:B------:R-:W1:Y:S03]  /*9a80*/  MUFU.EX2 R77, R77 ;  /* 0x0000004d004d7308 */ /* 0x000e660000000800 */
[----:B------:R-:W-:-:S04]  /*9a90*/  FMNMX R25, R102, R25, !PT ;  /* 0x0000001966197209 */ /* 0x000fc80007800000 */
[----:B------:R-:W-:-:S04]  /*9aa0*/  FMNMX R25, R103, R25, !PT ;  /* 0x0000001967197209 */ /* 0x000fc80007800000 */
[----:B------:R-:W-:Y:S02]  /*9ab0*/  FMNMX R25, R106, R25, !PT ;  /* 0x000000196a197209 */ /* 0x000fe40007800000 */
[----:B------:R-:W-:Y:S02]  /*9ac0*/  FSETP.GEU.AND P3, PT, R21, -126, PT ;  /* 0xc2fc00001500780b */ /* 0x000fe40003f6e000 */
[----:B------:R-:W-:Y:S01]  /*9ad0*/  FMNMX R25, R107, R25, !PT ;  /* 0x000000196b197209 */ /* 0x000fe20007800000 */
[----:B-1----:R-:W-:Y:S01]  /*9ae0*/  @!P2 FMUL R77, R77, R77 ;  /* 0x0000004d4d4da220 */ /* 0x002fe20000400000 */
[----:B------:R-:W-:Y:S02]  /*9af0*/  FSETP.GEU.AND P2, PT, R23, -126, PT ;  /* 0xc2fc00001700780b */ /* 0x000fe40003f4e000 */
[----:B------:R-:W-:-:S04]  /*9b00*/  FMNMX R25, R110, R25, !PT ;  /* 0x000000196e197209 */ /* 0x000fc80007800000 */
[----:B------:R-:W-:-:S04]  /*9b10*/  FMNMX R25, R111, R25, !PT ;  /* 0x000000196f197209 */ /* 0x000fc80007800000 */
[----:B------:R-:W-:Y:S01]  /*9b20*/  FMNMX R25, R114, R25, !PT ;  /* 0x0000001972197209 */ /* 0x000fe20007800000 */
[----:B------:R-:W-:Y:S02]  /*9b30*/  @!P3 FMUL R21, R21, 0.5 ;  /* 0x3f0000001515b820 */ /* 0x000fe40000400000 */
[----:B------:R-:W-:Y:S01]  /*9b40*/  @!P2 FMUL R23, R23, 0.5 ;  /* 0x3f0000001717a820 */ /* 0x000fe20000400000 */
[----:B------:R-:W-:-:S03]  /*9b50*/  FMNMX R25, R115, R25, !PT ;  /* 0x0000001973197209 */ /* 0x000fc60007800000 */
[----:B------:R-:W1:Y:S01]  /*9b60*/  MUFU.EX2 R21, R21 ;  /* 0x0000001500157308 */ /* 0x000e620000000800 */
[----:B------:R-:W-:-:S04]  /*9b70*/  FMNMX R25, R118, R25, !PT ;  /* 0x0000001976197209 */ /* 0x000fc80007800000 */
[----:B------:R-:W-:-:S03]  /*9b80*/  FMNMX R25, R119, R25, !PT ;  /* 0x0000001977197209 */ /* 0x000fc60007800000 */
[----:B------:R-:W3:Y:S01]  /*9b90*/  MUFU.EX2 R23, R23 ;  /* 0x0000001700177308 */ /* 0x000ee20000000800 */
[----:B------:R-:W-:Y:S01]  /*9ba0*/  FMNMX R25, R122, R25, !PT ;  /* 0x000000197a197209 */ /* 0x000fe20007800000 */
[--C-:B------:R-:W-:Y:S01]  /*9bb0*/  FFMA R92, R101, UR59, -R4.reuse ;  /* 0x0000003b655c7c23 */ /* 0x100fe20008000804 */
[----:B------:R-:W-:Y:S02]  /*9bc0*/  FSETP.GEU.AND P5, PT, R48, -126, PT ;  /* 0xc2fc00003000780b */ /* 0x000fe40003fae000 */
[----:B------:R-:W-:Y:S02]  /*9bd0*/  FMNMX R25, R123, R25, !PT ;  /* 0x000000197b197209 */ /* 0x000fe40007800000 */
[----:B------:R-:W-:Y:S01]  /*9be0*/  FSETP.GEU.AND P6, PT, R56, -126, PT ;  /* 0xc2fc00003800780b */ /* 0x000fe20003fce000 */
[----:B------:R-:W-:Y:S01]  /*9bf0*/  FADD R33, R176, R89 ;  /* 0x00000059b0217221 */ /* 0x000fe20000000000 */
[----:B------:R-:W-:Y:S01]  /*9c00*/  FSETP.GEU.AND P4, PT, R92, -126, PT ;  /* 0xc2fc00005c00780b */ /* 0x000fe20003f8e000 */
[----:B------:R-:W-:Y:S01]  /*9c10*/  FFMA R4, R149, UR59, -R4 ;  /* 0x0000003b95047c23 */ /* 0x000fe20008000804 */
[----:B------:R-:W-:Y:S01]  /*9c20*/  FMNMX R25, R126, R25, !PT ;  /* 0x000000197e197209 */ /* 0x000fe20007800000 */
[----:B-1----:R-:W-:Y:S01]  /*9c30*/  @!P3 FMUL R21, R21, R21 ;  /* 0x000000151515b220 */ /* 0x002fe20000400000 */
[----:B------:R-:W-:Y:S01]  /*9c40*/  FSETP.GEU.AND P3, PT, R84, -126, PT ;  /* 0xc2fc00005400780b */ /* 0x000fe20003f6e000 */
[----:B------:R-:W2:Y:S01]  /*9c50*/  LDL.LU R101, [R1+0x100] ;  /* 0x0001000001657983 */ /* 0x000ea20000300800 */
[----:B------:R-:W-:Y:S01]  /*9c60*/  FMNMX R25, R127, R25, !PT ;  /* 0x000000197f197209 */ /* 0x000fe20007800000 */
[----:B---3--:R-:W-:Y:S01]  /*9c70*/  @!P2 FMUL R23, R23, R23 ;  /* 0x000000171717a220 */ /* 0x008fe20000400000 */
[----:B------:R-:W-:Y:S01]  /*9c80*/  FSETP.GEU.AND P2, PT, R4, -126, PT ;  /* 0xc2fc00000400780b */ /* 0x000fe20003f4e000 */
[----:B------:R-:W-:Y:S01]  /*9c90*/  @!P5 FMUL R48, R48, 0.5 ;  /* 0x3f0000003030d820 */ /* 0x000fe20000400000 */
[----:B------:R-:W-:-:S03]  /*9ca0*/  FMNMX R25, R130, R25, !PT ;  /* 0x0000001982197209 */ /* 0x000fc60007800000 */
[----:B------:R-:W-:Y:S01]  /*9cb0*/  @!P4 FMUL R92, R92, 0.5 ;  /* 0x3f0000005c5cc820 */ /* 0x000fe20000400000 */
[----:B------:R-:W-:Y:S01]  /*9cc0*/  @!P6 FMUL R56, R56, 0.5 ;  /* 0x3f0000003838e820 */ /* 0x000fe20000400000 */
[----:B------:R-:W-:Y:S01]  /*9cd0*/  FMNMX R25, R131, R25, !PT ;  /* 0x0000001983197209 */ /* 0x000fe20007800000 */
[----:B------:R-:W-:Y:S01]  /*9ce0*/  MUFU.EX2 R48, R48 ;  /* 0x0000003000307308 */ /* 0x000fe20000000800 */
[----:B------:R-:W-:Y:S01]  /*9cf0*/  @!P3 FMUL R84, R84, 0.5 ;  /* 0x3f0000005454b820 */ /* 0x000fe20000400000 */
[----:B------:R-:W-:Y:S01]  /*9d00*/  FADD R36, R168, R21 ;  /* 0x00000015a8247221 */ /* 0x000fe20000000000 */
[----:B------:R-:W-:Y:S01]  /*9d10*/  FMNMX R25, R134, R25, !PT ;  /* 0x0000001986197209 */ /* 0x000fe20007800000 */
[----:B------:R-:W3:Y:S01]  /*9d20*/  LDL.LU R104, [R1+0xf4] ;  /* 0x0000f40001687983 */ /* 0x000ee20000300800 */
[----:B------:R-:W-:-:S03]  /*9d30*/  @!P2 FMUL R4, R4, 0.5 ;  /* 0x3f0000000404a820 */ /* 0x000fc60000400000 */
[----:B------:R-:W1:Y:S01]  /*9d40*/  MUFU.EX2 R92, R92 ;  /* 0x0000005c005c7308 */ /* 0x000e620000000800 */
[----:B------:R-:W-:Y:S01]  /*9d50*/  FMNMX R25, R135, R25, !PT ;  /* 0x0000001987197209 */ /* 0x000fe20007800000 */
[----:B------:R-:W-:Y:S01]  /*9d60*/  FADD R33, R33, R36 ;  /* 0x0000002421217221 */ /* 0x000fe20000000000 */
[----:B------:R-:W3:Y:S02]  /*9d70*/  LDL.LU R105, [R1+0xf0] ;  /* 0x0000f00001697983 */ /* 0x000ee40000300800 */
[----:B------:R-:W-:-:S03]  /*9d80*/  FMNMX R25, R138, R25, !PT ;  /* 0x000000198a197209 */ /* 0x000fc60007800000 */
[----:B------:R-:W5:Y:S01]  /*9d90*/  MUFU.EX2 R56, R56 ;  /* 0x0000003800387308 */ /* 0x000f620000000800 */
[----:B------:R-:W-:-:S07]  /*9da0*/  FMNMX R25, R139, R25, !PT ;  /* 0x000000198b197209 */ /* 0x000fce0007800000 */
[----:B------:R-:W4:Y:S01]  /*9db0*/  MUFU.EX2 R84, R84 ;  /* 0x0000005400547308 */ /* 0x000f220000000800 */
[----:B------:R-:W-:-:S07]  /*9dc0*/  FADD R36, R164, R23 ;  /* 0x00000017a4247221 */ /* 0x000fce0000000000 */
[----:B------:R5:W4:Y:S01]  /*9dd0*/  MUFU.EX2 R49, R4 ;  /* 0x0000000400317308 */ /* 0x000b220000000800 */
[----:B------:R-:W-:Y:S01]  /*9de0*/  FMNMX R25, R142, R25, !PT ;  /* 0x000000198e197209 */ /* 0x000fe20007800000 */
[----:B-1----:R-:W-:Y:S01]  /*9df0*/  @!P4 FMUL R92, R92, R92 ;  /* 0x0000005c5c5cc220 */ /* 0x002fe20000400000 */
[----:B------:R-:W-:Y:S01]  /*9e00*/  @!P5 FMUL R48, R48, R48 ;  /* 0x000000303030d220 */ /* 0x000fe20000400000 */
[----:B------:R-:W3:Y:S01]  /*9e10*/  LDL.LU R120, [R1+0xe4] ;  /* 0x0000e40001787983 */ /* 0x000ee20000300800 */
[----:B-----5:R-:W-:Y:S01]  /*9e20*/  FADD R4, R172, R77 ;  /* 0x0000004dac047221 */ /* 0x020fe20000000000 */
[----:B------:R-:W-:Y:S01]  /*9e30*/  FMNMX R25, R143, R25, !PT ;  /* 0x000000198f197209 */ /* 0x000fe20007800000 */
[----:B------:R-:W-:Y:S01]  /*9e40*/  @!P6 FMUL R56, R56, R56 ;  /* 0x000000383838e220 */ /* 0x000fe20000400000 */
[----:B----4-:R-:W-:Y:S01]  /*9e50*/  @!P3 FMUL R84, R84, R84 ;  /* 0x000000545454b220 */ /* 0x010fe20000400000 */
[----:B------:R-:W-:Y:S01]  /*9e60*/  FADD R4, R4, R36 ;  /* 0x0000002404047221 */ /* 0x000fe20000000000 */
[----:B------:R-:W-:Y:S01]  /*9e70*/  FADD R36, R6, R48 ;  /* 0x0000003006247221 */ /* 0x000fe20000000000 */
[----:B------:R-:W4:Y:S02]  /*9e80*/  LDL.LU R108, [R1+0xe0] ;  /* 0x0000e000016c7983 */ /* 0x000f240000300800 */
[----:B------:R-:W-:Y:S01]  /*9e90*/  FADD R4, R33, R4 ;  /* 0x0000000421047221 */ /* 0x000fe20000000000 */
[----:B------:R-:W-:Y:S01]  /*9ea0*/  FADD R33, R158, R92 ;  /* 0x0000005c9e217221 */ /* 0x000fe20000000000 */
[----:B------:R-:W-:Y:S01]  /*9eb0*/  @!P2 FMUL R49, R49, R49 ;  /* 0x000000313131a220 */ /* 0x000fe20000400000 */
[----:B------:R-:W-:Y:S01]  /*9ec0*/  FMNMX R25, R146, R25, !PT ;  /* 0x0000001992197209 */ /* 0x000fe20007800000 */
[----:B------:R-:W5:Y:S01]  /*9ed0*/  LDL.LU R109, [R1+0xd4] ;  /* 0x0000d400016d7983 */ /* 0x000f620000300800 */
[----:B------:R-:W-:Y:S01]  /*9ee0*/  FADD R33, R33, R36 ;  /* 0x0000002421217221 */ /* 0x000fe20000000000 */
[----:B------:R-:W-:Y:S01]  /*9ef0*/  FADD R36, R154, R84 ;  /* 0x000000549a247221 */ /* 0x000fe20000000000 */
[----:B------:R-:W-:Y:S01]  /*9f00*/  FADD R37, R56, R49 ;  /* 0x0000003138257221 */ /* 0x000fe20000000000 */
[----:B------:R-:W-:Y:S01]  /*9f10*/  FMNMX R25, R147, R25, !PT ;  /* 0x0000001993197209 */ /* 0x000fe20007800000 */
[----:B------:R-:W5:Y:S02]  /*9f20*/  LDL.LU R112, [R1+0xd0] ;  /* 0x0000d00001707983 */ /* 0x000f640000300800 */
[----:B------:R-:W-:Y:S01]  /*9f30*/  FADD R36, R36, R37 ;  /* 0x0000002524247221 */ /* 0x000fe20000000000 */
[----:B------:R-:W-:Y:S01]  /*9f40*/  FMNMX R25, R150, R25, !PT ;  /* 0x0000001996197209 */ /* 0x000fe20007800000 */
[----:B------:R-:W5:Y:S02]  /*9f50*/  LDL.LU R113, [R1+0xc4] ;  /* 0x0000c40001717983 */ /* 0x000f640000300800 */
[----:B------:R-:W-:Y:S01]  /*9f60*/  FADD R33, R33, R36 ;  /* 0x0000002421217221 */ /* 0x000fe20000000000 */
[----:B------:R-:W-:Y:S01]  /*9f70*/  FMNMX R36, R151, R25, !PT ;  /* 0x0000001997247209 */ /* 0x000fe20007800000 */
[----:B------:R-:W5:Y:S04]  /*9f80*/  LDL.LU R116, [R1+0xc0] ;  /* 0x0000c00001747983 */ /* 0x000f680000300800 */
[----:B------:R-:W1:Y:S01]  /*9f90*/  SHFL.BFLY PT, R37, R36, 0x1, 0x1f ;  /* 0x0c201f0024257f89 */ /* 0x000e6200000e0000 */
[----:B------:R-:W-:-:S03]  /*9fa0*/  FADD R24, R24, R33 ;  /* 0x0000002118187221 */ /* 0x000fc60000000000 */
[----:B------:R-:W5:Y:S04]  /*9fb0*/  LDL.LU R117, [R1+0xb4] ;  /* 0x0000b40001757983 */ /* 0x000f680000300800 */
[----:B------:R-:W5:Y:S04]  /*9fc0*/  LDL.LU R121, [R1+0xb0] ;  /* 0x0000b00001797983 */ /* 0x000f680000300800 */
[----:B------:R-:W5:Y:S04]  /*9fd0*/  LDL.LU R136, [R1+0xa4] ;  /* 0x0000a40001887983 */ /* 0x000f680000300800 */
[----:B------:R-:W5:Y:S04]  /*9fe0*/  LDL.LU R124, [R1+0xa0] ;  /* 0x0000a000017c7983 */ /* 0x000f680000300800 */
[----:B------:R-:W5:Y:S01]  /*9ff0*/  LDL.LU R125, [R1+0x94] ;  /* 0x00009400017d7983 */ /* 0x000f620000300800 */
[----:B-1----:R-:W-:-:S03]  /*a000*/  FMNMX R37, R36, R37, !PT ;  /* 0x0000002524257209 */ /* 0x002fc60007800000 */
[----:B------:R-:W5:Y:S04]  /*a010*/  LDL.LU R128, [R1+0x90] ;  /* 0x0000900001807983 */ /* 0x000f680000300800 */
[----:B------:R-:W1:Y:S04]  /*a020*/  SHFL.BFLY PT, R33, R37, 0x2, 0x1f ;  /* 0x0c401f0025217f89 */ /* 0x000e6800000e0000 */
[----:B------:R-:W5:Y:S04]  /*a030*/  LDL.LU R129, [R1+0x84] ;  /* 0x0000840001817983 */ /* 0x000f680000300800 */
[----:B------:R-:W5:Y:S04]  /*a040*/  LDL.LU R132, [R1+0x80] ;  /* 0x0000800001847983 */ /* 0x000f680000300800 */
[----:B------:R-:W5:Y:S01]  /*a050*/  LDL.LU R133, [R1+0x74] ;  /* 0x0000740001857983 */ /* 0x000f620000300800 */
[----:B------:R-:W-:-:S03]  /*a060*/  FADD R29, R40, R29 ;  /* 0x0000001d281d7221 */ /* 0x000fc60000000000 */
[----:B------:R-:W5:Y:S01]  /*a070*/  LDL.LU R137, [R1+0x70] ;  /* 0x0000700001897983 */ /* 0x000f620000300800 */
[----:B------:R-:W-:-:S03]  /*a080*/  FADD R4, R41, R4 ;  /* 0x0000000429047221 */ /* 0x000fc60000000000 */
[----:B------:R-:W5:Y:S04]  /*a090*/  LDL.LU R140, [R1+0x64] ;  /* 0x00006400018c7983 */ /* 0x000f680000300800 */
[----:B------:R-:W5:Y:S04]  /*a0a0*/  LDL.LU R141, [R1+0x60] ;  /* 0x00006000018d7983 */ /* 0x000f680000300800 */
[----:B------:R-:W5:Y:S01]  /*a0b0*/  LDL.LU R144, [R1+0x54] ;  /* 0x0000540001907983 */ /* 0x000f620000300800 */
[----:B------:R-:W-:-:S03]  /*a0c0*/  FMUL R25, R184, UR59 ;  /* 0x0000003bb8197c20 */ /* 0x000fc60008400000 */
[----:B------:R-:W5:Y:S01]  /*a0d0*/  LDL.LU R145, [R1+0x50] ;  /* 0x0000500001917983 */ /* 0x000f620000300800 */
[----:B------:R-:W-:Y:S01]  /*a0e0*/  FADD R24, R32, R24 ;  /* 0x0000001820187221 */ /* 0x000fe20000000000 */
[----:B------:R-:W-:Y:S02]  /*a0f0*/  FADD R4, R29, R4 ;  /* 0x000000041d047221 */ /* 0x000fe40000000000 */
[----:B------:R-:W5:Y:S04]  /*a100*/  LDL.LU R148, [R1+0x44] ;  /* 0x0000440001947983 */ /* 0x000f680000300800 */
[----:B------:R-:W5:Y:S04]  /*a110*/  LDL.LU R149, [R1+0x40] ;  /* 0x0000400001957983 */ /* 0x000f680000300800 */
[----:B------:R-:W5:Y:S01]  /*a120*/  LDL.LU R40, [R1+0x34] ;  /* 0x0000340001287983 */ /* 0x000f620000300800 */
[----:B------:R-:W-:-:S03]  /*a130*/  FADD R24, R4, R24 ;  /* 0x0000001804187221 */ /* 0x000fc60000000000 */
[----:B------:R-:W5:Y:S01]  /*a140*/  LDL.LU R184, [R1+0x30] ;  /* 0x0000300001b87983 */ /* 0x000f620000300800 */
[----:B-1----:R-:W-:-:S03]  /*a150*/  FMNMX R4, R37, R33, !PT ;  /* 0x0000002125047209 */ /* 0x002fc60007800000 */
[----:B------:R-:W5:Y:S04]  /*a160*/  LDL.LU R36, [R1+0x24] ;  /* 0x0000240001247983 */ /* 0x000f680000300800 */
[----:B------:R-:W5:Y:S04]  /*a170*/  LDL.LU R41, [R1+0x20] ;  /* 0x0000200001297983 */ /* 0x000f680000300800 */
[----:B------:R-:W5:Y:S04]  /*a180*/  LDL.LU R32, [R1+0x14] ;  /* 0x0000140001207983 */ /* 0x000f680000300800 */
[----:B------:R-:W5:Y:S04]  /*a190*/  LDL.LU R29, [R1+0x10] ;  /* 0x00001000011d7983 */ /* 0x000f680000300800 */
[----:B------:R-:W5:Y:S04]  /*a1a0*/  LDL.LU R37, [R1] ;  /* 0x0000000001257983 */ /* 0x000f680000300800 */
[----:B------:R-:W5:Y:S01]  /*a1b0*/  LDL.LU R33, [R1+0x4] ;  /* 0x0000040001217983 */ /* 0x000f620000300800 */
[----:B------:R-:W-:-:S13]  /*a1c0*/  FSETP.GEU.AND P2, PT, R25, -126, PT ;  /* 0xc2fc00001900780b */ /* 0x000fda0003f4e000 */
[----:B------:R-:W-:-:S06]  /*a1d0*/  @!P2 FMUL R25, R25, 0.5 ;  /* 0x3f0000001919a820 */ /* 0x000fcc0000400000 */
[----:B------:R-:W1:Y:S02]  /*a1e0*/  MUFU.EX2 R25, R25 ;  /* 0x0000001900197308 */ /* 0x000e640000000800 */
[----:B-1----:R-:W-:Y:S01]  /*a1f0*/  @!P2 FMUL R25, R25, R25 ;  /* 0x000000191919a220 */ /* 0x002fe20000400000 */
[----:B------:R-:W-:-:S03]  /*a200*/  FSETP.NEU.AND P2, PT, R4, -INF , PT ;  /* 0xff8000000400780b */ /* 0x000fc60003f4d000 */
[----:B------:R-:W-:Y:S01]  /*a210*/  FFMA R186, R25, R186, R24 ;  /* 0x000000ba19ba7223 */ /* 0x000fe20000000018 */
[-C--:B------:R-:W-:Y:S01]  /*a220*/  FMUL R100, R100, R25.reuse ;  /* 0x0000001964647220 */ /* 0x080fe20000400000 */
[-C--:B------:R-:W-:Y:S01]  /*a230*/  FMUL R97, R97, R25.reuse ;  /* 0x0000001961617220 */ /* 0x080fe20000400000 */
[-C--:B--2---:R-:W-:Y:S01]  /*a240*/  FMUL R96, R96, R25.reuse ;  /* 0x0000001960607220 */ /* 0x084fe20000400000 */
[-C--:B------:R-:W-:Y:S01]  /*a250*/  FMUL R93, R93, R25.reuse ;  /* 0x000000195d5d7220 */ /* 0x080fe20000400000 */
        /* <DEDUP_REMOVED lines=12> */
[-C--:B---3--:R-:W-:Y:S01]  /*a320*/  FMUL R104, R104, R25.reuse ;  /* 0x0000001968687220 */ /* 0x088fe20000400000 */
[-C--:B------:R-:W-:Y:S01]  /*a330*/  FMUL R105, R105, R25.reuse ;  /* 0x0000001969697220 */ /* 0x080fe20000400000 */
[-C--:B------:R-:W-:Y:S01]  /*a340*/  FMUL R120, R120, R25.reuse ;  /* 0x0000001978787220 */ /* 0x080fe20000400000 */
[-C--:B----4-:R-:W-:Y:S01]  /*a350*/  FMUL R108, R108, R25.reuse ;  /* 0x000000196c6c7220 */ /* 0x090fe20000400000 */
[-C--:B-----5:R-:W-:Y:S01]  /*a360*/  FMUL R109, R109, R25.reuse ;  /* 0x000000196d6d7220 */ /* 0x0a0fe20000400000 */
        /* <DEDUP_REMOVED lines=25> */
[----:B------:R-:W-:-:S04]  /*a500*/  FMUL R33, R33, R25 ;  /* 0x0000001921217220 */ /* 0x000fc80000400000 */
[----:B------:R-:W-:Y:S04]  /*a510*/  STL [R1], R37 ;  /* 0x0000002501007387 */ /* 0x000fe80000100800 */
[----:B------:R-:W-:Y:S04]  /*a520*/  STL [R1+0x4], R33 ;  /* 0x0000042101007387 */ /* 0x000fe80000100800 */
        /* <DEDUP_REMOVED lines=21> */
[----:B------:R1:W-:Y:S01]  /*a680*/  STL [R1+0xb4], R117 ;  /* 0x0000b47501007387 */ /* 0x0003e20000100800 */
[----:B------:R-:W-:Y:S01]  /*a690*/  FMUL R116, R116, R25 ;  /* 0x0000001974747220 */ /* 0x000fe20000400000 */
[----:B-1----:R-:W-:-:S04]  /*a6a0*/  FSEL R117, R4, RZ, P2 ;  /* 0x000000ff04757208 */ /* 0x002fc80001000000 */
[----:B------:R-:W-:Y:S01]  /*a6b0*/  STL [R1+0xc0], R116 ;  /* 0x0000c07401007387 */ /* 0x000fe20000100800 */
[----:B------:R-:W-:-:S03]  /*a6c0*/  FMUL R24, R117, UR59 ;  /* 0x0000003b75187c20 */ /* 0x000fc60008400000 */
[----:B------:R-:W-:Y:S01]  /*a6d0*/  STL [R1+0xc4], R113 ;  /* 0x0000c47101007387 */ /* 0x000fe20000100800 */
[----:B------:R-:W-:-:S03]  /*a6e0*/  FFMA R30, R30, UR59, -R24 ;  /* 0x0000003b1e1e7c23 */ /* 0x000fc60008000818 */
[----:B------:R-:W-:Y:S04]  /*a6f0*/  STL [R1+0xd0], R112 ;  /* 0x0000d07001007387 */ /* 0x000fe80000100800 */
[----:B------:R-:W-:Y:S01]  /*a700*/  STL [R1+0xd4], R109 ;  /* 0x0000d46d01007387 */ /* 0x000fe20000100800 */
[----:B------:R-:W-:-:S03]  /*a710*/  FSETP.GEU.AND P4, PT, R30, -126, PT ;  /* 0xc2fc00001e00780b */ /* 0x000fc60003f8e000 */
        /* <DEDUP_REMOVED lines=10> */
[----:B------:R-:W-:Y:S01]  /*a7c0*/  STL [R1+0x130], R73 ;  /* 0x0001304901007387 */ /* 0x000fe20000100800 */
[----:B------:R-:W-:-:S03]  /*a7d0*/  @!P4 FMUL R30, R30, 0.5 ;  /* 0x3f0000001e1ec820 */ /* 0x000fc60000400000 */
[----:B------:R-:W-:Y:S04]  /*a7e0*/  STL [R1+0x134], R61 ;  /* 0x0001343d01007387 */ /* 0x000fe80000100800 */
[----:B------:R-:W-:Y:S04]  /*a7f0*/  STL [R1+0x140], R60 ;  /* 0x0001403c01007387 */ /* 0x000fe80000100800 */
[----:B------:R-:W-:Y:S04]  /*a800*/  STL [R1+0x144], R57 ;  /* 0x0001443901007387 */ /* 0x000fe80000100800 */
[----:B------:R-:W-:Y:S04]  /*a810*/  STL [R1+0x150], R53 ;  /* 0x0001503501007387 */ /* 0x000fe80000100800 */
[----:B------:R-:W-:Y:S04]  /*a820*/  STL [R1+0x154], R52 ;  /* 0x0001543401007387 */ /* 0x000fe80000100800 */
[----:B------:R1:W-:Y:S01]  /*a830*/  STL [R1+0x160], R45 ;  /* 0x0001602d01007387 */ /* 0x0003e20000100800 */
[--C-:B------:R-:W-:Y:S01]  /*a840*/  FFMA R39, R39, UR59, -R24.reuse ;  /* 0x0000003b27277c23 */ /* 0x100fe20008000818 */
[--C-:B------:R-:W-:Y:S01]  /*a850*/  FFMA R25, R26, UR59, -R24.reuse ;  /* 0x0000003b1a197c23 */ /* 0x100fe20008000818 */
[--C-:B------:R-:W-:Y:S01]  /*a860*/  FFMA R37, R50, UR59, -R24.reuse ;  /* 0x0000003b32257c23 */ /* 0x100fe20008000818 */
[--C-:B------:R-:W-:Y:S01]  /*a870*/  FFMA R27, R27, UR59, -R24.reuse ;  /* 0x0000003b1b1b7c23 */ /* 0x100fe20008000818 */
[--C-:B------:R-:W-:Y:S01]  /*a880*/  FFMA R31, R31, UR59, -R24.reuse ;  /* 0x0000003b1f1f7c23 */ /* 0x100fe20008000818 */
[--C-:B------:R-:W-:Y:S01]  /*a890*/  FFMA R35, R35, UR59, -R24.reuse ;  /* 0x0000003b23237c23 */ /* 0x100fe20008000818 */
[--C-:B-1----:R-:W-:Y:S01]  /*a8a0*/  FFMA R45, R34, UR59, -R24.reuse ;  /* 0x0000003b222d7c23 */ /* 0x102fe20008000818 */
[--C-:B------:R-:W-:Y:S01]  /*a8b0*/  FFMA R32, R38, UR59, -R24.reuse ;  /* 0x0000003b26207c23 */ /* 0x100fe20008000818 */
[----:B------:R-:W1:Y:S01]  /*a8c0*/  MUFU.EX2 R34, R30 ;  /* 0x0000001e00227308 */ /* 0x000e620000000800 */
[----:B------:R-:W-:Y:S01]  /*a8d0*/  FSETP.GEU.AND P2, PT, R25, -126, PT ;  /* 0xc2fc00001900780b */ /* 0x000fe20003f4e000 */
[--C-:B------:R-:W-:Y:S01]  /*a8e0*/  FFMA R41, R42, UR59, -R24.reuse ;  /* 0x0000003b2a297c23 */ /* 0x100fe20008000818 */
[--C-:B------:R-:W-:Y:S01]  /*a8f0*/  FFMA R47, R47, UR59, -R24.reuse ;  /* 0x0000003b2f2f7c23 */ /* 0x100fe20008000818 */
[--C-:B------:R-:W-:Y:S01]  /*a900*/  FFMA R51, R51, UR59, -R24.reuse ;  /* 0x0000003b33337c23 */ /* 0x100fe20008000818 */
[--C-:B------:R-:W-:Y:S01]  /*a910*/  FFMA R61, R82, UR59, -R24.reuse ;  /* 0x0000003b523d7c23 */ /* 0x100fe20008000818 */
[--C-:B------:R-:W-:Y:S01]  /*a920*/  FFMA R33, R58, UR59, -R24.reuse ;  /* 0x0000003b3a217c23 */ /* 0x100fe20008000818 */
[--C-:B------:R-:W-:Y:S01]  /*a930*/  FFMA R52, R67, UR59, -R24.reuse ;  /* 0x0000003b43347c23 */ /* 0x100fe20008000818 */
[----:B------:R-:W-:Y:S01]  /*a940*/  FFMA R29, R66, UR59, -R24 ;  /* 0x0000003b421d7c23 */ /* 0x000fe20008000818 */
[----:B------:R-:W2:Y:S01]  /*a950*/  LDL.LU R120, [R1+0x8] ;  /* 0x0000080001787983 */ /* 0x000ea20000300800 */
[----:B-1----:R-:W-:Y:S01]  /*a960*/  @!P4 FMUL R34, R34, R34 ;  /* 0x000000222222c220 */ /* 0x002fe20000400000 */
[----:B------:R-:W-:-:S03]  /*a970*/  FSETP.GEU.AND P4, PT, R39, -126, PT ;  /* 0xc2fc00002700780b */ /* 0x000fc60003f8e000 */
[----:B------:R-:W-:-:S10]  /*a980*/  @!P2 FMUL R25, R25, 0.5 ;  /* 0x3f0000001919a820 */ /* 0x000fd40000400000 */
[----:B------:R-:W-:-:S04]  /*a990*/  @!P4 FMUL R39, R39, 0.5 ;  /* 0x3f0000002727c820 */ /* 0x000fc80000400000 */
[----:B------:R-:W1:Y:S08]  /*a9a0*/  MUFU.EX2 R40, R39 ;  /* 0x0000002700287308 */ /* 0x000e700000000800 */
[----:B------:R-:W3:Y:S01]  /*a9b0*/  MUFU.EX2 R25, R25 ;  /* 0x0000001900197308 */ /* 0x000ee20000000800 */
[----:B------:R-:W-:Y:S01]  /*a9c0*/  FSETP.GEU.AND P3, PT, R27, -126, PT ;  /* 0xc2fc00001b00780b */ /* 0x000fe20003f6e000 */
[----:B-1----:R-:W-:Y:S01]  /*a9d0*/  @!P4 FMUL R40, R40, R40 ;  /* 0x000000282828c220 */ /* 0x002fe20000400000 */
[----:B------:R-:W-:-:S02]  /*a9e0*/  FSETP.GEU.AND P4, PT, R37, -126, PT ;  /* 0xc2fc00002500780b */ /* 0x000fc40003f8e000 */
[----:B------:R-:W-:Y:S01]  /*a9f0*/  FSETP.GEU.AND P5, PT, R31, -126, PT ;  /* 0xc2fc00001f00780b */ /* 0x000fe20003fae000 */
[----:B---3--:R-:W-:Y:S01]  /*aa00*/  @!P2 FMUL R25, R25, R25 ;  /* 0x000000191919a220 */ /* 0x008fe20000400000 */
[----:B------:R-:W-:-:S07]  /*aa10*/  FSETP.GEU.AND P2, PT, R35, -126, PT ;  /* 0xc2fc00002300780b */ /* 0x000fce0003f4e000 */
[----:B------:R-:W-:Y:S02]  /*aa20*/  @!P3 FMUL R27, R27, 0.5 ;  /* 0x3f0000001b1bb820 */ /* 0x000fe40000400000 */
[----:B------:R-:W-:Y:S02]  /*aa30*/  @!P4 FMUL R37, R37, 0.5 ;  /* 0x3f0000002525c820 */ /* 0x000fe40000400000 */
[----:B------:R-:W-:-:S04]  /*aa40*/  @!P5 FMUL R31, R31, 0.5 ;  /* 0x3f0000001f1fd820 */ /* 0x000fc80000400000 */
[----:B------:R-:W1:Y:S01]  /*aa50*/  MUFU.EX2 R37, R37 ;  /* 0x0000002500257308 */ /* 0x000e620000000800 */
[----:B------:R-:W-:-:S07]  /*aa60*/  @!P2 FMUL R35, R35, 0.5 ;  /* 0x3f0000002323a820 */ /* 0x000fce0000400000 */
[----:B------:R-:W3:Y:S08]  /*aa70*/  MUFU.EX2 R27, R27 ;  /* 0x0000001b001b7308 */ /* 0x000ef00000000800 */
[----:B------:R-:W4:Y:S01]  /*aa80*/  MUFU.EX2 R36, R31 ;  /* 0x0000001f00247308 */ /* 0x000f220000000800 */
[----:B-1----:R-:W-:Y:S01]  /*aa90*/  @!P4 FMUL R37, R37, R37 ;  /* 0x000000252525c220 */ /* 0x002fe20000400000 */
[----:B------:R-:W-:-:S06]  /*aaa0*/  FSETP.GEU.AND P6, PT, R45, -126, PT ;  /* 0xc2fc00002d00780b */ /* 0x000fcc0003fce000 */
[----:B------:R1:W-:Y:S01]  /*aab0*/  MUFU.EX2 R38, R35 ;  /* 0x0000002300267308 */ /* 0x0003e20000000800 */
[----:B---3--:R-:W-:Y:S01]  /*aac0*/  @!P3 FMUL R27, R27, R27 ;  /* 0x0000001b1b1bb220 */ /* 0x008fe20000400000 */
[----:B-1----:R-:W-:Y:S01]  /*aad0*/  FFMA R35, R62, UR59, -R24 ;  /* 0x0000003b3e237c23 */ /* 0x002fe20008000818 */
[----:B------:R-:W-:-:S04]  /*aae0*/  FSETP.GEU.AND P3, PT, R32, -126, PT ;  /* 0xc2fc00002000780b */ /* 0x000fc80003f6e000 */
[----:B------:R-:W-:Y:S01]  /*aaf0*/  FSETP.GEU.AND P4, PT, R35, -126, PT ;  /* 0xc2fc00002300780b */ /* 0x000fe20003f8e000 */
[----:B----4-:R-:W-:Y:S01]  /*ab00*/  @!P5 FMUL R36, R36, R36 ;  /* 0x000000242424d220 */ /* 0x010fe20000400000 */
[----:B------:R-:W-:Y:S01]  /*ab10*/  FSETP.GEU.AND P5, PT, R41, -126, PT ;  /* 0xc2fc00002900780b */ /* 0x000fe20003fae000 */
[----:B------:R-:W-:-:S06]  /*ab20*/  @!P6 FMUL R45, R45, 0.5 ;  /* 0x3f0000002d2de820 */ /* 0x000fcc0000400000 */
[----:B------:R-:W-:-:S04]  /*ab30*/  @!P3 FMUL R32, R32, 0.5 ;  /* 0x3f0000002020b820 */ /* 0x000fc80000400000 */
[----:B------:R-:W-:Y:S01]  /*ab40*/  @!P4 FMUL R35, R35, 0.5 ;  /* 0x3f0000002323c820 */ /* 0x000fe20000400000 */
[----:B------:R-:W1:Y:S01]  /*ab50*/  MUFU.EX2 R45, R45 ;  /* 0x0000002d002d7308 */ /* 0x000e620000000800 */
[----:B------:R-:W-:-:S07]  /*ab60*/  @!P5 FMUL R41, R41, 0.5 ;  /* 0x3f0000002929d820 */ /* 0x000fce0000400000 */
[----:B------:R-:W3:Y:S08]  /*ab70*/  MUFU.EX2 R35, R35 ;  /* 0x0000002300237308 */ /* 0x000ef00000000800 */
[----:B------:R-:W4:Y:S01]  /*ab80*/  MUFU.EX2 R32, R32 ;  /* 0x0000002000207308 */ /* 0x000f220000000800 */
[----:B------:R-:W-:-:S07]  /*ab90*/  FFMA R39, R54, UR59, -R24 ;  /* 0x0000003b36277c23 */ /* 0x000fce0008000818 */
[----:B------:R-:W5:Y:S01]  /*aba0*/  MUFU.EX2 R41, R41 ;  /* 0x0000002900297308 */ /* 0x000f620000000800 */
[--C-:B------:R-:W-:Y:S01]  /*abb0*/  FFMA R42, R43, UR59, -R24.reuse ;  /* 0x0000003b2b2a7c23 */ /* 0x100fe20008000818 */
[--C-:B------:R-:W-:Y:S01]  /*abc0*/  FFMA R54, R71, UR59, -R24.reuse ;  /* 0x0000003b47367c23 */ /* 0x100fe20008000818 */
[----:B-1----:R-:W-:Y:S01]  /*abd0*/  @!P6 FMUL R45, R45, R45 ;  /* 0x0000002d2d2de220 */ /* 0x002fe20000400000 */
[----:B---3--:R-:W-:Y:S01]  /*abe0*/  @!P4 FMUL R35, R35, R35 ;  /* 0x000000232323c220 */ /* 0x008fe20000400000 */
[----:B------:R-:W-:Y:S01]  /*abf0*/  FFMA R43, R46, UR59, -R24 ;  /* 0x0000003b2e2b7c23 */ /* 0x000fe20008000818 */
[----:B------:R-:W-:Y:S02]  /*ac00*/  FSETP.GEU.AND P6, PT, R42, -126, PT ;  /* 0xc2fc00002a00780b */ /* 0x000fe40003fce000 */
[----:B------:R-:W-:Y:S01]  /*ac10*/  FSETP.GEU.AND P4, PT, R54, -126, PT ;  /* 0xc2fc00003600780b */ /* 0x000fe20003f8e000 */
[----:B----4-:R-:W-:Y:S01]  /*ac20*/  @!P3 FMUL R32, R32, R32 ;  /* 0x000000202020b220 */ /* 0x010fe20000400000 */
[----:B------:R-:W-:Y:S01]  /*ac30*/  FSETP.GEU.AND P3, PT, R47, -126, PT ;  /* 0xc2fc00002f00780b */ /* 0x000fe20003f6e000 */
[----:B------:R-:W-:Y:S01]  /*ac40*/  @!P2 FMUL R38, R38, R38 ;  /* 0x000000262626a220 */ /* 0x000fe20000400000 */
[----:B------:R-:W-:Y:S01]  /*ac50*/  FSETP.GEU.AND P2, PT, R43, -126, PT ;  /* 0xc2fc00002b00780b */ /* 0x000fe20003f4e000 */
[----:B-----5:R-:W-:Y:S01]  /*ac60*/  @!P5 FMUL R41, R41, R41 ;  /* 0x000000292929d220 */ /* 0x020fe20000400000 */
[----:B------:R-:W-:-:S05]  /*ac70*/  FSETP.GEU.AND P5, PT, R51, -126, PT ;  /* 0xc2fc00003300780b */ /* 0x000fca0003fae000 */
[----:B------:R-:W-:Y:S02]  /*ac80*/  @!P6 FMUL R42, R42, 0.5 ;  /* 0x3f0000002a2ae820 */ /* 0x000fe40000400000 */
[----:B------:R-:W-:Y:S02]  /*ac90*/  @!P4 FMUL R54, R54, 0.5 ;  /* 0x3f0000003636c820 */ /* 0x000fe40000400000 */
[----:B------:R-:W-:Y:S02]  /*aca0*/  @!P3 FMUL R47, R47, 0.5 ;  /* 0x3f0000002f2fb820 */ /* 0x000fe40000400000 */
[----:B------:R-:W1:Y:S01]  /*acb0*/  MUFU.EX2 R42, R42 ;  /* 0x0000002a002a7308 */ /* 0x000e620000000800 */
[----:B------:R-:W-:Y:S01]  /*acc0*/  @!P2 FMUL R43, R43, 0.5 ;  /* 0x3f0000002b2ba820 */ /* 0x000fe20000400000 */
[----:B------:R-:W-:-:S06]  /*acd0*/  @!P5 FMUL R51, R51, 0.5 ;  /* 0x3f0000003333d820 */ /* 0x000fcc0000400000 */
[----:B------:R-:W3:Y:S08]  /*ace0*/  MUFU.EX2 R54, R54 ;  /* 0x0000003600367308 */ /* 0x000ef00000000800 */
[----:B------:R-:W4:Y:S08]  /*acf0*/  MUFU.EX2 R72, R47 ;  /* 0x0000002f00487308 */ /* 0x000f300000000800 */
[----:B------:R5:W4:Y:S08]  /*ad00*/  MUFU.EX2 R73, R51 ;  /* 0x0000003300497308 */ /* 0x000b300000000800 */
[----:B------:R-:W4:Y:S01]  /*ad10*/  MUFU.EX2 R43, R43 ;  /* 0x0000002b002b7308 */ /* 0x000f220000000800 */
[--C-:B------:R-:W-:Y:S01]  /*ad20*/  FFMA R30, R59, UR59, -R24.reuse ;  /* 0x0000003b3b1e7c23 */ /* 0x100fe20008000818 */
[----:B-1----:R-:W-:Y:S01]  /*ad30*/  @!P6 FMUL R42, R42, R42 ;  /* 0x0000002a2a2ae220 */ /* 0x002fe20000400000 */
[----:B-----5:R-:W-:Y:S01]  /*ad40*/  FFMA R51, R63, UR59, -R24 ;  /* 0x0000003b3f337c23 */ /* 0x020fe20008000818 */
[----:B---3--:R-:W-:Y:S01]  /*ad50*/  @!P4 FMUL R54, R54, R54 ;  /* 0x000000363636c220 */ /* 0x008fe20000400000 */
[----:B------:R-:W-:Y:S01]  /*ad60*/  FSETP.GEU.AND P6, PT, R39, -126, PT ;  /* 0xc2fc00002700780b */ /* 0x000fe20003fce000 */
[----:B----4-:R-:W-:Y:S01]  /*ad70*/  @!P3 FMUL R72, R72, R72 ;  /* 0x000000484848b220 */ /* 0x010fe20000400000 */
[----:B------:R-:W-:-:S02]  /*ad80*/  FSETP.GEU.AND P4, PT, R61, -126, PT ;  /* 0xc2fc00003d00780b */ /* 0x000fc40003f8e000 */
[----:B------:R-:W-:Y:S01]  /*ad90*/  FSETP.GEU.AND P3, PT, R30, -126, PT ;  /* 0xc2fc00001e00780b */ /* 0x000fe20003f6e000 */
[----:B------:R-:W-:Y:S01]  /*ada0*/  @!P5 FMUL R73, R73, R73 ;  /* 0x000000494949d220 */ /* 0x000fe20000400000 */
[----:B------:R-:W-:Y:S01]  /*adb0*/  FSETP.GEU.AND P5, PT, R51, -126, PT ;  /* 0xc2fc00003300780b */ /* 0x000fe20003fae000 */
[----:B------:R-:W-:Y:S01]  /*adc0*/  @!P2 FMUL R43, R43, R43 ;  /* 0x0000002b2b2ba220 */ /* 0x000fe20000400000 */
[----:B------:R-:W-:-:S05]  /*add0*/  FSETP.GEU.AND P2, PT, R33, -126, PT ;  /* 0xc2fc00002100780b */ /* 0x000fca0003f4e000 */
[----:B------:R-:W-:Y:S02]  /*ade0*/  @!P6 FMUL R39, R39, 0.5 ;  /* 0x3f0000002727e820 */ /* 0x000fe40000400000 */
[----:B------:R-:W-:Y:S02]  /*adf0*/  @!P4 FMUL R61, R61, 0.5 ;  /* 0x3f0000003d3dc820 */ /* 0x000fe40000400000 */
[----:B------:R-:W-:Y:S02]  /*ae00*/  @!P3 FMUL R30, R30, 0.5 ;  /* 0x3f0000001e1eb820 */ /* 0x000fe40000400000 */
[----:B------:R-:W-:Y:S01]  /*ae10*/  @!P5 FMUL R51, R51, 0.5 ;  /* 0x3f0000003333d820 */ /* 0x000fe20000400000 */
[----:B------:R-:W1:Y:S01]  /*ae20*/  MUFU.EX2 R39, R39 ;  /* 0x0000002700277308 */ /* 0x000e620000000800 */
[----:B------:R-:W-:-:S07]  /*ae30*/  @!P2 FMUL R33, R33, 0.5 ;  /* 0x3f0000002121a820 */ /* 0x000fce0000400000 */
[----:B------:R-:W3:Y:S08]  /*ae40*/  MUFU.EX2 R61, R61 ;  /* 0x0000003d003d7308 */ /* 0x000ef00000000800 */
[----:B------:R-:W4:Y:S08]  /*ae50*/  MUFU.EX2 R30, R30 ;  /* 0x0000001e001e7308 */ /* 0x000f300000000800 */
[----:B------:R-:W5:Y:S01]  /*ae60*/  MUFU.EX2 R51, R51 ;  /* 0x0000003300337308 */ /* 0x000f620000000800 */
[----:B------:R-:W-:-:S07]  /*ae70*/  FFMA R67, R94, UR59, -R24 ;  /* 0x0000003b5e437c23 */ /* 0x000fce0008000818 */
[----:B------:R-:W5:Y:S01]  /*ae80*/  MUFU.EX2 R33, R33 ;  /* 0x0000002100217308 */ /* 0x000f620000000800 */
[--C-:B------:R-:W-:Y:S01]  /*ae90*/  FFMA R31, R70, UR59, -R24.reuse ;  /* 0x0000003b461f7c23 */ /* 0x100fe20008000818 */
[----:B-1----:R-:W-:Y:S01]  /*aea0*/  @!P6 FMUL R39, R39, R39 ;  /* 0x000000272727e220 */ /* 0x002fe20000400000 */
[----:B------:R-:W-:Y:S01]  /*aeb0*/  FFMA R53, R74, UR59, -R24 ;  /* 0x0000003b4a357c23 */ /* 0x000fe20008000818 */
[----:B---3--:R-:W-:Y:S01]  /*aec0*/  @!P4 FMUL R61, R61, R61 ;  /* 0x0000003d3d3dc220 */ /* 0x008fe20000400000 */
[----:B------:R-:W-:Y:S01]  /*aed0*/  FSETP.GEU.AND P6, PT, R29, -126, PT ;  /* 0xc2fc00001d00780b */ /* 0x000fe20003fce000 */
[----:B----4-:R-:W-:Y:S01]  /*aee0*/  @!P3 FMUL R30, R30, R30 ;  /* 0x0000001e1e1eb220 */ /* 0x010fe20000400000 */
[----:B------:R-:W-:Y:S02]  /*aef0*/  FSETP.GEU.AND P4, PT, R67, -126, PT ;  /* 0xc2fc00004300780b */ /* 0x000fe40003f8e000 */
[----:B------:R-:W-:Y:S01]  /*af00*/  FSETP.GEU.AND P3, PT, R31, -126, PT ;  /* 0xc2fc00001f00780b */ /* 0x000fe20003f6e000 */
[----:B-----5:R-:W-:Y:S01]  /*af10*/  @!P5 FMUL R51, R51, R51 ;  /* 0x000000333333d220 */ /* 0x020fe20000400000 */
        /* <DEDUP_REMOVED lines=13> */
[----:B------:R-:W2:Y:S01]  /*aff0*/  MUFU.EX2 R52, R52 ;  /* 0x0000003400347308 */ /* 0x000ea20000000800 */
[--C-:B------:R-:W-:Y:S01]  /*b000*/  FFMA R94, R138, UR59, -R24.reuse ;  /* 0x0000003b8a5e7c23 */ /* 0x100fe20008000818 */
[--C-:B------:R-:W-:Y:S01]  /*b010*/  FFMA R60, R79, UR59, -R24.reuse ;  /* 0x0000003b4f3c7c23 */ /* 0x100fe20008000818 */
[----:B-1----:R-:W-:Y:S01]  /*b020*/  @!P6 FMUL R29, R29, R29 ;  /* 0x0000001d1d1de220 */ /* 0x002fe20000400000 */
[--C-:B------:R-:W-:Y:S01]  /*b030*/  FFMA R59, R83, UR59, -R24.reuse ;  /* 0x0000003b533b7c23 */ /* 0x100fe20008000818 */
[----:B---3--:R-:W-:Y:S01]  /*b040*/  @!P4 FMUL R67, R67, R67 ;  /* 0x000000434343c220 */ /* 0x008fe20000400000 */
[----:B------:R-:W-:Y:S01]  /*b050*/  FSETP.GEU.AND P6, PT, R58, -126, PT ;  /* 0xc2fc00003a00780b */ /* 0x000fe20003fce000 */
[----:B------:R-:W-:Y:S01]  /*b060*/  FFMA R50, R78, UR59, -R24 ;  /* 0x0000003b4e327c23 */ /* 0x000fe20008000818 */
[----:B------:R-:W-:Y:S01]  /*b070*/  FSETP.GEU.AND P4, PT, R94, -126, PT ;  /* 0xc2fc00005e00780b */ /* 0x000fe20003f8e000 */
[----:B----4-:R-:W-:Y:S01]  /*b080*/  @!P3 FMUL R31, R31, R31 ;  /* 0x0000001f1f1fb220 */ /* 0x010fe20000400000 */
[----:B------:R-:W-:Y:S01]  /*b090*/  FSETP.GEU.AND P3, PT, R60, -126, PT ;  /* 0xc2fc00003c00780b */ /* 0x000fe20003f6e000 */
[----:B-----5:R-:W-:Y:S01]  /*b0a0*/  @!P5 FMUL R53, R53, R53 ;  /* 0x000000353535d220 */ /* 0x020fe20000400000 */
[----:B------:R-:W-:Y:S01]  /*b0b0*/  FSETP.GEU.AND P5, PT, R59, -126, PT ;  /* 0xc2fc00003b00780b */ /* 0x000fe20003fae000 */
[----:B--2---:R-:W-:Y:S01]  /*b0c0*/  @!P2 FMUL R52, R52, R52 ;  /* 0x000000343434a220 */ /* 0x004fe20000400000 */
[----:B------:R-:W-:-:S05]  /*b0d0*/  FSETP.GEU.AND P2, PT, R50, -126, PT ;  /* 0xc2fc00003200780b */ /* 0x000fca0003f4e000 */
[----:B------:R-:W-:Y:S02]  /*b0e0*/  @!P6 FMUL R58, R58, 0.5 ;  /* 0x3f0000003a3ae820 */ /* 0x000fe40000400000 */
[----:B------:R-:W-:Y:S02]  /*b0f0*/  @!P4 FMUL R94, R94, 0.5 ;  /* 0x3f0000005e5ec820 */ /* 0x000fe40000400000 */
[----:B------:R-:W-:Y:S02]  /*b100*/  @!P3 FMUL R60, R60, 0.5 ;  /* 0x3f0000003c3cb820 */ /* 0x000fe40000400000 */
[----:B------:R-:W-:Y:S01]  /*b110*/  @!P5 FMUL R59, R59, 0.5 ;  /* 0x3f0000003b3bd820 */ /* 0x000fe20000400000 */
[----:B------:R-:W1:Y:S01]  /*b120*/  MUFU.EX2 R58, R58 ;  /* 0x0000003a003a7308 */ /* 0x000e620000000800 */
[----:B------:R-:W-:-:S07]  /*b130*/  @!P2 FMUL R50, R50, 0.5 ;  /* 0x3f0000003232a820 */ /* 0x000fce0000400000 */
[----:B------:R-:W2:Y:S08]  /*b140*/  MUFU.EX2 R94, R94 ;  /* 0x0000005e005e7308 */ /* 0x000eb00000000800 */
[----:B------:R-:W3:Y:S08]  /*b150*/  MUFU.EX2 R60, R60 ;  /* 0x0000003c003c7308 */ /* 0x000ef00000000800 */
[----:B------:R-:W4:Y:S01]  /*b160*/  MUFU.EX2 R59, R59 ;  /* 0x0000003b003b7308 */ /* 0x000f220000000800 */
[----:B------:R-:W-:-:S07]  /*b170*/  FFMA R63, R86, UR59, -R24 ;  /* 0x0000003b563f7c23 */ /* 0x000fce0008000818 */
[----:B------:R-:W5:Y:S01]  /*b180*/  MUFU.EX2 R50, R50 ;  /* 0x0000003200327308 */ /* 0x000f620000000800 */
[--C-:B------:R-:W-:Y:S01]  /*b190*/  FFMA R99, R99, UR59, -R24.reuse ;  /* 0x0000003b63637c23 */ /* 0x100fe20008000818 */
[--C-:B------:R-:W-:Y:S01]  /*b1a0*/  FFMA R66, R91, UR59, -R24.reuse ;  /* 0x0000003b5b427c23 */ /* 0x100fe20008000818 */
[----:B-1----:R-:W-:Y:S01]  /*b1b0*/  @!P6 FMUL R58, R58, R58 ;  /* 0x0000003a3a3ae220 */ /* 0x002fe20000400000 */
[--C-:B------:R-:W-:Y:S01]  /*b1c0*/  FFMA R71, R95, UR59, -R24.reuse ;  /* 0x0000003b5f477c23 */ /* 0x100fe20008000818 */
[----:B--2---:R-:W-:Y:S01]  /*b1d0*/  @!P4 FMUL R94, R94, R94 ;  /* 0x0000005e5e5ec220 */ /* 0x004fe20000400000 */
[----:B------:R-:W-:Y:S01]  /*b1e0*/  FSETP.GEU.AND P6, PT, R63, -126, PT ;  /* 0xc2fc00003f00780b */ /* 0x000fe20003fce000 */
[----:B------:R-:W-:Y:S01]  /*b1f0*/  FFMA R57, R90, UR59, -R24 ;  /* 0x0000003b5a397c23 */ /* 0x000fe20008000818 */
[----:B------:R-:W-:Y:S01]  /*b200*/  FSETP.GEU.AND P4, PT, R99, -126, PT ;  /* 0xc2fc00006300780b */ /* 0x000fe20003f8e000 */
[----:B---3--:R-:W-:Y:S01]  /*b210*/  @!P3 FMUL R60, R60, R60 ;  /* 0x0000003c3c3cb220 */ /* 0x008fe20000400000 */
[----:B------:R-:W-:Y:S01]  /*b220*/  FSETP.GEU.AND P3, PT, R66, -126, PT ;  /* 0xc2fc00004200780b */ /* 0x000fe20003f6e000 */
[----:B----4-:R-:W-:Y:S01]  /*b230*/  @!P5 FMUL R59, R59, R59 ;  /* 0x0000003b3b3bd220 */ /* 0x010fe20000400000 */
[----:B------:R-:W-:Y:S01]  /*b240*/  FSETP.GEU.AND P5, PT, R71, -126, PT ;  /* 0xc2fc00004700780b */ /* 0x000fe20003fae000 */
[----:B-----5:R-:W-:Y:S01]  /*b250*/  @!P2 FMUL R50, R50, R50 ;  /* 0x000000323232a220 */ /* 0x020fe20000400000 */
        /* <DEDUP_REMOVED lines=8> */
[----:B------:R-:W3:Y:S01]  /*b2e0*/  MUFU.EX2 R66, R66 ;  /* 0x0000004200427308 */ /* 0x000ee20000000800 */
[----:B------:R-:W-:-:S07]  /*b2f0*/  FFMA R70, R106, UR59, -R24 ;  /* 0x0000003b6a467c23 */ /* 0x000fce0008000818 */
[----:B------:R-:W4:Y:S01]  /*b300*/  MUFU.EX2 R71, R71 ;  /* 0x0000004700477308 */ /* 0x000f220000000800 */
[----:B------:R-:W-:-:S07]  /*b310*/  FFMA R106, R111, UR59, -R24 ;  /* 0x0000003b6f6a7c23 */ /* 0x000fce0008000818 */
[----:B------:R-:W5:Y:S01]  /*b320*/  MUFU.EX2 R57, R57 ;  /* 0x0000003900397308 */ /* 0x000f620000000800 */
[--C-:B------:R-:W-:Y:S01]  /*b330*/  FFMA R74, R98, UR59, -R24.reuse ;  /* 0x0000003b624a7c23 */ /* 0x100fe20008000818 */
[----:B-1----:R-:W-:Y:S01]  /*b340*/  @!P4 FMUL R109, R109, R109 ;  /* 0x0000006d6d6dc220 */ /* 0x002fe20000400000 */
[----:B------:R-:W-:Y:S01]  /*b350*/  FSETP.GEU.AND P4, PT, R106, -126, PT ;  /* 0xc2fc00006a00780b */ /* 0x000fe20003f8e000 */
[----:B--2---:R-:W-:Y:S01]  /*b360*/  @!P6 FMUL R63, R63, R63 ;  /* 0x0000003f3f3fe220 */ /* 0x004fe20000400000 */
[--C-:B------:R-:W-:Y:S01]  /*b370*/  FFMA R100, R123, UR59, -R24.reuse ;  /* 0x0000003b7b647c23 */ /* 0x100fe20008000818 */
[----:B------:R-:W-:Y:S01]  /*b380*/  FSETP.GEU.AND P6, PT, R70, -126, PT ;  /* 0xc2fc00004600780b */ /* 0x000fe20003fce000 */
[----:B------:R-:W-:Y:S01]  /*b390*/  FFMA R78, R122, UR59, -R24 ;  /* 0x0000003b7a4e7c23 */ /* 0x000fe20008000818 */
[----:B---3--:R-:W-:Y:S01]  /*b3a0*/  @!P3 FMUL R66, R66, R66 ;  /* 0x000000424242b220 */ /* 0x008fe20000400000 */
[----:B------:R-:W-:Y:S01]  /*b3b0*/  FSETP.GEU.AND P3, PT, R74, -126, PT ;  /* 0xc2fc00004a00780b */ /* 0x000fe20003f6e000 */
[----:B----4-:R-:W-:Y:S01]  /*b3c0*/  @!P5 FMUL R71, R71, R71 ;  /* 0x000000474747d220 */ /* 0x010fe20000400000 */
[----:B------:R-:W-:Y:S01]  /*b3d0*/  FSETP.GEU.AND P5, PT, R100, -126, PT ;  /* 0xc2fc00006400780b */ /* 0x000fe20003fae000 */
[----:B-----5:R-:W-:Y:S01]  /*b3e0*/  @!P2 FMUL R57, R57, R57 ;  /* 0x000000393939a220 */ /* 0x020fe20000400000 */
[----:B------:R-:W-:-:S03]  /*b3f0*/  FSETP.GEU.AND P2, PT, R78, -126, PT ;  /* 0xc2fc00004e00780b */ /* 0x000fc60003f4e000 */
[----:B------:R-:W-:-:S03]  /*b400*/  @!P4 FMUL R106, R106, 0.5 ;  /* 0x3f0000006a6ac820 */ /* 0x000fc60000400000 */
[----:B------:R-:W-:-:S03]  /*b410*/  @!P6 FMUL R70, R70, 0.5 ;  /* 0x3f0000004646e820 */ /* 0x000fc60000400000 */
        /* <DEDUP_REMOVED lines=11> */
[--C-:B------:R-:W-:Y:S01]  /*b4d0*/  FFMA R79, R126, UR59, -R24.reuse ;  /* 0x0000003b7e4f7c23 */ /* 0x100fe20008000818 */
[----:B-1----:R-:W-:Y:S01]  /*b4e0*/  @!P4 FMUL R106, R106, R106 ;  /* 0x0000006a6a6ac220 */ /* 0x002fe20000400000 */
[----:B------:R-:W-:Y:S01]  /*b4f0*/  FSETP.GEU.AND P4, PT, R103, -126, PT ;  /* 0xc2fc00006700780b */ /* 0x000fe20003f8e000 */
[--C-:B------:R-:W-:Y:S01]  /*b500*/  FFMA R105, R110, UR59, -R24.reuse ;  /* 0x0000003b6e697c23 */ /* 0x100fe20008000818 */
[----:B--2---:R-:W-:Y:S01]  /*b510*/  @!P6 FMUL R70, R70, R70 ;  /* 0x000000464646e220 */ /* 0x004fe20000400000 */
        /* <DEDUP_REMOVED lines=49> */
[----:B---3--:R-:W-:Y:S01]  /*b830*/  @!P3 FMUL R99, R99, R99 ;  /* 0x000000636363b220 */ /* 0x008fe20000400000 */
[----:B------:R-:W-:Y:S01]  /*b840*/  FSETP.GEU.AND P6, PT, R82, -126, PT ;  /* 0xc2fc00005200780b */ /* 0x000fe20003fce000 */
[----:B------:R-:W-:Y:S01]  /*b850*/  FFMA R98, R131, UR59, -R24 ;  /* 0x0000003b83627c23 */ /* 0x000fe20008000818 */
[----:B------:R-:W-:Y:S01]  /*b860*/  FSETP.GEU.AND P3, PT, R90, -126, PT ;  /* 0xc2fc00005a00780b */ /* 0x000fe20003f6e000 */
[----:B----4-:R-:W-:Y:S01]  /*b870*/  @!P5 FMUL R96, R96, R96 ;  /* 0x000000606060d220 */ /* 0x010fe20000400000 */
[----:B------:R-:W-:Y:S01]  /*b880*/  FSETP.GEU.AND P5, PT, R108, -126, PT ;  /* 0xc2fc00006c00780b */ /* 0x000fe20003fae000 */
[----:B-----5:R-:W-:Y:S01]  /*b890*/  @!P2 FMUL R75, R75, R75 ;  /* 0x0000004b4b4ba220 */ /* 0x020fe20000400000 */
[----:B------:R-:W-:-:S04]  /*b8a0*/  FSETP.GEU.AND P2, PT, R98, -126, PT ;  /* 0xc2fc00006200780b */ /* 0x000fc80003f4e000 */
[----:B------:R-:W-:-:S03]  /*b8b0*/  @!P4 FMUL R97, R97, 0.5 ;  /* 0x3f0000006161c820 */ /* 0x000fc60000400000 */
[----:B------:R-:W-:Y:S02]  /*b8c0*/  @!P6 FMUL R82, R82, 0.5 ;  /* 0x3f0000005252e820 */ /* 0x000fe40000400000 */
[----:B------:R-:W-:Y:S02]  /*b8d0*/  @!P3 FMUL R90, R90, 0.5 ;  /* 0x3f0000005a5ab820 */ /* 0x000fe40000400000 */
[----:B------:R-:W-:Y:S01]  /*b8e0*/  @!P5 FMUL R108, R108, 0.5 ;  /* 0x3f0000006c6cd820 */ /* 0x000fe20000400000 */
[----:B------:R-:W1:Y:S01]  /*b8f0*/  MUFU.EX2 R97, R97 ;  /* 0x0000006100617308 */ /* 0x000e620000000800 */
[----:B------:R-:W-:Y:S01]  /*b900*/  FADD R116, R25, R57 ;  /* 0x0000003919747221 */ /* 0x000fe20000000000 */
[----:B------:R-:W-:Y:S01]  /*b910*/  FADD R47, R33, R78 ;  /* 0x0000004e212f7221 */ /* 0x000fe20000000000 */
[----:B------:R-:W-:-:S05]  /*b920*/  @!P2 FMUL R98, R98, 0.5 ;  /* 0x3f0000006262a820 */ /* 0x000fca0000400000 */
[----:B------:R-:W2:Y:S01]  /*b930*/  MUFU.EX2 R82, R82 ;  /* 0x0000005200527308 */ /* 0x000ea20000000800 */
[----:B------:R3:W-:Y:S01]  /*b940*/  STL [R1+0x164], R44 ;  /* 0x0001642c01007387 */ /* 0x0007e20000100800 */
[----:B------:R-:W-:-:S06]  /*b950*/  FADD R116, R116, R47 ;  /* 0x0000002f74747221 */ /* 0x000fcc0000000000 */
[----:B------:R-:W4:Y:S01]  /*b960*/  MUFU.EX2 R90, R90 ;  /* 0x0000005a005a7308 */ /* 0x000f220000000800 */
[----:B------:R-:W-:Y:S01]  /*b970*/  FADD R47, R53, R94 ;  /* 0x0000005e352f7221 */ /* 0x000fe20000000000 */
[----:B------:R-:W-:Y:S01]  /*b980*/  FADD R113, R27, R66 ;  /* 0x000000421b717221 */ /* 0x000fe20000000000 */
[----:B---3--:R-:W-:Y:S01]  /*b990*/  FADD R44, R41, R70 ;  /* 0x00000046292c7221 */ /* 0x008fe20000000000 */
[----:B------:R-:W-:Y:S01]  /*b9a0*/  FADD R46, R30, R100 ;  /* 0x000000641e2e7221 */ /* 0x000fe20000000000 */
[----:B------:R-:W-:-:S03]  /*b9b0*/  FADD R117, -R117, R180 ;  /* 0x000000b475757221 */ /* 0x000fc60000000100 */
[----:B------:R-:W3:Y:S01]  /*b9c0*/  MUFU.EX2 R108, R108 ;  /* 0x0000006c006c7308 */ /* 0x000ee20000000800 */
[----:B------:R-:W-:Y:S01]  /*b9d0*/  FADD R44, R44, R47 ;  /* 0x0000002f2c2c7221 */ /* 0x000fe20000000000 */
[----:B------:R-:W-:Y:S01]  /*b9e0*/  FADD R113, R113, R46 ;  /* 0x0000002e71717221 */ /* 0x000fe20000000000 */
[----:B------:R-:W-:-:S05]  /*b9f0*/  FADD R46, R42, R107 ;  /* 0x0000006b2a2e7221 */ /* 0x000fca0000000000 */
[----:B------:R-:W5:Y:S01]  /*ba00*/  MUFU.EX2 R98, R98 ;  /* 0x0000006200627308 */ /* 0x000f620000000800 */
[----:B------:R-:W-:Y:S01]  /*ba10*/  FADD R47, R58, R93 ;  /* 0x0000005d3a2f7221 */ /* 0x000fe20000000000 */
[----:B------:R-:W-:Y:S01]  /*ba20*/  FMUL R111, R117, UR59 ;  /* 0x0000003b756f7c20 */ /* 0x000fe20008400000 */
[--C-:B------:R-:W-:Y:S01]  /*ba30*/  FFMA R104, R115, UR59, -R24.reuse ;  /* 0x0000003b73687c23 */ /* 0x100fe20008000818 */
[----:B------:R-:W-:Y:S01]  /*ba40*/  FFMA R101, R118, UR59, -R24 ;  /* 0x0000003b76657c23 */ /* 0x000fe20008000818 */
[----:B------:R-:W-:Y:S01]  /*ba50*/  FADD R116, R116, R44 ;  /* 0x0000002c74747221 */ /* 0x000fe20000000000 */
[----:B------:R-:W-:Y:S01]  /*ba60*/  FADD R46, R46, R47 ;  /* 0x0000002f2e2e7221 */ /* 0x000fe20000000000 */
[----:B------:R-:W-:Y:S01]  /*ba70*/  FADD R112, R34, R67 ;  /* 0x0000004322707221 */ /* 0x000fe20000000000 */
[----:B------:R-:W-:Y:S01]  /*ba80*/  FADD R44, R35, R79 ;  /* 0x0000004f232c7221 */ /* 0x000fe20000000000 */
[----:B-1----:R-:W-:Y:S01]  /*ba90*/  @!P4 FMUL R97, R97, R97 ;  /* 0x000000616161c220 */ /* 0x002fe20000400000 */
[----:B------:R-:W-:Y:S01]  /*baa0*/  FSETP.GEU.AND P4, PT, R111, -126, PT ;  /* 0xc2fc00006f00780b */ /* 0x000fe20003f8e000 */
[--C-:B------:R-:W-:Y:S01]  /*bab0*/  FFMA R83, R134, UR59, -R24.reuse ;  /* 0x0000003b86537c23 */ /* 0x100fe20008000818 */
[----:B--2---:R-:W-:Y:S01]  /*bac0*/  @!P6 FMUL R82, R82, R82 ;  /* 0x000000525252e220 */ /* 0x004fe20000400000 */
[----:B----4-:R-:W-:Y:S01]  /*bad0*/  @!P3 FMUL R90, R90, R90 ;  /* 0x0000005a5a5ab220 */ /* 0x010fe20000400000 */
[--C-:B------:R-:W-:Y:S01]  /*bae0*/  FFMA R26, R87, UR59, -R24.reuse ;  /* 0x0000003b571a7c23 */ /* 0x100fe20008000818 */
[----:B------:R-:W-:Y:S01]  /*baf0*/  FSETP.GEU.AND P6, PT, R104, -126, PT ;  /* 0xc2fc00006800780b */ /* 0x000fe20003fce000 */
[----:B------:R-:W-:Y:S01]  /*bb00*/  FFMA R87, R150, UR59, -R24 ;  /* 0x0000003b96577c23 */ /* 0x000fe20008000818 */
[----:B------:R-:W-:Y:S01]  /*bb10*/  FSETP.GEU.AND P3, PT, R101, -126, PT ;  /* 0xc2fc00006500780b */ /* 0x000fe20003f6e000 */
[----:B------:R-:W-:Y:S01]  /*bb20*/  FADD R113, R113, R46 ;  /* 0x0000002e71717221 */ /* 0x000fe20000000000 */
[----:B------:R-:W-:Y:S01]  /*bb30*/  FADD R112, R112, R44 ;  /* 0x0000002c70707221 */ /* 0x000fe20000000000 */
[----:B------:R-:W-:Y:S01]  /*bb40*/  FADD R44, R43, R105 ;  /* 0x000000692b2c7221 */ /* 0x000fe20000000000 */
[----:B------:R-:W-:Y:S01]  /*bb50*/  FADD R46, R50, R95 ;  /* 0x0000005f322e7221 */ /* 0x000fe20000000000 */
[----:B---3--:R-:W-:Y:S01]  /*bb60*/  @!P5 FMUL R108, R108, R108 ;  /* 0x0000006c6c6cd220 */ /* 0x008fe20000400000 */
[----:B------:R-:W-:Y:S01]  /*bb70*/  FSETP.GEU.AND P5, PT, R83, -126, PT ;  /* 0xc2fc00005300780b */ /* 0x000fe20003fae000 */
[----:B-----5:R-:W-:Y:S01]  /*bb80*/  @!P2 FMUL R98, R98, R98 ;  /* 0x000000626262a220 */ /* 0x020fe20000400000 */
[----:B------:R-:W-:Y:S01]  /*bb90*/  FADD R44, R44, R46 ;  /* 0x0000002e2c2c7221 */ /* 0x000fe20000000000 */
[----:B------:R-:W-:Y:S01]  /*bba0*/  FSETP.GEU.AND P2, PT, R87, -126, PT ;  /* 0xc2fc00005700780b */ /* 0x000fe20003f4e000 */
[----:B------:R-:W-:Y:S01]  /*bbb0*/  FADD R47, R36, R71 ;  /* 0x00000047242f7221 */ /* 0x000fe20000000000 */
[----:B------:R-:W-:Y:S01]  /*bbc0*/  @!P4 FMUL R111, R111, 0.5 ;  /* 0x3f0000006f6fc820 */ /* 0x000fe20000400000 */
[----:B------:R-:W-:Y:S01]  /*bbd0*/  FADD R112, R112, R44 ;  /* 0x0000002c70707221 */ /* 0x000fe20000000000 */
[----:B------:R-:W-:Y:S01]  /*bbe0*/  FADD R44, R51, R99 ;  /* 0x00000063332c7221 */ /* 0x000fe20000000000 */
[----:B------:R-:W-:Y:S01]  /*bbf0*/  @!P6 FMUL R104, R104, 0.5 ;  /* 0x3f0000006868e820 */ /* 0x000fe20000400000 */
[----:B------:R-:W-:Y:S01]  /*bc00*/  @!P3 FMUL R101, R101, 0.5 ;  /* 0x3f0000006565b820 */ /* 0x000fe20000400000 */
[----:B------:R-:W-:Y:S01]  /*bc10*/  FADD R46, R60, R96 ;  /* 0x000000603c2e7221 */ /* 0x000fe20000000000 */
[----:B------:R-:W-:Y:S01]  /*bc20*/  FADD R47, R47, R44 ;  /* 0x0000002c2f2f7221 */ /* 0x000fe20000000000 */
[----:B------:R-:W-:Y:S01]  /*bc30*/  FADD R44, R72, R106 ;  /* 0x0000006a482c7221 */ /* 0x000fe20000000000 */
[----:B------:R-:W-:Y:S01]  /*bc40*/  @!P5 FMUL R83, R83, 0.5 ;  /* 0x3f0000005353d820 */ /* 0x000fe20000400000 */
[----:B------:R-:W1:Y:S02]  /*bc50*/  MUFU.EX2 R111, R111 ;  /* 0x0000006f006f7308 */ /* 0x000e640000000800 */
[----:B------:R-:W-:Y:S01]  /*bc60*/  @!P2 FMUL R87, R87, 0.5 ;  /* 0x3f0000005757a820 */ /* 0x000fe20000400000 */
[----:B------:R-:W-:Y:S01]  /*bc70*/  FADD R44, R44, R46 ;  /* 0x0000002e2c2c7221 */ /* 0x000fe20000000000 */
[----:B------:R-:W-:Y:S01]  /*bc80*/  FADD R46, R45, R74 ;  /* 0x0000004a2d2e7221 */ /* 0x000fe20000000000 */
[----:B------:R-:W-:-:S03]  /*bc90*/  FADD R62, R29, R82 ;  /* 0x000000521d3e7221 */ /* 0x000fc60000000000 */
[----:B------:R-:W2:Y:S01]  /*bca0*/  MUFU.EX2 R104, R104 ;  /* 0x0000006800687308 */ /* 0x000ea20000000800 */
[----:B------:R-:W-:-:S07]  /*bcb0*/  FADD R46, R46, R62 ;  /* 0x0000003e2e2e7221 */ /* 0x000fce0000000000 */
[----:B------:R-:W3:Y:S01]  /*bcc0*/  MUFU.EX2 R101, R101 ;  /* 0x0000006500657308 */ /* 0x000ee20000000800 */
[----:B------:R-:W-:Y:S01]  /*bcd0*/  FADD R62, R37, R103 ;  /* 0x00000067253e7221 */ /* 0x000fe20000000000 */
[----:B------:R-:W-:-:S06]  /*bce0*/  FADD R86, R61, R90 ;  /* 0x0000005a3d567221 */ /* 0x000fcc0000000000 */
[----:B------:R-:W4:Y:S01]  /*bcf0*/  MUFU.EX2 R83, R83 ;  /* 0x0000005300537308 */ /* 0x000f220000000800 */
[----:B------:R-:W-:-:S07]  /*bd00*/  FADD R62, R62, R86 ;  /* 0x000000563e3e7221 */ /* 0x000fce0000000000 */
[----:B------:R-:W5:Y:S01]  /*bd10*/  MUFU.EX2 R87, R87 ;  /* 0x0000005700577308 */ /* 0x000f620000000800 */
[----:B------:R-:W-:Y:S01]  /*bd20*/  FADD R47, R47, R44 ;  /* 0x0000002c2f2f7221 */ /* 0x000fe20000000000 */
[----:B------:R-:W-:Y:S01]  /*bd30*/  FADD R46, R46, R62 ;  /* 0x0000003e2e2e7221 */ /* 0x000fe20000000000 */
[----:B-1----:R-:W-:Y:S01]  /*bd40*/  @!P4 FMUL R111, R111, R111 ;  /* 0x0000006f6f6fc220 */ /* 0x002fe20000400000 */
[----:B------:R-:W-:Y:S01]  /*bd50*/  FADD R44, R38, R109 ;  /* 0x0000006d262c7221 */ /* 0x000fe20000000000 */
[----:B------:R-:W-:Y:S01]  /*bd60*/  FADD R62, R52, R98 ;  /* 0x00000062343e7221 */ /* 0x000fe20000000000 */
[--C-:B------:R-:W-:Y:S01]  /*bd70*/  FFMA R55, R55, UR59, -R24.reuse ;  /* 0x0000003b37377c23 */ /* 0x100fe20008000818 */
[--C-:B------:R-:W-:Y:S01]  /*bd80*/  FFMA R102, R119, UR59, -R24.reuse ;  /* 0x0000003b77667c23 */ /* 0x100fe20008000818 */
[----:B--2---:R-:W-:Y:S01]  /*bd90*/  @!P6 FMUL R104, R104, R104 ;  /* 0x000000686868e220 */ /* 0x004fe20000400000 */
[----:B---3--:R-:W-:Y:S01]  /*bda0*/  @!P3 FMUL R101, R101, R101 ;  /* 0x000000656565b220 */ /* 0x008fe20000400000 */
[----:B------:R-:W-:Y:S01]  /*bdb0*/  FSETP.GEU.AND P3, PT, R26, -126, PT ;  /* 0xc2fc00001a00780b */ /* 0x000fe20003f6e000 */
[----:B------:R-:W-:Y:S01]  /*bdc0*/  FFMA R24, R151, UR59, -R24 ;  /* 0x0000003b97187c23 */ /* 0x000fe20008000818 */
[-C--:B------:R-:W-:Y:S01]  /*bdd0*/  FMUL R120, R120, R111.reuse ;  /* 0x0000006f78787220 */ /* 0x080fe20000400000 */
[----:B------:R-:W-:Y:S01]  /*bde0*/  FADD R44, R44, R62 ;  /* 0x0000003e2c2c7221 */ /* 0x000fe20000000000 */
[----:B------:R-:W-:Y:S01]  /*bdf0*/  FMUL R233, R233, R111 ;  /* 0x0000006fe9e97220 */ /* 0x000fe20000400000 */
[----:B------:R-:W-:Y:S01]  /*be00*/  FADD R62, R73, R104 ;  /* 0x00000068493e7221 */ /* 0x000fe20000000000 */
[----:B------:R-:W-:Y:S01]  /*be10*/  FADD R86, R59, R91 ;  /* 0x0000005b3b567221 */ /* 0x000fe20000000000 */
[----:B----4-:R-:W-:Y:S01]  /*be20*/  @!P5 FMUL R83, R83, R83 ;  /* 0x000000535353d220 */ /* 0x010fe20000400000 */
[-C--:B------:R-:W-:Y:S01]  /*be30*/  FMUL R232, R232, R111.reuse ;  /* 0x0000006fe8e87220 */ /* 0x080fe20000400000 */
[----:B------:R1:W-:Y:S01]  /*be40*/  STL [R1+0x170], R235 ;  /* 0x000170eb01007387 */ /* 0x0003e20000100800 */
[----:B------:R-:W-:Y:S01]  /*be50*/  FSETP.GEU.AND P6, PT, R55, -126, PT ;  /* 0xc2fc00003700780b */ /* 0x000fe20003fce000 */
[----:B------:R-:W-:Y:S01]  /*be60*/  FMUL R231, R231, R111 ;  /* 0x0000006fe7e77220 */ /* 0x000fe20000400000 */
[----:B------:R-:W-:Y:S01]  /*be70*/  FSETP.GEU.AND P5, PT, R102, -126, PT ;  /* 0xc2fc00006600780b */ /* 0x000fe20003fae000 */
[----:B------:R1:W-:Y:S01]  /*be80*/  STL [R1+0x174], R234 ;  /* 0x000174ea01007387 */ /* 0x0003e20000100800 */
[----:B-----5:R-:W-:Y:S01]  /*be90*/  @!P2 FMUL R87, R87, R87 ;  /* 0x000000575757a220 */ /* 0x020fe20000400000 */
[-C--:B------:R-:W-:Y:S01]  /*bea0*/  FMUL R230, R230, R111.reuse ;  /* 0x0000006fe6e67220 */ /* 0x080fe20000400000 */
[----:B------:R-:W-:Y:S01]  /*beb0*/  FSETP.GEU.AND P2, PT, R24, -126, PT ;  /* 0xc2fc00001800780b */ /* 0x000fe20003f4e000 */
[----:B------:R1:W-:Y:S01]  /*bec0*/  STL [R1+0x8], R120 ;  /* 0x0000087801007387 */ /* 0x0003e20000100800 */
[-C--:B------:R-:W-:Y:S01]  /*bed0*/  FMUL R229, R229, R111.reuse ;  /* 0x0000006fe5e57220 */ /* 0x080fe20000400000 */
[----:B------:R-:W-:Y:S01]  /*bee0*/  FADD R62, R62, R86 ;  /* 0x000000563e3e7221 */ /* 0x000fe20000000000 */
[-C--:B------:R-:W-:Y:S01]  /*bef0*/  FMUL R228, R228, R111.reuse ;  /* 0x0000006fe4e47220 */ /* 0x080fe20000400000 */
[----:B------:R1:W-:Y:S01]  /*bf00*/  STL [R1+0xc], R233 ;  /* 0x00000ce901007387 */ /* 0x0003e20000100800 */
[-C--:B------:R-:W-:Y:S01]  /*bf10*/  FMUL R227, R227, R111.reuse ;  /* 0x0000006fe3e37220 */ /* 0x080fe20000400000 */
[----:B------:R-:W-:-:S02]  /*bf20*/  FMUL R226, R226, R111 ;  /* 0x0000006fe2e27220 */ /* 0x000fc40000400000 */
[----:B------:R1:W-:Y:S01]  /*bf30*/  STL [R1+0x18], R232 ;  /* 0x000018e801007387 */ /* 0x0003e20000100800 */
[-C--:B------:R-:W-:Y:S01]  /*bf40*/  FMUL R225, R225, R111.reuse ;  /* 0x0000006fe1e17220 */ /* 0x080fe20000400000 */
[----:B------:R-:W-:Y:S02]  /*bf50*/  FADD R44, R44, R62 ;  /* 0x0000003e2c2c7221 */ /* 0x000fe40000000000 */
[----:B------:R1:W-:Y:S01]  /*bf60*/  STL [R1+0x1c], R231 ;  /* 0x00001ce701007387 */ /* 0x0003e20000100800 */
[-C--:B------:R-:W-:Y:S01]  /*bf70*/  FMUL R224, R224, R111.reuse ;  /* 0x0000006fe0e07220 */ /* 0x080fe20000400000 */
[----:B------:R-:W-:Y:S02]  /*bf80*/  FADD R62, R32, R75 ;  /* 0x0000004b203e7221 */ /* 0x000fe40000000000 */
[----:B------:R1:W-:Y:S01]  /*bf90*/  STL [R1+0x28], R230 ;  /* 0x000028e601007387 */ /* 0x0003e20000100800 */
[----:B------:R-:W-:Y:S01]  /*bfa0*/  FADD R86, R31, R83 ;  /* 0x000000531f567221 */ /* 0x000fe20000000000 */
[----:B------:R-:W-:-:S02]  /*bfb0*/  FMUL R223, R223, R111 ;  /* 0x0000006fdfdf7220 */ /* 0x000fc40000400000 */
[----:B------:R1:W-:Y:S01]  /*bfc0*/  STL [R1+0x2c], R229 ;  /* 0x00002ce501007387 */ /* 0x0003e20000100800 */
[----:B------:R-:W-:Y:S01]  /*bfd0*/  @!P3 FMUL R26, R26, 0.5 ;  /* 0x3f0000001a1ab820 */ /* 0x000fe20000400000 */
[-C--:B------:R-:W-:Y:S02]  /*bfe0*/  FMUL R222, R222, R111.reuse ;  /* 0x0000006fdede7220 */ /* 0x080fe40000400000 */
[----:B------:R1:W-:Y:S01]  /*bff0*/  STL [R1+0x38], R228 ;  /* 0x000038e401007387 */ /* 0x0003e20000100800 */
[-C--:B------:R-:W-:Y:S01]  /*c000*/  FMUL R221, R221, R111.reuse ;  /* 0x0000006fdddd7220 */ /* 0x080fe20000400000 */
[-C--:B------:R-:W-:Y:S02]  /*c010*/  FMUL R220, R220, R111.reuse ;  /* 0x0000006fdcdc7220 */ /* 0x080fe40000400000 */
[----:B------:R1:W-:Y:S01]  /*c020*/  STL [R1+0x3c], R227 ;  /* 0x00003ce301007387 */ /* 0x0003e20000100800 */
[----:B------:R-:W-:Y:S01]  /*c030*/  FADD R62, R62, R86 ;  /* 0x000000563e3e7221 */ /* 0x000fe20000000000 */
[----:B------:R-:W-:-:S02]  /*c040*/  FMUL R219, R219, R111 ;  /* 0x0000006fdbdb7220 */ /* 0x000fc40000400000 */
[----:B------:R1:W-:Y:S01]  /*c050*/  STL [R1+0x48], R226 ;  /* 0x000048e201007387 */ /* 0x0003e20000100800 */
[----:B------:R-:W-:Y:S01]  /*c060*/  @!P6 FMUL R55, R55, 0.5 ;  /* 0x3f0000003737e820 */ /* 0x000fe20000400000 */
[----:B------:R2:W-:Y:S02]  /*c070*/  MUFU.EX2 R110, R26 ;  /* 0x0000001a006e7308 */ /* 0x0005e40000000800 */
[----:B------:R1:W-:Y:S01]  /*c080*/  STL [R1+0x4c], R225 ;  /* 0x00004ce101007387 */ /* 0x0003e20000100800 */
[----:B------:R-:W-:Y:S01]  /*c090*/  @!P5 FMUL R102, R102, 0.5 ;  /* 0x3f0000006666d820 */ /* 0x000fe20000400000 */
[----:B------:R-:W-:Y:S01]  /*c0a0*/  FADD R86, R63, R87 ;  /* 0x000000573f567221 */ /* 0x000fe20000000000 */
[-C--:B------:R-:W-:Y:S01]  /*c0b0*/  FMUL R218, R218, R111.reuse ;  /* 0x0000006fdada7220 */ /* 0x080fe20000400000 */
[----:B------:R1:W-:Y:S01]  /*c0c0*/  STL [R1+0x58], R224 ;  /* 0x000058e001007387 */ /* 0x0003e20000100800 */
[-C--:B------:R-:W-:Y:S01]  /*c0d0*/  FMUL R217, R217, R111.reuse ;  /* 0x0000006fd9d97220 */ /* 0x080fe20000400000 */
[----:B------:R-:W-:Y:S01]  /*c0e0*/  @!P2 FMUL R24, R24, 0.5 ;  /* 0x3f0000001818a820 */ /* 0x000fe20000400000 */
[----:B--2---:R-:W-:Y:S01]  /*c0f0*/  FADD R26, R39, R101 ;  /* 0x00000065271a7221 */ /* 0x004fe20000000000 */
[----:B------:R1:W-:Y:S01]  /*c100*/  STL [R1+0x5c], R223 ;  /* 0x00005cdf01007387 */ /* 0x0003e20000100800 */
[-C--:B------:R-:W-:Y:S01]  /*c110*/  FMUL R216, R216, R111.reuse ;  /* 0x0000006fd8d87220 */ /* 0x080fe20000400000 */
[----:B------:R-:W-:-:S02]  /*c120*/  FMUL R215, R215, R111 ;  /* 0x0000006fd7d77220 */ /* 0x000fc40000400000 */
[----:B------:R1:W-:Y:S01]  /*c130*/  STL [R1+0x68], R222 ;  /* 0x000068de01007387 */ /* 0x0003e20000100800 */
[----:B------:R-:W-:-:S03]  /*c140*/  FMUL R214, R214, R111 ;  /* 0x0000006fd6d67220 */ /* 0x000fc60000400000 */
[----:B------:R1:W-:Y:S01]  /*c150*/  STL [R1+0x6c], R221 ;  /* 0x00006cdd01007387 */ /* 0x0003e20000100800 */
[----:B------:R-:W-:Y:S01]  /*c160*/  FADD R26, R26, R86 ;  /* 0x000000561a1a7221 */ /* 0x000fe20000000000 */
[-C--:B------:R-:W-:Y:S02]  /*c170*/  FMUL R213, R213, R111.reuse ;  /* 0x0000006fd5d57220 */ /* 0x080fe40000400000 */
[----:B------:R1:W-:Y:S01]  /*c180*/  STL [R1+0x78], R220 ;  /* 0x000078dc01007387 */ /* 0x0003e20000100800 */
[----:B------:R-:W2:Y:S01]  /*c190*/  MUFU.EX2 R55, R55 ;  /* 0x0000003700377308 */ /* 0x000ea20000000800 */
[-C--:B------:R-:W-:Y:S02]  /*c1a0*/  FMUL R212, R212, R111.reuse ;  /* 0x0000006fd4d47220 */ /* 0x080fe40000400000 */
[----:B------:R1:W-:Y:S01]  /*c1b0*/  STL [R1+0x7c], R219 ;  /* 0x00007cdb01007387 */ /* 0x0003e20000100800 */
[----:B------:R-:W-:-:S03]  /*c1c0*/  FMUL R211, R211, R111 ;  /* 0x0000006fd3d37220 */ /* 0x000fc60000400000 */
[----:B------:R1:W-:Y:S01]  /*c1d0*/  STL [R1+0x88], R218 ;  /* 0x000088da01007387 */ /* 0x0003e20000100800 */
[----:B------:R-:W3:Y:S01]  /*c1e0*/  MUFU.EX2 R102, R102 ;  /* 0x0000006600667308 */ /* 0x000ee20000000800 */
[-C--:B------:R-:W-:Y:S02]  /*c1f0*/  FMUL R210, R210, R111.reuse ;  /* 0x0000006fd2d27220 */ /* 0x080fe40000400000 */
[----:B------:R1:W-:Y:S01]  /*c200*/  STL [R1+0x8c], R217 ;  /* 0x00008cd901007387 */ /* 0x0003e20000100800 */
[----:B------:R-:W-:-:S03]  /*c210*/  FMUL R209, R209, R111 ;  /* 0x0000006fd1d17220 */ /* 0x000fc60000400000 */
[----:B------:R1:W-:Y:S01]  /*c220*/  STL [R1+0x98], R216 ;  /* 0x000098d801007387 */ /* 0x0003e20000100800 */
[----:B------:R-:W4:Y:S01]  /*c230*/  MUFU.EX2 R86, R24 ;  /* 0x0000001800567308 */ /* 0x000f220000000800 */
[-C--:B------:R-:W-:Y:S02]  /*c240*/  FMUL R208, R208, R111.reuse ;  /* 0x0000006fd0d07220 */ /* 0x080fe40000400000 */
[----:B------:R1:W-:Y:S01]  /*c250*/  STL [R1+0x9c], R215 ;  /* 0x00009cd701007387 */ /* 0x0003e20000100800 */
[----:B------:R-:W-:-:S03]  /*c260*/  FMUL R207, R207, R111 ;  /* 0x0000006fcfcf7220 */ /* 0x000fc60000400000 */
        /* <DEDUP_REMOVED lines=17> */
[----:B------:R-:W-:Y:S01]  /*c380*/  FADD R62, R62, R26 ;  /* 0x0000001a3e3e7221 */ /* 0x000fe20000000000 */
[-C--:B------:R-:W-:Y:S02]  /*c390*/  FMUL R198, R198, R111.reuse ;  /* 0x0000006fc6c67220 */ /* 0x080fe40000400000 */
[----:B------:R1:W-:Y:S01]  /*c3a0*/  STL [R1+0xec], R205 ;  /* 0x0000eccd01007387 */ /* 0x0003e20000100800 */
[----:B------:R-:W-:Y:S01]  /*c3b0*/  F2FP.BF16.F32.PACK_AB R26, R5, R160 ;  /* 0x000000a0051a723e */ /* 0x000fe200000010ff */
[----:B------:R-:W-:Y:S02]  /*c3c0*/  FMUL R197, R197, R111 ;  /* 0x0000006fc5c57220 */ /* 0x000fe40000400000 */
[----:B------:R1:W-:Y:S01]  /*c3d0*/  STL [R1+0xf8], R204 ;  /* 0x0000f8cc01007387 */ /* 0x0003e20000100800 */
[----:B------:R-:W-:Y:S01]  /*c3e0*/  FADD R5, R40, R108 ;  /* 0x0000006c28057221 */ /* 0x000fe20000000000 */
[----:B------:R-:W-:-:S02]  /*c3f0*/  FADD R114, R54, R97 ;  /* 0x0000006136727221 */ /* 0x000fc40000000000 */
[----:B------:R1:W-:Y:S01]  /*c400*/  STL [R1+0xfc], R203 ;  /* 0x0000fccb01007387 */ /* 0x0003e20000100800 */
[----:B------:R-:W-:Y:S01]  /*c410*/  FMUL R196, R196, R111 ;  /* 0x0000006fc4c47220 */ /* 0x000fe20000400000 */
[----:B--2---:R-:W-:Y:S02]  /*c420*/  @!P6 FMUL R55, R55, R55 ;  /* 0x000000373737e220 */ /* 0x004fe40000400000 */
[----:B------:R1:W-:Y:S01]  /*c430*/  STL [R1+0x108], R202 ;  /* 0x000108ca01007387 */ /* 0x0003e20000100800 */
[----:B------:R-:W-:Y:S01]  /*c440*/  @!P3 FMUL R110, R110, R110 ;  /* 0x0000006e6e6eb220 */ /* 0x000fe20000400000 */
[----:B---3--:R-:W-:Y:S01]  /*c450*/  @!P5 FMUL R102, R102, R102 ;  /* 0x000000666666d220 */ /* 0x008fe20000400000 */
[----:B----4-:R-:W-:Y:S01]  /*c460*/  @!P2 FMUL R86, R86, R86 ;  /* 0x000000565656a220 */ /* 0x010fe20000400000 */
        /* <DEDUP_REMOVED lines=13> */
[-C--:B------:R-:W-:Y:S01]  /*c540*/  FMUL R190, R190, R111.reuse ;  /* 0x0000006fbebe7220 */ /* 0x080fe20000400000 */
[-C--:B------:R-:W-:Y:S02]  /*c550*/  FMUL R189, R189, R111.reuse ;  /* 0x0000006fbdbd7220 */ /* 0x080fe40000400000 */
[----:B------:R1:W-:Y:S01]  /*c560*/  STL [R1+0x138], R196 ;  /* 0x000138c401007387 */ /* 0x0003e20000100800 */
[----:B------:R-:W-:-:S03]  /*c570*/  FMUL R188, R188, R111 ;  /* 0x0000006fbcbc7220 */ /* 0x000fc60000400000 */
[----:B------:R1:W-:Y:S01]  /*c580*/  STL [R1+0x13c], R195 ;  /* 0x00013cc301007387 */ /* 0x0003e20000100800 */
[----:B------:R-:W-:Y:S01]  /*c590*/  FADD R114, R114, R115 ;  /* 0x0000007372727221 */ /* 0x000fe20000000000 */
[----:B------:R-:W-:Y:S02]  /*c5a0*/  FMUL R187, R187, R111 ;  /* 0x0000006fbbbb7220 */ /* 0x000fe40000400000 */
[----:B------:R1:W-:Y:S04]  /*c5b0*/  STL [R1+0x148], R194 ;  /* 0x000148c201007387 */ /* 0x0003e80000100800 */
[----:B------:R1:W-:Y:S04]  /*c5c0*/  STL [R1+0x14c], R193 ;  /* 0x00014cc101007387 */ /* 0x0003e80000100800 */
[----:B------:R1:W-:Y:S01]  /*c5d0*/  STL [R1+0x158], R192 ;  /* 0x000158c001007387 */ /* 0x0003e20000100800 */
[----:B------:R-:W-:-:S03]  /*c5e0*/  FADD R5, R5, R114 ;  /* 0x0000007205057221 */ /* 0x000fc60000000000 */
[----:B------:R1:W-:Y:S04]  /*c5f0*/  STL [R1+0x15c], R191 ;  /* 0x00015cbf01007387 */ /* 0x0003e80000100800 */
[----:B------:R1:W-:Y:S04]  /*c600*/  STL [R1+0x168], R190 ;  /* 0x000168be01007387 */ /* 0x0003e80000100800 */
[----:B------:R1:W-:Y:S04]  /*c610*/  STL [R1+0x16c], R189 ;  /* 0x00016cbd01007387 */ /* 0x0003e80000100800 */
[----:B------:R1:W-:Y:S01]  /*c620*/  STL [R1+0x178], R188 ;  /* 0x000178bc01007387 */ /* 0x0003e20000100800 */
[----:B------:R-:W-:-:S03]  /*c630*/  FADD R5, R47, R5 ;  /* 0x000000052f057221 */ /* 0x000fc60000000000 */
[----:B------:R1:W-:Y:S01]  /*c640*/  STL [R1+0x17c], R187 ;  /* 0x00017cbb01007387 */ /* 0x0003e20000100800 */
[----:B------:R-:W-:Y:S01]  /*c650*/  FADD R46, R116, R46 ;  /* 0x0000002e742e7221 */ /* 0x000fe20000000000 */
[----:B------:R-:W-:Y:S01]  /*c660*/  FADD R44, R113, R44 ;  /* 0x0000002c712c7221 */ /* 0x000fe20000000000 */
[----:B------:R-:W-:Y:S01]  /*c670*/  FADD R47, R112, R62 ;  /* 0x0000003e702f7221 */ /* 0x000fe20000000000 */
[----:B------:R-:W-:Y:S02]  /*c680*/  ULEA UR7, UR6, UR36, 0x3 ;  /* 0x0000002406077291 */ /* 0x000fe4000f8e183f */
[----:B------:R-:W-:Y:S01]  /*c690*/  FADD R5, R44, R5 ;  /* 0x000000052c057221 */ /* 0x000fe20000000000 */
[----:B------:R-:W-:Y:S01]  /*c6a0*/  FADD R46, R46, R47 ;  /* 0x0000002f2e2e7221 */ /* 0x000fe20000000000 */
[----:B------:R-:W-:-:S03]  /*c6b0*/  F2FP.BF16.F32.PACK_AB R57, R66, R57 ;  /* 0x000000394239723e */ /* 0x000fc600000010ff */
[----:B------:R-:W-:Y:S01]  /*c6c0*/  FADD R46, R46, R5 ;  /* 0x000000052e2e7221 */ /* 0x000fe20000000000 */
[----:B------:R-:W-:Y:S02]  /*c6d0*/  SHF.L.U32 R5, R183, 0x1f, RZ ;  /* 0x0000001fb7057819 */ /* 0x000fe400000006ff */
[----:B------:R-:W-:Y:S02]  /*c6e0*/  F2FP.BF16.F32.PACK_AB R37, R73, R37 ;  /* 0x000000254925723e */ /* 0x000fe400000010ff */
[----:B------:R-:W-:Y:S01]  /*c6f0*/  F2FP.BF16.F32.PACK_AB R66, R84, R77 ;  /* 0x0000004d5442723e */ /* 0x000fe200000010ff */
[----:B------:R1:W2:Y:S01]  /*c700*/  SYNCS.PHASECHK.TRANS64.TRYWAIT P2, [UR7+0x84000], R5 ;  /* 0x08400005ff0075a7 */ /* 0x0002a20008040147 */
[----:B------:R-:W-:Y:S02]  /*c710*/  F2FP.BF16.F32.PACK_AB R73, R109, R74 ;  /* 0x0000004a6d49723e */ /* 0x000fe400000010ff */
[----:B------:R-:W-:Y:S02]  /*c720*/  F2FP.BF16.F32.PACK_AB R68, R69, R68 ;  /* 0x000000444544723e */ /* 0x000fe400000010ff */
[----:B------:R-:W-:Y:S01]  /*c730*/  F2FP.BF16.F32.PACK_AB R77, R100, R78 ;  /* 0x0000004e644d723e */ /* 0x000fe200000010ff */
[----:B------:R-:W-:Y:S01]  /*c740*/  FFMA R185, R111, R185, R46 ;  /* 0x000000b96fb97223 */ /* 0x000fe2000000002e */
        /* <DEDUP_REMOVED lines=55> */
[----:B------:R-:W-:Y:S01]  /*cac0*/  F2FP.BF16.F32.PACK_AB R90, R49, R23 ;  /* 0x00000017315a723e */ /* 0x000fe200000010ff */
[----:B-12---:R-:W-:Y:S06]  /*cad0*/  @!P0 BRA `(.L_x_27) ;  /* 0x0000000000048947 */ /* 0x006fec0003800000 */
[----:B------:R-:W-:Y:S01]  /*cae0*/  BPT.TRAP 0x1 ;  /* 0x000000040000795c */ /* 0x000fe20000300000 */
.L_x_27:
[----:B------:R-:W-:Y:S05]  /*caf0*/  @P2 BRA `(.L_x_28) ;  /* 0x0000000000082947 */ /* 0x000fea0003800000 */
[----:B------:R-:W1:Y:S02]  /*cb00*/  SYNCS.PHASECHK.TRANS64.TRYWAIT P2, [UR7+0x84000], R5 ;  /* 0x08400005ff0075a7 */ /* 0x000e640008040147 */
[----:B-1----:R-:W-:Y:S05]  /*cb10*/  @!P2 BRA `(.L_x_29) ;  /* 0x000000d800c8a947 */ /* 0x002fea0003800000 */
.L_x_28:
[----:B------:R-:W-:Y:S04]  /*cb20*/  STL [R1+0x194], R186 ;  /* 0x000194ba01007387 */ /* 0x000fe80000100800 */
[----:B------:R-:W-:Y:S04]  /*cb30*/  STL [R1+0x190], R185 ;  /* 0x000190b901007387 */ /* 0x000fe80000100800 */
[----:B------:R-:W-:Y:S04]  /*cb40*/  STL.64 [R1+0x188], R182 ;  /* 0x000188b601007387 */ /* 0x000fe80000100a00 */
[----:B------:R2:W-:Y:S04]  /*cb50*/  STL [R1+0x180], R181 ;  /* 0x000180b501007387 */ /* 0x0005e80000100800 */
[----:B------:R-:W3:Y:S04]  /*cb60*/  LDL.LU.64 R96, [R1] ;  /* 0x0000000001607983 */ /* 0x000ee80000300a00 */
[----:B------:R-:W3:Y:S04]  /*cb70*/  LDL.LU.64 R98, [R1+0x8] ;  /* 0x0000080001627983 */ /* 0x000ee80000300a00 */
        /* <DEDUP_REMOVED lines=40> */
[----:B--2---:R-:W3:Y:S04]  /*ce00*/  LDL.LU.64 R180, [R1+0x150] ;  /* 0x0001500001b47983 */ /* 0x004ee80000300a00 */
[----:B------:R-:W3:Y:S04]  /*ce10*/  LDL.LU.64 R182, [R1+0x158] ;  /* 0x0001580001b67983 */ /* 0x000ee80000300a00 */
[----:B------:R-:W3:Y:S04]  /*ce20*/  LDL.LU.64 R184, [R1+0x160] ;  /* 0x0001600001b87983 */ /* 0x000ee80000300a00 */
[----:B------:R-:W3:Y:S04]  /*ce30*/  LDL.LU.64 R186, [R1+0x168] ;  /* 0x0001680001ba7983 */ /* 0x000ee80000300a00 */
[----:B------:R-:W3:Y:S04]  /*ce40*/  LDL.LU.64 R188, [R1+0x170] ;  /* 0x0001700001bc7983 */ /* 0x000ee80000300a00 */
[----:B------:R-:W3:Y:S01]  /*ce50*/  LDL.LU.64 R190, [R1+0x178] ;  /* 0x0001780001be7983 */ /* 0x000ee20000300a00 */
[----:B------:R-:W-:Y:S01]  /*ce60*/  UIMAD UR10, UR6, 0x1800, UR39 ;  /* 0x00001800060a78a4 */ /* 0x000fe2000f8e0227 */
[----:B------:R-:W-:Y:S01]  /*ce70*/  F2FP.BF16.F32.PACK_AB R91, R86, R87 ;  /* 0x00000057565b723e */ /* 0x000fe200000010ff */
[----:B------:R-:W-:Y:S01]  /*ce80*/  UMOV UR11, 0x40000040 ;  /* 0x40000040000b7882 */ /* 0x000fe20000000000 */
[----:B------:R-:W-:Y:S01]  /*ce90*/  UMOV UR15, 0x40000040 ;  /* 0x40000040000f7882 */ /* 0x000fe20000000000 */
[----:B------:R-:W-:Y:S01]  /*cea0*/  UIADD3 UR14, UR10, 0x80, URZ ;  /* 0x000000800a0e7890 */ /* 0x000fe2000fffe03f */
[----:B---3--:R-:W-:-:S06]  /*ceb0*/  WARPGROUP.ARRIVE ;  /* 0x00000000000079c5 */ /* 0x008fcc0000000000 */
[----:B------:R-:W-:Y:S01]  /*cec0*/  HGMMA.64x192x16.F32.BF16 R96, R24, gdesc[UR8].tnspB, R96, gsb0 ;  /* 0x42e0000818607df0 */ /* 0x000fe20008001860 */
[----:B------:R-:W-:Y:S02]  /*ced0*/  UMOV UR11, 0x40000040 ;  /* 0x40000040000b7882 */ /* 0x000fe40000000000 */
        /* <DEDUP_REMOVED lines=65> */
[----:B------:R-:W-:Y:S01]  /*d2f0*/  UIADD3 UR10, UR10, 0x780, URZ ;  /* 0x000007800a0a7890 */ /* 0x000fe2000fffe03f */
[----:B------:R-:W-:Y:S02]  /*d300*/  WARPGROUP.DEPBAR.LE gsb0, 0x0 ;  /* 0x00008000000079c5 */ /* 0x000fe40000010000 */
[----:B------:R-:W-:-:S14]  /*d310*/  WARPGROUP.ARRIVE ;  /* 0x00000000000079c5 */ /* 0x000fdc0000000000 */
[----:B------:R-:W-:Y:S03]  /*d320*/  HGMMA.64x192x16.F32.BF16 R96, R92, gdesc[UR12].tnspB, R96, gsb0 ;  /* 0x42e0000c5c607df0 */ /* 0x000fe60008001860 */
        /* <DEDUP_REMOVED lines=54> */
[----:B------:R3:W5:Y:S04]  /*d690*/  LDL.LU.64 R182, [R1+0x188] ;  /* 0x0001880001b67983 */ /* 0x0007680000300a00 */
[----:B------:R3:W5:Y:S01]  /*d6a0*/  LDL.LU R181, [R1+0x180] ;  /* 0x0001800001b57983 */ /* 0x0007620000300800 */
[----:B------:R-:W-:Y:S05]  /*d6b0*/  @!P0 BRA `(.L_x_30) ;  /* 0x0000000000048947 */ /* 0x000fea0003800000 */
[----:B------:R-:W-:Y:S01]  /*d6c0*/  BPT.TRAP 0x1 ;  /* 0x000000040000795c */ /* 0x000fe20000300000 */
.L_x_30:
[----:B------:R-:W-:-:S04]  /*d6d0*/  ULEA UR7, UR58, UR36, 0x3 ;  /* 0x000000243a077291 */ /* 0x000fc8000f8e183f */
[----:B------:R-:W-:-:S04]  /*d6e0*/  UIADD3 UR7, UR7, 0x84028, URZ ;  /* 0x0008402807077890 */ /* 0x000fc8000fffe03f */
[----:B------:R-:W-:-:S09]  /*d6f0*/  UPRMT UR7, URZ, 0x654, UR7 ;  /* 0x000006543f077896 */ /* 0x000fd20008000007 */
[----:B------:R-:W-:Y:S01]  /*d700*/  SYNCS.ARRIVE.TRANS64.RED.A1T0 RZ, [UR7], RZ ;  /* 0x000000ffffff79a7 */ /* 0x000fe20008100407 */
[----:B------:R-:W-:Y:S05]  /*d710*/  @P1 BRA `(.L_x_31) ;  /* 0x0000000000041947 */ /* 0x000fea0003800000 */
[----:B------:R-:W-:Y:S01]  /*d720*/  BPT.TRAP 0x1 ;  /* 0x000000040000795c */ /* 0x000fe20000300000 */
.L_x_31:
[----:B------:R-:W-:-:S04]  /*d730*/  UIADD3 UR58, UR58, 0x1, URZ ;  /* 0x000000013a3a7890 */ /* 0x000fc8000fffe03f */
[----:B------:R-:W-:-:S04]  /*d740*/  UISETP.NE.AND UP0, UPT, UR58, 0x5, UPT ;  /* 0x000000053a00788c */ /* 0x000fc8000bf05270 */
[----:B------:R-:W-:Y:S01]  /*d750*/  USEL UR58, UR58, URZ, UP0 ;  /* 0x0000003f3a3a7287 */ /* 0x000fe20008000000 */
[----:B------:R-:W-:Y:S11]  /*d760*/  @!P0 BRA `(.L_x_32) ;  /* 0x0000000000048947 */ /* 0x000ff60003800000 */
[----:B------:R-:W-:Y:S01]  /*d770*/  BPT.TRAP 0x1 ;  /* 0x000000040000795c */ /* 0x000fe20000300000 */
.L_x_32:
[----:B------:R-:W-:-:S04]  /*d780*/  ULEA UR7, UR58, UR36, 0x3 ;  /* 0x000000243a077291 */ /* 0x000fc8000f8e183f */
[----:B------:R-:W-:-:S04]  /*d790*/  UIADD3 UR7, UR7, 0x84028, URZ ;  /* 0x0008402807077890 */ /* 0x000fc8000fffe03f */
[----:B------:R-:W-:-:S09]  /*d7a0*/  UPRMT UR7, URZ, 0x654, UR7 ;  /* 0x000006543f077896 */ /* 0x000fd20008000007 */
[----:B------:R-:W-:Y:S01]  /*d7b0*/  SYNCS.ARRIVE.TRANS64.RED.A1T0 RZ, [UR7], RZ ;  /* 0x000000ffffff79a7 */ /* 0x000fe20008100407 */
[----:B------:R-:W-:Y:S05]  /*d7c0*/  @P1 BRA `(.L_x_33) ;  /* 0x0000000000041947 */ /* 0x000fea0003800000 */
[----:B------:R-:W-:Y:S01]  /*d7d0*/  BPT.TRAP 0x1 ;  /* 0x000000040000795c */ /* 0x000fe20000300000 */
.L_x_33:
[----:B------:R-:W-:Y:S01]  /*d7e0*/  UIADD3 UR6, UR6, 0x1, URZ ;  /* 0x0000000106067890 */ /* 0x000fe2000fffe03f */
[C---:B-----5:R-:W-:Y:S01]  /*d7f0*/  ISETP.GT.AND P2, PT, R182.reuse, 0x2, PT ;  /* 0x00000002b600780c */ /* 0x060fe20003f44270 */
[----:B------:R-:W-:Y:S01]  /*d800*/  UIADD3 UR58, UR58, 0x1, URZ ;  /* 0x000000013a3a7890 */ /* 0x000fe2000fffe03f */
[----:B------:R-:W-:Y:S01]  /*d810*/  VIADD R182, R182, 0xffffffff ;  /* 0xffffffffb6b67836 */ /* 0x000fe20000000000 */
[----:B------:R-:W-:Y:S01]  /*d820*/  UISETP.NE.AND UP2, UPT, UR6, 0x5, UPT ;  /* 0x000000050600788c */ /* 0x000fe2000bf45270 */
[----:B------:R-:W-:Y:S01]  /*d830*/  VIADD R0, R0, 0x100 ;  /* 0x0000010000007836 */ /* 0x000fe20000000000 */
[----:B------:R-:W-:Y:S01]  /*d840*/  UISETP.NE.AND UP0, UPT, UR58, 0x5, UPT ;  /* 0x000000053a00788c */ /* 0x000fe2000bf05270 */
[----:B-1----:R-:W-:Y:S01]  /*d850*/  MOV R6, R181 ;  /* 0x000000b500067202 */ /* 0x002fe20000000f00 */
[----:B------:R-:W-:Y:S01]  /*d860*/  USEL UR7, URZ, 0x1, UP2 ;  /* 0x000000013f077887 */ /* 0x000fe20009000000 */
[----:B------:R-:W-:Y:S01]  /*d870*/  IMAD.MOV.U32 R180, RZ, RZ, R4 ;  /* 0x000000ffffb47224 */ /* 0x000fe200078e0004 */
[----:B------:R-:W-:-:S02]  /*d880*/  USEL UR58, UR58, URZ, UP0 ;  /* 0x0000003f3a3a7287 */ /* 0x000fc40008000000 */
[----:B------:R-:W-:Y:S02]  /*d890*/  USEL UR57, UR6, URZ, UP2 ;  /* 0x0000003f06397287 */ /* 0x000fe40009000000 */
[----:B------:R-:W-:Y:S01]  /*d8a0*/  LOP3.LUT R5, R183, UR7, RZ, 0x3c, !PT ;  /* 0x00000007b7057c12 */ /* 0x000fe2000f8e3cff */
[----:B------:R-:W-:Y:S09]  /*d8b0*/  @P2 BRA `(.L_x_34) ;  /* 0xffffff9c00442947 */ /* 0x000ff2000383ffff */
.L_x_23:
[----:B------:R-:W-:-:S13]  /*d8c0*/  ISETP.GE.AND P2, PT, R182, 0x1, PT ;  /* 0x00000001b600780c */ /* 0x000fda0003f46270 */
[----:B------:R-:W-:Y:S05]  /*d8d0*/  @!P2 BRA `(.L_x_35) ;  /* 0x0000008800d8a947 */ /* 0x000fea0003800000 */
[----:B------:R-:W-:Y:S01]  /*d8e0*/  IMAD.MOV.U32 R172, RZ, RZ, R181 ;  /* 0x000000ffffac7224 */ /* 0x000fe200078e00b5 */
[----:B------:R-:W-:Y:S01]  /*d8f0*/  MOV R173, R4 ;  /* 0x0000000400ad7202 */ /* 0x000fe20000000f00 */
[----:B------:R-:W-:-:S06]  /*d900*/  ULDC UR59, c[0x0][0x604] ;  /* 0x00018100003b7ab9 */ /* 0x000fcc0000000800 */
.L_x_46:
[----:B------:R-:W-:Y:S05]  /*d910*/  @!P0 BRA `(.L_x_36) ;  /* 0x0000000000048947 */ /* 0x000fea0003800000 */
[----:B------:R-:W-:Y:S01]  /*d920*/  BPT.TRAP 0x1 ;  /* 0x000000040000795c */ /* 0x000fe20000300000 */
.L_x_36:
[----:B------:R-:W-:Y:S01]  /*d930*/  ULEA UR6, UR57, UR36, 0x3 ;  /* 0x0000002439067291 */ /* 0x000fe2000f8e183f */
[----:B------:R-:W-:-:S08]  /*d940*/  SHF.L.U32 R4, R5, 0x1f, RZ ;  /* 0x0000001f05047819 */ /* 0x000fd000000006ff */
[----:B------:R-:W1:Y:S02]  /*d950*/  SYNCS.PHASECHK.TRANS64.TRYWAIT P2, [UR6+0x84000], R4 ;  /* 0x08400004ff0075a7 */ /* 0x000e640008040146 */
[----:B-1----:R-:W-:Y:S05]  /*d960*/  @!P2 BRA `(.L_x_37) ;  /* 0x000000cc004ca947 */ /* 0x002fea0003800000 */
.L_x_114:
        /* <DEDUP_REMOVED lines=77> */
.L_x_38:
[----:B-1----:R-:W-:Y:S01]  /*de40*/  LOP3.LUT R4, R4, 0xefffffff, RZ, 0xc0, !PT ;  /* 0xefffffff04047812 */ /* 0x002fe200078ec0ff */
[----:B------:R-:W-:Y:S01]  /*de50*/  VIADD R5, R0, 0x1 ;  /* 0x0000000100057836 */ /* 0x000fe20000000000 */
[----:B------:R-:W2:Y:S02]  /*de60*/  LDL.LU R235, [R1+0x130] ;  /* 0x0001300001eb7983 */ /* 0x000ea40000300800 */
[----:B------:R-:W-:Y:S02]  /*de70*/  @P0 LOP3.LUT R4, R4, 0x10000000, RZ, 0xfc, !PT ;  /* 0x1000000004040812 */ /* 0x000fe400078efcff */
[-C--:B------:R-:W-:Y:S01]  /*de80*/  ISETP.GE.AND P0, PT, R3, R5.reuse, PT ;  /* 0x000000050300720c */ /* 0x080fe20003f06270 */
[----:B------:R-:W-:Y:S01]  /*de90*/  VIADD R9, R0, 0x11 ;  /* 0x0000001100097836 */ /* 0x000fe20000000000 */
[----:B------:R-:W-:Y:S01]  /*dea0*/  LOP3.LUT R4, R4, 0xf7ffffff, RZ, 0xc0, !PT ;  /* 0xf7ffffff04047812 */ /* 0x000fe200078ec0ff */
[----:B------:R-:W-:Y:S01]  /*deb0*/  VIADD R12, R0, 0x19 ;  /* 0x00000019000c7836 */ /* 0x000fe20000000000 */
[----:B------:R-:W-:Y:S01]  /*dec0*/  ISETP.GE.AND P4, PT, R2, R5, PT ;  /* 0x000000050200720c */ /* 0x000fe20003f86270 */
[----:B------:R-:W-:Y:S01]  /*ded0*/  VIADD R6, R0, 0x20 ;  /* 0x0000002000067836 */ /* 0x000fe20000000000 */
[----:B------:R-:W-:Y:S01]  /*dee0*/  @P1 LOP3.LUT R4, R4, 0x8000000, RZ, 0xfc, !PT ;  /* 0x0800000004041812 */ /* 0x000fe200078efcff */
[C---:B------:R-:W-:Y:S01]  /*def0*/  VIADD R5, R0.reuse, 0x8 ;  /* 0x0000000800057836 */ /* 0x040fe20000000000 */
[C---:B------:R-:W-:Y:S01]  /*df00*/  IADD3 R11, R0.reuse, 0x21, RZ ;  /* 0x00000021000b7810 */ /* 0x040fe20007ffe0ff */
[----:B------:R-:W-:Y:S01]  /*df10*/  VIADD R7, R0, 0x28 ;  /* 0x0000002800077836 */ /* 0x000fe20000000000 */
[----:B------:R-:W-:Y:S01]  /*df20*/  LOP3.LUT R4, R4, 0xfbffffff, RZ, 0xc0, !PT ;  /* 0xfbffffff04047812 */ /* 0x000fe200078ec0ff */
[C---:B------:R-:W-:Y:S01]  /*df30*/  VIADD R10, R0.reuse, 0x29 ;  /* 0x00000029000a7836 */ /* 0x040fe20000000000 */
[----:B------:R-:W-:Y:S01]  /*df40*/  IADD3 R8, R0, 0x30, RZ ;  /* 0x0000003000087810 */ /* 0x000fe20007ffe0ff */
[----:B------:R-:W4:Y:S01]  /*df50*/  LDL.LU R234, [R1+0x134] ;  /* 0x0001340001ea7983 */ /* 0x000f220000300800 */
[----:B------:R-:W-:-:S02]  /*df60*/  @P0 LOP3.LUT R4, R4, 0x4000000, RZ, 0xfc, !PT ;  /* 0x0400000004040812 */ /* 0x000fc400078efcff */
[CC--:B------:R-:W-:Y:S01]  /*df70*/  ISETP.GE.AND P0, PT, R3.reuse, R5.reuse, PT ;  /* 0x000000050300720c */ /* 0x0c0fe20003f06270 */
[----:B------:R-:W5:Y:S01]  /*df80*/  LDL.LU R233, [R1+0x140] ;  /* 0x0001400001e97983 */ /* 0x000f620000300800 */
[----:B------:R-:W-:Y:S02]  /*df90*/  ISETP.GE.AND P2, PT, R2, R5, PT ;  /* 0x000000050200720c */ /* 0x000fe40003f46270 */
[----:B------:R-:W-:Y:S01]  /*dfa0*/  LOP3.LUT R4, R4, 0xfdffffff, RZ, 0xc0, !PT ;  /* 0xfdffffff04047812 */ /* 0x000fe200078ec0ff */
[----:B------:R-:W5:Y:S01]  /*dfb0*/  LDL.LU R232, [R1+0x144] ;  /* 0x0001440001e87983 */ /* 0x000f620000300800 */
[----:B------:R-:W-:Y:S02]  /*dfc0*/  IADD3 R5, R0, 0x9, RZ ;  /* 0x0000000900057810 */ /* 0x000fe40007ffe0ff */
[----:B------:R-:W-:Y:S01]  /*dfd0*/  FSEL R170, R28, -INF , P2 ;  /* 0xff8000001caa7808 */ /* 0x000fe20001000000 */
[----:B------:R-:W5:Y:S04]  /*dfe0*/  LDL.LU R231, [R1+0x150] ;  /* 0x0001500001e77983 */ /* 0x000f680000300800 */
[----:B------:R-:W-:Y:S01]  /*dff0*/  @P0 LOP3.LUT R4, R4, 0x2000000, RZ, 0xfc, !PT ;  /* 0x0200000004040812 */ /* 0x000fe200078efcff */
[----:B------:R-:W5:Y:S01]  /*e000*/  LDL.LU R230, [R1+0x154] ;  /* 0x0001540001e67983 */ /* 0x000f620000300800 */
[----:B------:R-:W-:-:S02]  /*e010*/  ISETP.GE.AND P0, PT, R3, R5, PT ;  /* 0x000000050300720c */ /* 0x000fc40003f06270 */
[----:B------:R-:W-:Y:S01]  /*e020*/  ISETP.GE.AND P3, PT, R2, R5, PT ;  /* 0x000000050200720c */ /* 0x000fe20003f66270 */
[----:B------:R-:W-:Y:S01]  /*e030*/  VIADD R5, R0, 0x10 ;  /* 0x0000001000057836 */ /* 0x000fe20000000000 */
[----:B------:R-:W-:Y:S01]  /*e040*/  LOP3.LUT R4, R4, 0xfeffffff, RZ, 0xc0, !PT ;  /* 0xfeffffff04047812 */ /* 0x000fe200078ec0ff */
[----:B------:R-:W5:Y:S03]  /*e050*/  LDL.LU R229, [R1+0x160] ;  /* 0x0001600001e57983 */ /* 0x000f660000300800 */
[-C--:B------:R-:W-:Y:S01]  /*e060*/  ISETP.GE.AND P2, PT, R2, R5.reuse, PT ;  /* 0x000000050200720c */ /* 0x080fe20003f46270 */
[----:B------:R-:W5:Y:S04]  /*e070*/  LDL.LU R228, [R1+0x164] ;  /* 0x0001640001e47983 */ /* 0x000f680000300800 */
[----:B------:R-:W-:Y:S01]  /*e080*/  @P0 LOP3.LUT R4, R4, 0x1000000, RZ, 0xfc, !PT ;  /* 0x0100000004040812 */ /* 0x000fe200078efcff */
[----:B------:R-:W5:Y:S01]  /*e090*/  LDL.LU R227, [R1+0x170] ;  /* 0x0001700001e37983 */ /* 0x000f620000300800 */
[----:B------:R-:W-:-:S02]  /*e0a0*/  ISETP.GE.AND P0, PT, R3, R5, PT ;  /* 0x000000050300720c */ /* 0x000fc40003f06270 */
[----:B------:R-:W-:Y:S01]  /*e0b0*/  LOP3.LUT R4, R4, 0xff7fffff, RZ, 0xc0, !PT ;  /* 0xff7fffff04047812 */ /* 0x000fe200078ec0ff */
[----:B------:R-:W5:Y:S01]  /*e0c0*/  LDL.LU R226, [R1+0x174] ;  /* 0x0001740001e27983 */ /* 0x000f620000300800 */
[----:B------:R-:W-:Y:S02]  /*e0d0*/  IADD3 R5, R0, 0x18, RZ ;  /* 0x0000001800057810 */ /* 0x000fe40007ffe0ff */
[----:B------:R-:W-:Y:S01]  /*e0e0*/  FSEL R168, R32, -INF , P2 ;  /* 0xff80000020a87808 */ /* 0x000fe20001000000 */
[----:B------:R-:W5:Y:S06]  /*e0f0*/  LDL.LU R225, [R1+0xc] ;  /* 0x00000c0001e17983 */ /* 0x000f6c0000300800 */
[----:B------:R-:W-:Y:S01]  /*e100*/  @P0 LOP3.LUT R4, R4, 0x800000, RZ, 0xfc, !PT ;  /* 0x0080000004040812 */ /* 0x000fe200078efcff */
[----:B------:R-:W5:Y:S01]  /*e110*/  LDL.LU R224, [R1+0x18] ;  /* 0x0000180001e07983 */ /* 0x000f620000300800 */
[----:B------:R-:W-:-:S02]  /*e120*/  ISETP.GE.AND P0, PT, R3, R9, PT ;  /* 0x000000090300720c */ /* 0x000fc40003f06270 */
[----:B------:R-:W-:Y:S01]  /*e130*/  LOP3.LUT R4, R4, 0xffbfffff, RZ, 0xc0, !PT ;  /* 0xffbfffff04047812 */ /* 0x000fe200078ec0ff */
[----:B------:R-:W5:Y:S01]  /*e140*/  LDL.LU R223, [R1+0x1c] ;  /* 0x00001c0001df7983 */ /* 0x000f620000300800 */
[----:B------:R-:W-:-:S09]  /*e150*/  ISETP.GE.AND P2, PT, R2, R9, PT ;  /* 0x000000090200720c */ /* 0x000fd20003f46270 */
[----:B------:R-:W-:Y:S01]  /*e160*/  @P0 LOP3.LUT R4, R4, 0x400000, RZ, 0xfc, !PT ;  /* 0x0040000004040812 */ /* 0x000fe200078efcff */
[----:B------:R-:W5:Y:S01]  /*e170*/  LDL.LU R222, [R1+0x28] ;  /* 0x0000280001de7983 */ /* 0x000f620000300800 */
[----:B------:R-:W-:Y:S02]  /*e180*/  ISETP.GE.AND P0, PT, R3, R5, PT ;  /* 0x000000050300720c */ /* 0x000fe40003f06270 */
[----:B------:R-:W-:Y:S01]  /*e190*/  LOP3.LUT R4, R4, 0xffdfffff, RZ, 0xc0, !PT ;  /* 0xffdfffff04047812 */ /* 0x000fe200078ec0ff */
[----:B------:R-:W-:Y:S01]  /*e1a0*/  VIADD R9, R0, 0x31 ;  /* 0x0000003100097836 */ /* 0x000fe20000000000 */
[----:B------:R-:W-:Y:S01]  /*e1b0*/  FSEL R167, R33, -INF , P2 ;  /* 0xff80000021a77808 */ /* 0x000fe20001000000 */
[----:B------:R-:W5:Y:S08]  /*e1c0*/  LDL.LU R221, [R1+0x2c] ;  /* 0x00002c0001dd7983 */ /* 0x000f700000300800 */
        /* <DEDUP_REMOVED lines=8> */
[C---:B------:R-:W-:Y:S02]  /*e250*/  ISETP.GE.AND P0, PT, R3.reuse, R6, PT ;  /* 0x000000060300720c */ /* 0x040fe40003f06270 */
        /* <DEDUP_REMOVED lines=28> */
[----:B------:R-:W5:Y:S01]  /*e420*/  LDL.LU R208, [R1+0x98] ;  /* 0x0000980001d07983 */ /* 0x000f620000300800 */
[----:B------:R-:W-:Y:S02]  /*e430*/  IADD3 R6, R0, 0x40, RZ ;  /* 0x0000004000067810 */ /* 0x000fe40007ffe0ff */
[----:B------:R-:W-:Y:S01]  /*e440*/  FSEL R164, R40, -INF , P2 ;  /* 0xff80000028a47808 */ /* 0x000fe20001000000 */
[----:B------:R-:W5:Y:S06]  /*e450*/  LDL.LU R207, [R1+0x9c] ;  /* 0x00009c0001cf7983 */ /* 0x000f6c0000300800 */
[----:B------:R-:W-:-:S02]  /*e460*/  @P0 LOP3.LUT R4, R4, 0x8000, RZ, 0xfc, !PT ;  /* 0x0000800004040812 */ /* 0x000fc400078efcff */
[----:B------:R-:W-:Y:S02]  /*e470*/  ISETP.GE.AND P2, PT, R2, R11, PT ;  /* 0x0000000b0200720c */ /* 0x000fe40003f46270 */
[----:B------:R-:W-:Y:S02]  /*e480*/  FSEL R169, R29, -INF , P3 ;  /* 0xff8000001da97808 */ /* 0x000fe40001800000 */
[----:B------:R-:W-:Y:S01]  /*e490*/  FSEL R171, R25, -INF , P4 ;  /* 0xff80000019ab7808 */ /* 0x000fe20002000000 */
[----:B------:R-:W-:Y:S01]  /*e4a0*/  VIADD R40, R0, 0xc9 ;  /* 0x000000c900287836 */ /* 0x000fe20000000000 */
[----:B------:R-:W-:Y:S01]  /*e4b0*/  ISETP.GE.AND P0, PT, R3, R9, PT ;  /* 0x000000090300720c */ /* 0x000fe20003f06270 */
[----:B------:R-:W5:Y:S01]  /*e4c0*/  LDL.LU R206, [R1+0xa8] ;  /* 0x0000a80001ce7983 */ /* 0x000f620000300800 */
[----:B------:R-:W-:Y:S01]  /*e4d0*/  LOP3.LUT R4, R4, 0xffffbfff, RZ, 0xc0, !PT ;  /* 0xffffbfff04047812 */ /* 0x000fe200078ec0ff */
[C---:B------:R-:W-:Y:S01]  /*e4e0*/  VIADD R11, R0.reuse, 0x41 ;  /* 0x00000041000b7836 */ /* 0x040fe20000000000 */
[----:B------:R-:W-:Y:S01]  /*e4f0*/  FSEL R163, R41, -INF , P2 ;  /* 0xff80000029a37808 */ /* 0x000fe20001000000 */
[----:B------:R-:W-:Y:S01]  /*e500*/  VIADD R25, R0, 0xc1 ;  /* 0x000000c100197836 */ /* 0x000fe20000000000 */
[----:B------:R-:W5:Y:S07]  /*e510*/  LDL.LU R205, [R1+0xac] ;  /* 0x0000ac0001cd7983 */ /* 0x000f6e0000300800 */
        /* <DEDUP_REMOVED lines=16> */
[C---:B------:R-:W-:Y:S01]  /*e620*/  IADD3 R41, R0.reuse, 0xd0, RZ ;  /* 0x000000d000297810 */ /* 0x040fe20007ffe0ff */
[----:B------:R-:W-:Y:S01]  /*e630*/  VIADD R44, R0, 0xd1 ;  /* 0x000000d1002c7836 */ /* 0x000fe20000000000 */
[----:B------:R-:W-:Y:S01]  /*e640*/  ISETP.GE.AND P0, PT, R3, R6, PT ;  /* 0x000000060300720c */ /* 0x000fe20003f06270 */
[----:B------:R-:W5:Y:S01]  /*e650*/  LDL.LU R199, [R1+0xdc] ;  /* 0x0000dc0001c77983 */ /* 0x000f620000300800 */
[----:B------:R-:W-:Y:S01]  /*e660*/  LOP3.LUT R4, R4, 0xfffff7ff, RZ, 0xc0, !PT ;  /* 0xfffff7ff04047812 */ /* 0x000fe200078ec0ff */
[----:B------:R-:W-:Y:S01]  /*e670*/  VIADD R10, R0, 0x49 ;  /* 0x00000049000a7836 */ /* 0x000fe20000000000 */
[----:B------:R-:W-:Y:S01]  /*e680*/  FSEL R161, R45, -INF , P2 ;  /* 0xff8000002da17808 */ /* 0x000fe20001000000 */
[----:B------:R-:W5:Y:S08]  /*e690*/  LDL.LU R198, [R1+0xe8] ;  /* 0x0000e80001c67983 */ /* 0x000f700000300800 */
[----:B------:R-:W-:-:S02]  /*e6a0*/  @P0 LOP3.LUT R4, R4, 0x800, RZ, 0xfc, !PT ;  /* 0x0000080004040812 */ /* 0x000fc400078efcff */
[----:B------:R-:W-:Y:S01]  /*e6b0*/  ISETP.GE.AND P2, PT, R2, R8, PT ;  /* 0x000000080200720c */ /* 0x000fe20003f46270 */
[----:B------:R-:W-:Y:S01]  /*e6c0*/  VIADD R45, R0, 0xd9 ;  /* 0x000000d9002d7836 */ /* 0x000fe20000000000 */
[----:B------:R-:W-:Y:S01]  /*e6d0*/  ISETP.GE.AND P0, PT, R3, R11, PT ;  /* 0x0000000b0300720c */ /* 0x000fe20003f06270 */
[----:B------:R-:W5:Y:S01]  /*e6e0*/  LDL.LU R197, [R1+0xec] ;  /* 0x0000ec0001c57983 */ /* 0x000f620000300800 */
[----:B------:R-:W-:Y:S02]  /*e6f0*/  LOP3.LUT R4, R4, 0xfffffbff, RZ, 0xc0, !PT ;  /* 0xfffffbff04047812 */ /* 0x000fe400078ec0ff */
[----:B------:R-:W-:Y:S01]  /*e700*/  IADD3 R8, R0, 0x50, RZ ;  /* 0x0000005000087810 */ /* 0x000fe20007ffe0ff */
[----:B------:R-:W5:Y:S01]  /*e710*/  LDL.LU R196, [R1+0xf8] ;  /* 0x0000f80001c47983 */ /* 0x000f620000300800 */
[----:B------:R-:W-:-:S07]  /*e720*/  FSEL R36, R48, -INF , P2 ;  /* 0xff80000030247808 */ /* 0x000fce0001000000 */
[----:B------:R-:W-:Y:S01]  /*e730*/  @P0 LOP3.LUT R4, R4, 0x400, RZ, 0xfc, !PT ;  /* 0x0000040004040812 */ /* 0x000fe200078efcff */
[----:B------:R-:W5:Y:S01]  /*e740*/  LDL.LU R195, [R1+0xfc] ;  /* 0x0000fc0001c37983 */ /* 0x000f620000300800 */
[----:B------:R-:W-:Y:S02]  /*e750*/  ISETP.GE.AND P0, PT, R3, R7, PT ;  /* 0x000000070300720c */ /* 0x000fe40003f06270 */
[----:B------:R-:W-:Y:S01]  /*e760*/  LOP3.LUT R4, R4, 0xfffffdff, RZ, 0xc0, !PT ;  /* 0xfffffdff04047812 */ /* 0x000fe200078ec0ff */
[----:B------:R-:W5:Y:S01]  /*e770*/  LDL.LU R194, [R1+0x108] ;  /* 0x0001080001c27983 */ /* 0x000f620000300800 */
[----:B------:R-:W-:-:S03]  /*e780*/  ISETP.GE.AND P2, PT, R2, R0, PT ;  /* 0x000000000200720c */ /* 0x000fc60003f46270 */
[----:B------:R-:W5:Y:S06]  /*e790*/  LDL.LU R193, [R1+0x10c] ;  /* 0x00010c0001c17983 */ /* 0x000f6c0000300800 */
[----:B------:R-:W-:Y:S01]  /*e7a0*/  @P0 LOP3.LUT R4, R4, 0x200, RZ, 0xfc, !PT ;  /* 0x0000020004040812 */ /* 0x000fe200078efcff */
[----:B------:R-:W5:Y:S01]  /*e7b0*/  LDL.LU R192, [R1+0x118] ;  /* 0x0001180001c07983 */ /* 0x000f620000300800 */
[----:B------:R-:W-:Y:S02]  /*e7c0*/  ISETP.GE.AND P0, PT, R3, R10, PT ;  /* 0x0000000a0300720c */ /* 0x000fe40003f06270 */
[----:B------:R-:W-:Y:S01]  /*e7d0*/  LOP3.LUT R4, R4, 0xfffffeff, RZ, 0xc0, !PT ;  /* 0xfffffeff04047812 */ /* 0x000fe200078ec0ff */
[----:B---3--:R-:W3:Y:S01]  /*e7e0*/  LDL.LU R191, [R1+0x11c] ;  /* 0x00011c0001bf7983 */ /* 0x008ee20000300800 */
[----:B------:R-:W-:-:S09]  /*e7f0*/  FSEL R17, R24, -INF , P2 ;  /* 0xff80000018117808 */ /* 0x000fd20001000000 */
[----:B------:R-:W-:Y:S01]  /*e800*/  @P0 LOP3.LUT R4, R4, 0x100, RZ, 0xfc, !PT ;  /* 0x0000010004040812 */ /* 0x000fe200078efcff */
[----:B------:R-:W3:Y:S01]  /*e810*/  LDL.LU R190, [R1+0x128] ;  /* 0x0001280001be7983 */ /* 0x000ee20000300800 */
[----:B------:R-:W-:Y:S02]  /*e820*/  ISETP.GE.AND P0, PT, R3, R8, PT ;  /* 0x000000080300720c */ /* 0x000fe40003f06270 */
[----:B------:R-:W-:Y:S01]  /*e830*/  ISETP.GE.AND P2, PT, R2, R9, PT ;  /* 0x000000090200720c */ /* 0x000fe20003f46270 */
[----:B------:R-:W-:Y:S01]  /*e840*/  VIADD R9, R0, 0x51 ;  /* 0x0000005100097836 */ /* 0x000fe20000000000 */
[----:B------:R-:W-:Y:S01]  /*e850*/  LOP3.LUT R4, R4, 0xffffff7f, RZ, 0xc0, !PT ;  /* 0xffffff7f04047812 */ /* 0x000fe200078ec0ff */
[----:B------:R-:W3:Y:S01]  /*e860*/  LDL.LU R189, [R1+0x12c] ;  /* 0x00012c0001bd7983 */ /* 0x000ee20000300800 */
[----:B------:R-:W-:-:S07]  /*e870*/  FSEL R37, R49, -INF , P2 ;  /* 0xff80000031257808 */ /* 0x000fce0001000000 */
[----:B------:R-:W-:Y:S01]  /*e880*/  @P0 LOP3.LUT R4, R4, 0x80, RZ, 0xfc, !PT ;  /* 0x0000008004040812 */ /* 0x000fe200078efcff */
[----:B------:R-:W3:Y:S01]  /*e890*/  LDL.LU R188, [R1+0x138] ;  /* 0x0001380001bc7983 */ /* 0x000ee20000300800 */
[----:B------:R-:W-:Y:S02]  /*e8a0*/  ISETP.GE.AND P0, PT, R3, R9, PT ;  /* 0x000000090300720c */ /* 0x000fe40003f06270 */
[----:B------:R-:W-:Y:S01]  /*e8b0*/  ISETP.GE.AND P2, PT, R2, R5, PT ;  /* 0x000000050200720c */ /* 0x000fe20003f46270 */
[----:B------:R-:W3:Y:S01]  /*e8c0*/  LDL.LU R187, [R1+0x13c] ;  /* 0x00013c0001bb7983 */ /* 0x000ee20000300800 */
[----:B------:R-:W-:Y:S02]  /*e8d0*/  LOP3.LUT R4, R4, 0xffffffbf, RZ, 0xc0, !PT ;  /* 0xffffffbf04047812 */ /* 0x000fe400078ec0ff */
[----:B------:R-:W-:Y:S01]  /*e8e0*/  IADD3 R5, R0, 0x58, RZ ;  /* 0x0000005800057810 */ /* 0x000fe20007ffe0ff */
[----:B------:R-:W3:Y:S01]  /*e8f0*/  LDL.LU R184, [R1+0x148] ;  /* 0x0001480001b87983 */ /* 0x000ee20000300800 */
[----:B------:R-:W-:-:S05]  /*e900*/  FSEL R160, R52, -INF , P2 ;  /* 0xff80000034a07808 */ /* 0x000fca0001000000 */
        /* <DEDUP_REMOVED lines=24> */
[----:B------:R-:W-:Y:S02]  /*ea90*/  FSEL R33, R57, -INF , P2 ;  /* 0xff80000039217808 */ /* 0x000fe40001000000 */
[----:B------:R-:W-:-:S02]  /*eaa0*/  ISETP.GE.AND P2, PT, R2, R7, PT ;  /* 0x000000070200720c */ /* 0x000fc40003f46270 */
[----:B------:R-:W-:Y:S02]  /*eab0*/  IADD3 R7, R0, 0x68, RZ ;  /* 0x0000006800077810 */ /* 0x000fe40007ffe0ff */
[----:B------:R-:W-:Y:S02]  /*eac0*/  FSEL R158, R60, -INF , P2 ;  /* 0xff8000003c9e7808 */ /* 0x000fe40001000000 */
[----:B------:R-:W-:Y:S02]  /*ead0*/  @P0 LOP3.LUT R4, R4, 0x8, RZ, 0xfc, !PT ;  /* 0x0000000804040812 */ /* 0x000fe400078efcff */
[----:B------:R-:W-:Y:S02]  /*eae0*/  ISETP.GE.AND P0, PT, R3, R11, PT ;  /* 0x0000000b0300720c */ /* 0x000fe40003f06270 */
[----:B------:R-:W-:Y:S02]  /*eaf0*/  LOP3.LUT R4, R4, 0xfffffffb, RZ, 0xc0, !PT ;  /* 0xfffffffb04047812 */ /* 0x000fe400078ec0ff */
[----:B------:R-:W-:Y:S01]  /*eb00*/  ISETP.GE.AND P2, PT, R2, R10, PT ;  /* 0x0000000a0200720c */ /* 0x000fe20003f46270 */
[----:B------:R-:W-:Y:S01]  /*eb10*/  VIADD R10, R0, 0x69 ;  /* 0x00000069000a7836 */ /* 0x000fe20000000000 */
[----:B------:R-:W-:-:S02]  /*eb20*/  LOP3.LUT R24, R24, 0x7fffffff, RZ, 0xc0, !PT ;  /* 0x7fffffff18187812 */ /* 0x000fc400078ec0ff */
[----:B------:R-:W-:Y:S02]  /*eb30*/  FSEL R157, R61, -INF , P2 ;  /* 0xff8000003d9d7808 */ /* 0x000fe40001000000 */
[----:B------:R-:W-:Y:S02]  /*eb40*/  ISETP.GE.AND P2, PT, R2, R8, PT ;  /* 0x000000080200720c */ /* 0x000fe40003f46270 */
[----:B------:R-:W-:Y:S02]  /*eb50*/  IADD3 R8, R0, 0x70, RZ ;  /* 0x0000007000087810 */ /* 0x000fe40007ffe0ff */
[----:B------:R-:W-:Y:S02]  /*eb60*/  @P0 LOP3.LUT R4, R4, 0x4, RZ, 0xfc, !PT ;  /* 0x0000000404040812 */ /* 0x000fe400078efcff */
[----:B------:R-:W-:Y:S02]  /*eb70*/  ISETP.GE.AND P0, PT, R3, R7, PT ;  /* 0x000000070300720c */ /* 0x000fe40003f06270 */
[----:B------:R-:W-:-:S02]  /*eb80*/  LOP3.LUT R4, R4, 0xfffffffd, RZ, 0xc0, !PT ;  /* 0xfffffffd04047812 */ /* 0x000fc400078ec0ff */
[----:B------:R-:W-:Y:S02]  /*eb90*/  FSEL R28, R64, -INF , P2 ;  /* 0xff800000401c7808 */ /* 0x000fe40001000000 */
[----:B------:R-:W-:Y:S01]  /*eba0*/  ISETP.GE.AND P2, PT, R2, R9, PT ;  /* 0x000000090200720c */ /* 0x000fe20003f46270 */
[----:B------:R-:W-:-:S03]  /*ebb0*/  VIADD R9, R0, 0x71 ;  /* 0x0000007100097836 */ /* 0x000fc60000000000 */
[----:B------:R-:W-:Y:S02]  /*ebc0*/  FSEL R29, R65, -INF , P2 ;  /* 0xff800000411d7808 */ /* 0x000fe40001000000 */
[----:B------:R-:W-:Y:S02]  /*ebd0*/  ISETP.GE.AND P2, PT, R2, R5, PT ;  /* 0x000000050200720c */ /* 0x000fe40003f46270 */
[----:B------:R-:W-:Y:S02]  /*ebe0*/  @P0 LOP3.LUT R4, R4, 0x2, RZ, 0xfc, !PT ;  /* 0x0000000204040812 */ /* 0x000fe400078efcff */
[----:B------:R-:W-:Y:S02]  /*ebf0*/  ISETP.GE.AND P0, PT, R3, R10, PT ;  /* 0x0000000a0300720c */ /* 0x000fe40003f06270 */
[----:B------:R-:W-:Y:S02]  /*ec00*/  LOP3.LUT R4, R4, 0xfffffffe, RZ, 0xc0, !PT ;  /* 0xfffffffe04047812 */ /* 0x000fe400078ec0ff */
[----:B------:R-:W-:-:S02]  /*ec10*/  IADD3 R5, R0, 0x78, RZ ;  /* 0x0000007800057810 */ /* 0x000fc40007ffe0ff */
[----:B------:R-:W-:Y:S02]  /*ec20*/  FSEL R156, R68, -INF , P2 ;  /* 0xff800000449c7808 */ /* 0x000fe40001000000 */
[----:B------:R-:W-:Y:S01]  /*ec30*/  ISETP.GE.AND P2, PT, R2, R12, PT ;  /* 0x0000000c0200720c */ /* 0x000fe20003f46270 */
[----:B------:R-:W-:-:S03]  /*ec40*/  VIADD R12, R0, 0x79 ;  /* 0x00000079000c7836 */ /* 0x000fc60000000000 */
[----:B------:R-:W-:Y:S02]  /*ec50*/  FSEL R155, R69, -INF , P2 ;  /* 0xff800000459b7808 */ /* 0x000fe40001000000 */
[----:B------:R-:W-:Y:S02]  /*ec60*/  @P0 LOP3.LUT R4, R4, 0x1, RZ, 0xfc, !PT ;  /* 0x0000000104040812 */ /* 0x000fe400078efcff */
[----:B------:R-:W-:Y:S02]  /*ec70*/  ISETP.GE.AND P0, PT, R3, R8, PT ;  /* 0x000000080300720c */ /* 0x000fe40003f06270 */
[----:B------:R-:W-:Y:S02]  /*ec80*/  ISETP.GE.AND P2, PT, R2, R6, PT ;  /* 0x000000060200720c */ /* 0x000fe40003f46270 */
[----:B------:R-:W-:Y:S02]  /*ec90*/  IADD3 R6, R0, 0x80, RZ ;  /* 0x0000008000067810 */ /* 0x000fe40007ffe0ff */
[----:B------:R-:W-:-:S02]  /*eca0*/  FSEL R52, R72, -INF , P2 ;  /* 0xff80000048347808 */ /* 0x000fc40001000000 */
[----:B------:R-:W-:Y:S01]  /*ecb0*/  ISETP.GE.AND P2, PT, R2, R11, PT ;  /* 0x0000000b0200720c */ /* 0x000fe20003f46270 */
[----:B------:R-:W-:-:S03]  /*ecc0*/  VIADD R11, R0, 0x81 ;  /* 0x00000081000b7836 */ /* 0x000fc60000000000 */
[----:B------:R-:W-:Y:S02]  /*ecd0*/  FSEL R53, R73, -INF , P2 ;  /* 0xff80000049357808 */ /* 0x000fe40001000000 */
[----:B------:R-:W-:Y:S02]  /*ece0*/  @P0 LOP3.LUT R24, R24, 0x80000000, RZ, 0xfc, !PT ;  /* 0x8000000018180812 */ /* 0x000fe400078efcff */
[----:B------:R-:W-:Y:S02]  /*ecf0*/  ISETP.GE.AND P0, PT, R3, R9, PT ;  /* 0x000000090300720c */ /* 0x000fe40003f06270 */
[----:B------:R-:W-:Y:S02]  /*ed00*/  LOP3.LUT R24, R24, 0xbfffffff, RZ, 0xc0, !PT ;  /* 0xbfffffff18187812 */ /* 0x000fe400078ec0ff */
[----:B------:R-:W-:Y:S02]  /*ed10*/  ISETP.GE.AND P2, PT, R2, R7, PT ;  /* 0x000000070200720c */ /* 0x000fe40003f46270 */
[----:B------:R-:W-:-:S02]  /*ed20*/  IADD3 R7, R0, 0x88, RZ ;  /* 0x0000008800077810 */ /* 0x000fc40007ffe0ff */
[----:B------:R-:W-:Y:S02]  /*ed30*/  FSEL R154, R76, -INF , P2 ;  /* 0xff8000004c9a7808 */ /* 0x000fe40001000000 */
[----:B------:R-:W-:Y:S01]  /*ed40*/  ISETP.GE.AND P2, PT, R2, R10, PT ;  /* 0x0000000a0200720c */ /* 0x000fe20003f46270 */
[----:B------:R-:W-:Y:S02]  /*ed50*/  VIADD R10, R0, 0x89 ;  /* 0x00000089000a7836 */ /* 0x000fe40000000000 */
[----:B------:R-:W-:Y:S02]  /*ed60*/  @P0 LOP3.LUT R24, R24, 0x40000000, RZ, 0xfc, !PT ;  /* 0x4000000018180812 */ /* 0x000fe400078efcff */
[----:B------:R-:W-:Y:S02]  /*ed70*/  ISETP.GE.AND P0, PT, R3, R5, PT ;  /* 0x000000050300720c */ /* 0x000fe40003f06270 */
[----:B------:R-:W-:Y:S02]  /*ed80*/  LOP3.LUT R24, R24, 0xdfffffff, RZ, 0xc0, !PT ;  /* 0xdfffffff18187812 */ /* 0x000fe400078ec0ff */
[----:B------:R-:W-:-:S02]  /*ed90*/  FSEL R153, R77, -INF , P2 ;  /* 0xff8000004d997808 */ /* 0x000fc40001000000 */
[----:B------:R-:W-:Y:S02]  /*eda0*/  ISETP.GE.AND P2, PT, R2, R8, PT ;  /* 0x000000080200720c */ /* 0x000fe40003f46270 */
[----:B------:R-:W-:Y:S02]  /*edb0*/  IADD3 R8, R0, 0x90, RZ ;  /* 0x0000009000087810 */ /* 0x000fe40007ffe0ff */
[----:B------:R-:W-:Y:S02]  /*edc0*/  FSEL R60, R80, -INF , P2 ;  /* 0xff800000503c7808 */ /* 0x000fe40001000000 */
[----:B------:R-:W-:Y:S01]  /*edd0*/  ISETP.GE.AND P2, PT, R2, R9, PT ;  /* 0x000000090200720c */ /* 0x000fe20003f46270 */
[----:B------:R-:W-:Y:S01]  /*ede0*/  VIADD R9, R0, 0x91 ;  /* 0x0000009100097836 */ /* 0x000fe20000000000 */
[----:B------:R-:W-:Y:S02]  /*edf0*/  @P0 LOP3.LUT R24, R24, 0x20000000, RZ, 0xfc, !PT ;  /* 0x2000000018180812 */ /* 0x000fe400078efcff */
[----:B------:R-:W-:-:S02]  /*ee00*/  ISETP.GE.AND P0, PT, R3, R12, PT ;  /* 0x0000000c0300720c */ /* 0x000fc40003f06270 */
[----:B------:R-:W-:Y:S02]  /*ee10*/  LOP3.LUT R24, R24, 0xefffffff, RZ, 0xc0, !PT ;  /* 0xefffffff18187812 */ /* 0x000fe400078ec0ff */
[----:B------:R-:W-:Y:S02]  /*ee20*/  FSEL R61, R81, -INF , P2 ;  /* 0xff800000513d7808 */ /* 0x000fe40001000000 */
[----:B------:R-:W-:Y:S02]  /*ee30*/  ISETP.GE.AND P2, PT, R2, R5, PT ;  /* 0x000000050200720c */ /* 0x000fe40003f46270 */
[----:B------:R-:W-:Y:S02]  /*ee40*/  IADD3 R5, R0, 0x98, RZ ;  /* 0x0000009800057810 */ /* 0x000fe40007ffe0ff */
[----:B------:R-:W-:Y:S02]  /*ee50*/  FSEL R73, R84, -INF , P2 ;  /* 0xff80000054497808 */ /* 0x000fe40001000000 */
[----:B------:R-:W-:Y:S01]  /*ee60*/  ISETP.GE.AND P2, PT, R2, R12, PT ;  /* 0x0000000c0200720c */ /* 0x000fe20003f46270 */
[----:B------:R-:W-:Y:S01]  /*ee70*/  VIADD R12, R0, 0x99 ;  /* 0x00000099000c7836 */ /* 0x000fe20000000000 */
[----:B------:R-:W-:-:S02]  /*ee80*/  @P0 LOP3.LUT R24, R24, 0x10000000, RZ, 0xfc, !PT ;  /* 0x1000000018180812 */ /* 0x000fc400078efcff */
[-C--:B------:R-:W-:Y:S02]  /*ee90*/  ISETP.GE.AND P0, PT, R3, R6.reuse, PT ;  /* 0x000000060300720c */ /* 0x080fe40003f06270 */
[----:B------:R-:W-:Y:S02]  /*eea0*/  LOP3.LUT R24, R24, 0xf7ffffff, RZ, 0xc0, !PT ;  /* 0xf7ffffff18187812 */ /* 0x000fe400078ec0ff */
[----:B------:R-:W-:Y:S02]  /*eeb0*/  FSEL R77, R85, -INF , P2 ;  /* 0xff800000554d7808 */ /* 0x000fe40001000000 */
[----:B------:R-:W-:Y:S02]  /*eec0*/  ISETP.GE.AND P2, PT, R2, R6, PT ;  /* 0x000000060200720c */ /* 0x000fe40003f46270 */
[----:B------:R-:W-:Y:S02]  /*eed0*/  IADD3 R6, R0, 0xa0, RZ ;  /* 0x000000a000067810 */ /* 0x000fe40007ffe0ff */
[----:B------:R-:W-:-:S02]  /*eee0*/  FSEL R56, R88, -INF , P2 ;  /* 0xff80000058387808 */ /* 0x000fc40001000000 */
[-C--:B------:R-:W-:Y:S02]  /*eef0*/  ISETP.GE.AND P2, PT, R2, R11.reuse, PT ;  /* 0x0000000b0200720c */ /* 0x080fe40003f46270 */
[----:B------:R-:W-:Y:S02]  /*ef00*/  @P0 LOP3.LUT R24, R24, 0x8000000, RZ, 0xfc, !PT ;  /* 0x0800000018180812 */ /* 0x000fe400078efcff */
[----:B------:R-:W-:Y:S01]  /*ef10*/  ISETP.GE.AND P0, PT, R3, R11, PT ;  /* 0x0000000b0300720c */ /* 0x000fe20003f06270 */
[----:B------:R-:W-:Y:S01]  /*ef20*/  VIADD R11, R0, 0xa1 ;  /* 0x000000a1000b7836 */ /* 0x000fe20000000000 */
[----:B------:R-:W-:Y:S02]  /*ef30*/  LOP3.LUT R24, R24, 0xfbffffff, RZ, 0xc0, !PT ;  /* 0xfbffffff18187812 */ /* 0x000fe400078ec0ff */
[----:B------:R-:W-:Y:S02]  /*ef40*/  FSEL R57, R89, -INF , P2 ;  /* 0xff80000059397808 */ /* 0x000fe40001000000 */
[----:B------:R-:W-:-:S02]  /*ef50*/  ISETP.GE.AND P2, PT, R2, R7, PT ;  /* 0x000000070200720c */ /* 0x000fc40003f46270 */
[----:B------:R-:W-:Y:S02]  /*ef60*/  IADD3 R81, R0, 0xe0, RZ ;  /* 0x000000e000517810 */ /* 0x000fe40007ffe0ff */
[----:B------:R-:W-:Y:S02]  /*ef70*/  FSEL R65, R92, -INF , P2 ;  /* 0xff8000005c417808 */ /* 0x000fe40001000000 */
[----:B------:R-:W-:Y:S02]  /*ef80*/  ISETP.GE.AND P2, PT, R2, R10, PT ;  /* 0x0000000a0200720c */ /* 0x000fe40003f46270 */
[----:B------:R-:W-:Y:S02]  /*ef90*/  @P0 LOP3.LUT R24, R24, 0x4000000, RZ, 0xfc, !PT ;  /* 0x0400000018180812 */ /* 0x000fe400078efcff */
[----:B------:R-:W-:Y:S02]  /*efa0*/  ISETP.GE.AND P0, PT, R3, R7, PT ;  /* 0x000000070300720c */ /* 0x000fe40003f06270 */
[----:B------:R-:W-:-:S02]  /*efb0*/  LOP3.LUT R24, R24, 0xfdffffff, RZ, 0xc0, !PT ;  /* 0xfdffffff18187812 */ /* 0x000fc400078ec0ff */
[----:B------:R-:W-:Y:S02]  /*efc0*/  IADD3 R7, R0, 0xa8, RZ ;  /* 0x000000a800077810 */ /* 0x000fe40007ffe0ff */
[----:B------:R-:W-:Y:S02]  /*efd0*/  FSEL R69, R93, -INF , P2 ;  /* 0xff8000005d457808 */ /* 0x000fe40001000000 */
[----:B------:R-:W-:-:S04]  /*efe0*/  ISETP.GE.AND P2, PT, R2, R8, PT ;  /* 0x000000080200720c */ /* 0x000fc80003f46270 */
[----:B------:R-:W-:Y:S02]  /*eff0*/  FSEL R72, R96, -INF , P2 ;  /* 0xff80000060487808 */ /* 0x000fe40001000000 */
[----:B------:R-:W-:Y:S02]  /*f000*/  @P0 LOP3.LUT R24, R24, 0x2000000, RZ, 0xfc, !PT ;  /* 0x0200000018180812 */ /* 0x000fe400078efcff */
[----:B------:R-:W-:Y:S01]  /*f010*/  ISETP.GE.AND P0, PT, R3, R10, PT ;  /* 0x0000000a0300720c */ /* 0x000fe20003f06270 */
[----:B------:R-:W-:Y:S01]  /*f020*/  VIADD R10, R0, 0xa9 ;  /* 0x000000a9000a7836 */ /* 0x000fe20000000000 */
[----:B------:R-:W-:Y:S02]  /*f030*/  LOP3.LUT R24, R24, 0xfeffffff, RZ, 0xc0, !PT ;  /* 0xfeffffff18187812 */ /* 0x000fe400078ec0ff */
[----:B------:R-:W-:-:S04]  /*f040*/  ISETP.GE.AND P2, PT, R2, R9, PT ;  /* 0x000000090200720c */ /* 0x000fc80003f46270 */
[----:B------:R-:W-:Y:S02]  /*f050*/  FSEL R49, R97, -INF , P2 ;  /* 0xff80000061317808 */ /* 0x000fe40001000000 */
[----:B------:R-:W-:-:S03]  /*f060*/  ISETP.GE.AND P2, PT, R2, R5, PT ;  /* 0x000000050200720c */ /* 0x000fc60003f46270 */
[----:B------:R-:W-:Y:S02]  /*f070*/  @P0 LOP3.LUT R24, R24, 0x1000000, RZ, 0xfc, !PT ;  /* 0x0100000018180812 */ /* 0x000fe400078efcff */
[----:B------:R-:W-:Y:S02]  /*f080*/  ISETP.GE.AND P0, PT, R3, R8, PT ;  /* 0x000000080300720c */ /* 0x000fe40003f06270 */
[----:B------:R-:W-:Y:S02]  /*f090*/  LOP3.LUT R24, R24, 0xff7fffff, RZ, 0xc0, !PT ;  /* 0xff7fffff18187812 */ /* 0x000fe400078ec0ff */
        /* <DEDUP_REMOVED lines=28> */
[----:B------:R-:W-:Y:S02]  /*f260*/  FSEL R64, R112, -INF , P2 ;  /* 0xff80000070407808 */ /* 0x000fe40001000000 */
[----:B------:R-:W-:Y:S02]  /*f270*/  ISETP.GE.AND P2, PT, R2, R9, PT ;  /* 0x000000090200720c */ /* 0x000fe40003f46270 */
[----:B------:R-:W-:-:S02]  /*f280*/  IADD3 R6, R0, 0xc0, RZ ;  /* 0x000000c000067810 */ /* 0x000fc40007ffe0ff */
[----:B------:R-:W-:Y:S02]  /*f290*/  FSEL R19, R113, -INF , P2 ;  /* 0xff80000071137808 */ /* 0x000fe40001000000 */
[----:B------:R-:W-:Y:S02]  /*f2a0*/  ISETP.GE.AND P2, PT, R2, R5, PT ;  /* 0x000000050200720c */ /* 0x000fe40003f46270 */
[----:B------:R-:W-:Y:S02]  /*f2b0*/  @P0 LOP3.LUT R24, R24, 0x80000, RZ, 0xfc, !PT ;  /* 0x0008000018180812 */ /* 0x000fe400078efcff */
[----:B------:R-:W-:Y:S02]  /*f2c0*/  ISETP.GE.AND P0, PT, R3, R11, PT ;  /* 0x0000000b0300720c */ /* 0x000fe40003f06270 */
[----:B------:R-:W-:Y:S02]  /*f2d0*/  LOP3.LUT R24, R24, 0xfffbffff, RZ, 0xc0, !PT ;  /* 0xfffbffff18187812 */ /* 0x000fe400078ec0ff */
[----:B------:R-:W-:-:S02]  /*f2e0*/  FSEL R152, R116, -INF , P2 ;  /* 0xff80000074987808 */ /* 0x000fc40001000000 */
[----:B------:R-:W-:-:S04]  /*f2f0*/  ISETP.GE.AND P2, PT, R2, R12, PT ;  /* 0x0000000c0200720c */ /* 0x000fc80003f46270 */
[----:B------:R-:W-:Y:S02]  /*f300*/  FSEL R18, R117, -INF , P2 ;  /* 0xff80000075127808 */ /* 0x000fe40001000000 */
[----:B------:R-:W-:Y:S02]  /*f310*/  ISETP.GE.AND P2, PT, R2, R6, PT ;  /* 0x000000060200720c */ /* 0x000fe40003f46270 */
[----:B------:R-:W-:Y:S02]  /*f320*/  @P0 LOP3.LUT R24, R24, 0x40000, RZ, 0xfc, !PT ;  /* 0x0004000018180812 */ /* 0x000fe400078efcff */
[----:B------:R-:W-:Y:S02]  /*f330*/  ISETP.GE.AND P0, PT, R3, R7, PT ;  /* 0x000000070300720c */ /* 0x000fe40003f06270 */
[----:B------:R-:W-:Y:S02]  /*f340*/  LOP3.LUT R24, R24, 0xfffdffff, RZ, 0xc0, !PT ;  /* 0xfffdffff18187812 */ /* 0x000fe400078ec0ff */
[----:B------:R-:W-:-:S02]  /*f350*/  FSEL R76, R120, -INF , P2 ;  /* 0xff800000784c7808 */ /* 0x000fc40001000000 */
[----:B------:R-:W-:Y:S02]  /*f360*/  ISETP.GE.AND P2, PT, R2, R25, PT ;  /* 0x000000190200720c */ /* 0x000fe40003f46270 */
[----:B------:R-:W-:Y:S02]  /*f370*/  IADD3 R7, R0, 0xc8, RZ ;  /* 0x000000c800077810 */ /* 0x000fe40007ffe0ff */
[----:B------:R-:W-:Y:S02]  /*f380*/  FSEL R16, R121, -INF , P2 ;  /* 0xff80000079107808 */ /* 0x000fe40001000000 */
[----:B------:R-:W-:Y:S02]  /*f390*/  ISETP.GE.AND P2, PT, R2, R7, PT ;  /* 0x000000070200720c */ /* 0x000fe40003f46270 */
[----:B------:R-:W-:Y:S02]  /*f3a0*/  @P0 LOP3.LUT R24, R24, 0x20000, RZ, 0xfc, !PT ;  /* 0x0002000018180812 */ /* 0x000fe400078efcff */
[----:B------:R-:W-:-:S02]  /*f3b0*/  ISETP.GE.AND P0, PT, R3, R10, PT ;  /* 0x0000000a0300720c */ /* 0x000fc40003f06270 */
[----:B------:R-:W-:Y:S02]  /*f3c0*/  LOP3.LUT R24, R24, 0xfffeffff, RZ, 0xc0, !PT ;  /* 0xfffeffff18187812 */ /* 0x000fe400078ec0ff */
[----:B------:R-:W-:Y:S02]  /*f3d0*/  FSEL R14, R124, -INF , P2 ;  /* 0xff8000007c0e7808 */ /* 0x000fe40001000000 */
[----:B------:R-:W-:Y:S02]  /*f3e0*/  ISETP.GE.AND P2, PT, R2, R40, PT ;  /* 0x000000280200720c */ /* 0x000fe40003f46270 */
[----:B------:R-:W-:Y:S02]  /*f3f0*/  IADD3 R124, R0, 0xf8, RZ ;  /* 0x000000f8007c7810 */ /* 0x000fe40007ffe0ff */
[----:B------:R-:W-:Y:S02]  /*f400*/  FSEL R15, R125, -INF , P2 ;  /* 0xff8000007d0f7808 */ /* 0x000fe40001000000 */
[----:B------:R-:W-:-:S02]  /*f410*/  ISETP.GE.AND P2, PT, R2, R41, PT ;  /* 0x000000290200720c */ /* 0x000fc40003f46270 */
[----:B------:R-:W-:Y:S02]  /*f420*/  @P0 LOP3.LUT R24, R24, 0x10000, RZ, 0xfc, !PT ;  /* 0x0001000018180812 */ /* 0x000fe400078efcff */
[----:B------:R-:W-:Y:S02]  /*f430*/  ISETP.GE.AND P0, PT, R3, R8, PT ;  /* 0x000000080300720c */ /* 0x000fe40003f06270 */
[----:B------:R-:W-:Y:S02]  /*f440*/  LOP3.LUT R24, R24, 0xffff7fff, RZ, 0xc0, !PT ;  /* 0xffff7fff18187812 */ /* 0x000fe400078ec0ff */
[----:B------:R-:W-:Y:S01]  /*f450*/  FSEL R80, R128, -INF , P2 ;  /* 0xff80000080507808 */ /* 0x000fe20001000000 */
[----:B------:R-:W-:Y:S01]  /*f460*/  VIADD R128, R0, 0xe1 ;  /* 0x000000e100807836 */ /* 0x000fe20000000000 */
[----:B------:R-:W-:Y:S02]  /*f470*/  ISETP.GE.AND P2, PT, R2, R44, PT ;  /* 0x0000002c0200720c */ /* 0x000fe40003f46270 */
[----:B------:R-:W-:-:S02]  /*f480*/  IADD3 R125, R0, 0xe8, RZ ;  /* 0x000000e8007d7810 */ /* 0x000fc40007ffe0ff */
[----:B------:R-:W-:Y:S01]  /*f490*/  FSEL R13, R129, -INF , P2 ;  /* 0xff800000810d7808 */ /* 0x000fe20001000000 */
[----:B------:R-:W-:Y:S02]  /*f4a0*/  VIADD R129, R0, 0xe9 ;  /* 0x000000e900817836 */ /* 0x000fe40000000000 */
[----:B------:R-:W-:Y:S02]  /*f4b0*/  @P0 LOP3.LUT R24, R24, 0x8000, RZ, 0xfc, !PT ;  /* 0x0000800018180812 */ /* 0x000fe400078efcff */
[----:B------:R-:W-:Y:S02]  /*f4c0*/  ISETP.GE.AND P0, PT, R3, R9, PT ;  /* 0x000000090300720c */ /* 0x000fe40003f06270 */
[----:B------:R-:W-:-:S11]  /*f4d0*/  LOP3.LUT R24, R24, 0xffffbfff, RZ, 0xc0, !PT ;  /* 0xffffbfff18187812 */ /* 0x000fd600078ec0ff */
[----:B------:R-:W-:Y:S02]  /*f4e0*/  @P0 LOP3.LUT R24, R24, 0x4000, RZ, 0xfc, !PT ;  /* 0x0000400018180812 */ /* 0x000fe400078efcff */
[----:B------:R-:W-:Y:S02]  /*f4f0*/  ISETP.GE.AND P0, PT, R3, R5, PT ;  /* 0x000000050300720c */ /* 0x000fe40003f06270 */
[----:B------:R-:W-:Y:S02]  /*f500*/  LOP3.LUT R24, R24, 0xffffdfff, RZ, 0xc0, !PT ;  /* 0xffffdfff18187812 */ /* 0x000fe400078ec0ff */
[----:B------:R-:W-:-:S04]  /*f510*/  IADD3 R5, R0, 0xd8, RZ ;  /* 0x000000d800057810 */ /* 0x000fc80007ffe0ff */
[----:B------:R-:W-:-:S04]  /*f520*/  ISETP.GE.AND P2, PT, R2, R5, PT ;  /* 0x000000050200720c */ /* 0x000fc80003f46270 */
[----:B------:R-:W-:Y:S02]  /*f530*/  FSEL R11, R132, -INF , P2 ;  /* 0xff800000840b7808 */ /* 0x000fe40001000000 */
[----:B------:R-:W-:Y:S02]  /*f540*/  @P0 LOP3.LUT R24, R24, 0x2000, RZ, 0xfc, !PT ;  /* 0x0000200018180812 */ /* 0x000fe400078efcff */
[----:B------:R-:W-:Y:S02]  /*f550*/  ISETP.GE.AND P0, PT, R3, R12, PT ;  /* 0x0000000c0300720c */ /* 0x000fe40003f06270 */
[----:B------:R-:W-:Y:S02]  /*f560*/  LOP3.LUT R24, R24, 0xffffefff, RZ, 0xc0, !PT ;  /* 0xffffefff18187812 */ /* 0x000fe400078ec0ff */
[----:B------:R-:W-:Y:S02]  /*f570*/  ISETP.GE.AND P2, PT, R2, R45, PT ;  /* 0x0000002d0200720c */ /* 0x000fe40003f46270 */
[----:B------:R-:W-:-:S02]  /*f580*/  IADD3 R132, R0, 0xf0, RZ ;  /* 0x000000f000847810 */ /* 0x000fc40007ffe0ff */
[----:B------:R-:W-:Y:S01]  /*f590*/  FSEL R12, R133, -INF , P2 ;  /* 0xff800000850c7808 */ /* 0x000fe20001000000 */
[----:B------:R-:W-:Y:S01]  /*f5a0*/  VIADD R133, R0, 0xf1 ;  /* 0x000000f100857836 */ /* 0x000fe20000000000 */
[----:B------:R-:W-:-:S03]  /*f5b0*/  ISETP.GE.AND P2, PT, R2, R81, PT ;  /* 0x000000510200720c */ /* 0x000fc60003f46270 */
[----:B------:R-:W-:Y:S02]  /*f5c0*/  @P0 LOP3.LUT R24, R24, 0x1000, RZ, 0xfc, !PT ;  /* 0x0000100018180812 */ /* 0x000fe400078efcff */
[----:B------:R-:W-:Y:S02]  /*f5d0*/  ISETP.GE.AND P0, PT, R3, R6, PT ;  /* 0x000000060300720c */ /* 0x000fe40003f06270 */
[----:B------:R-:W-:Y:S02]  /*f5e0*/  LOP3.LUT R24, R24, 0xfffff7ff, RZ, 0xc0, !PT ;  /* 0xfffff7ff18187812 */ /* 0x000fe400078ec0ff */
[----:B------:R-:W-:Y:S01]  /*f5f0*/  FSEL R92, R136, -INF , P2 ;  /* 0xff800000885c7808 */ /* 0x000fe20001000000 */
[----:B------:R-:W-:Y:S01]  /*f600*/  VIADD R136, R0, 0xf9 ;  /* 0x000000f900887836 */ /* 0x000fe20000000000 */
[----:B------:R-:W-:-:S04]  /*f610*/  ISETP.GE.AND P2, PT, R2, R128, PT ;  /* 0x000000800200720c */ /* 0x000fc80003f46270 */
[----:B------:R-:W-:Y:S02]  /*f620*/  FSEL R10, R137, -INF , P2 ;  /* 0xff800000890a7808 */ /* 0x000fe40001000000 */
[----:B------:R-:W-:Y:S02]  /*f630*/  ISETP.GE.AND P2, PT, R2, R125, PT ;  /* 0x0000007d0200720c */ /* 0x000fe40003f46270 */
[----:B------:R-:W-:Y:S02]  /*f640*/  @P0 LOP3.LUT R24, R24, 0x800, RZ, 0xfc, !PT ;  /* 0x0000080018180812 */ /* 0x000fe400078efcff */
[----:B------:R-:W-:Y:S02]  /*f650*/  ISETP.GE.AND P0, PT, R3, R25, PT ;  /* 0x000000190300720c */ /* 0x000fe40003f06270 */
[----:B------:R-:W-:Y:S02]  /*f660*/  FMNMX R25, R17, R172, !PT ;  /* 0x000000ac11197209 */ /* 0x000fe40007800000 */
[----:B------:R-:W-:-:S02]  /*f670*/  LOP3.LUT R24, R24, 0xfffffbff, RZ, 0xc0, !PT ;  /* 0xfffffbff18187812 */ /* 0x000fc400078ec0ff */
[----:B------:R-:W-:Y:S02]  /*f680*/  FMNMX R25, R171, R25, !PT ;  /* 0x00000019ab197209 */ /* 0x000fe40007800000 */
[----:B------:R-:W-:Y:S02]  /*f690*/  FSEL R8, R140, -INF , P2 ;  /* 0xff8000008c087808 */ /* 0x000fe40001000000 */
[----:B------:R-:W-:Y:S02]  /*f6a0*/  FMNMX R25, R170, R25, !PT ;  /* 0x00000019aa197209 */ /* 0x000fe40007800000 */
[----:B------:R-:W-:Y:S02]  /*f6b0*/  ISETP.GE.AND P2, PT, R2, R129, PT ;  /* 0x000000810200720c */ /* 0x000fe40003f46270 */
[----:B------:R-:W-:Y:S02]  /*f6c0*/  FMNMX R25, R169, R25, !PT ;  /* 0x00000019a9197209 */ /* 0x000fe40007800000 */
[----:B------:R-:W-:-:S02]  /*f6d0*/  @P0 LOP3.LUT R24, R24, 0x400, RZ, 0xfc, !PT ;  /* 0x0000040018180812 */ /* 0x000fc400078efcff */
[----:B------:R-:W-:Y:S02]  /*f6e0*/  FMNMX R25, R168, R25, !PT ;  /* 0x00000019a8197209 */ /* 0x000fe40007800000 */
[----:B------:R-:W-:Y:S02]  /*f6f0*/  ISETP.GE.AND P0, PT, R3, R7, PT ;  /* 0x000000070300720c */ /* 0x000fe40003f06270 */
[----:B------:R-:W-:Y:S02]  /*f700*/  FMNMX R25, R167, R25, !PT ;  /* 0x00000019a7197209 */ /* 0x000fe40007800000 */
[----:B------:R-:W-:Y:S02]  /*f710*/  LOP3.LUT R24, R24, 0xfffffdff, RZ, 0xc0, !PT ;  /* 0xfffffdff18187812 */ /* 0x000fe400078ec0ff */
[----:B------:R-:W-:Y:S02]  /*f720*/  FMNMX R25, R166, R25, !PT ;  /* 0x00000019a6197209 */ /* 0x000fe40007800000 */
[----:B------:R-:W-:-:S02]  /*f730*/  FSEL R9, R141, -INF , P2 ;  /* 0xff8000008d097808 */ /* 0x000fc40001000000 */
[----:B------:R-:W-:Y:S02]  /*f740*/  FMNMX R25, R165, R25, !PT ;  /* 0x00000019a5197209 */ /* 0x000fe40007800000 */
[----:B------:R-:W-:Y:S02]  /*f750*/  ISETP.GE.AND P2, PT, R2, R132, PT ;  /* 0x000000840200720c */ /* 0x000fe40003f46270 */
[----:B------:R-:W-:Y:S02]  /*f760*/  FMNMX R25, R164, R25, !PT ;  /* 0x00000019a4197209 */ /* 0x000fe40007800000 */
[----:B------:R-:W-:Y:S02]  /*f770*/  @P0 LOP3.LUT R24, R24, 0x200, RZ, 0xfc, !PT ;  /* 0x0000020018180812 */ /* 0x000fe400078efcff */
[----:B------:R-:W-:Y:S02]  /*f780*/  FMNMX R25, R163, R25, !PT ;  /* 0x00000019a3197209 */ /* 0x000fe40007800000 */
[----:B------:R-:W-:-:S02]  /*f790*/  ISETP.GE.AND P0, PT, R3, R40, PT ;  /* 0x000000280300720c */ /* 0x000fc40003f06270 */
[----:B------:R-:W-:Y:S02]  /*f7a0*/  FMNMX R25, R162, R25, !PT ;  /* 0x00000019a2197209 */ /* 0x000fe40007800000 */
[----:B------:R-:W-:Y:S02]  /*f7b0*/  LOP3.LUT R24, R24, 0xfffffeff, RZ, 0xc0, !PT ;  /* 0xfffffeff18187812 */ /* 0x000fe400078ec0ff */
[----:B------:R-:W-:Y:S02]  /*f7c0*/  FMNMX R25, R161, R25, !PT ;  /* 0x00000019a1197209 */ /* 0x000fe40007800000 */
[----:B------:R-:W-:Y:S02]  /*f7d0*/  FSEL R88, R144, -INF , P2 ;  /* 0xff80000090587808 */ /* 0x000fe40001000000 */
[----:B------:R-:W-:Y:S02]  /*f7e0*/  FMNMX R25, R36, R25, !PT ;  /* 0x0000001924197209 */ /* 0x000fe40007800000 */
[----:B------:R-:W-:-:S02]  /*f7f0*/  ISETP.GE.AND P2, PT, R2, R133, PT ;  /* 0x000000850200720c */ /* 0x000fc40003f46270 */
[----:B------:R-:W-:Y:S02]  /*f800*/  FMNMX R25, R37, R25, !PT ;  /* 0x0000001925197209 */ /* 0x000fe40007800000 */
[----:B------:R-:W-:Y:S02]  /*f810*/  @P0 LOP3.LUT R24, R24, 0x100, RZ, 0xfc, !PT ;  /* 0x0000010018180812 */ /* 0x000fe400078efcff */
[----:B------:R-:W-:Y:S02]  /*f820*/  FMNMX R25, R160, R25, !PT ;  /* 0x00000019a0197209 */ /* 0x000fe40007800000 */
        /* <DEDUP_REMOVED lines=13> */
[----:B------:R-:W-:-:S04]  /*f900*/  FMNMX R25, R29, R25, !PT ;  /* 0x000000191d197209 */ /* 0x000fc80007800000 */
[----:B------:R-:W-:-:S03]  /*f910*/  FMNMX R25, R156, R25, !PT ;  /* 0x000000199c197209 */ /* 0x000fc60007800000 */
[----:B------:R-:W-:Y:S02]  /*f920*/  @P0 LOP3.LUT R24, R24, 0x20, RZ, 0xfc, !PT ;  /* 0x0000002018180812 */ /* 0x000fe400078efcff */
[----:B------:R-:W-:Y:S02]  /*f930*/  FMNMX R25, R155, R25, !PT ;  /* 0x000000199b197209 */ /* 0x000fe40007800000 */
[----:B------:R-:W-:Y:S02]  /*f940*/  ISETP.GE.AND P0, PT, R3, R5, PT ;  /* 0x000000050300720c */ /* 0x000fe40003f06270 */
[----:B------:R-:W-:Y:S02]  /*f950*/  FMNMX R25, R52, R25, !PT ;  /* 0x0000001934197209 */ /* 0x000fe40007800000 */
[----:B------:R-:W-:Y:S02]  /*f960*/  FSEL R5, R148, -INF , P2 ;  /* 0xff80000094057808 */ /* 0x000fe40001000000 */
[----:B------:R-:W-:-:S02]  /*f970*/  FMNMX R25, R53, R25, !PT ;  /* 0x0000001935197209 */ /* 0x000fc40007800000 */
[----:B------:R-:W-:Y:S02]  /*f980*/  ISETP.GE.AND P2, PT, R2, R136, PT ;  /* 0x000000880200720c */ /* 0x000fe40003f46270 */
[----:B------:R-:W-:Y:S02]  /*f990*/  FMNMX R25, R154, R25, !PT ;  /* 0x000000199a197209 */ /* 0x000fe40007800000 */
[----:B------:R-:W-:Y:S02]  /*f9a0*/  FSEL R6, R149, -INF , P2 ;  /* 0xff80000095067808 */ /* 0x000fe40001000000 */
[----:B------:R-:W-:Y:S02]  /*f9b0*/  FMNMX R25, R153, R25, !PT ;  /* 0x0000001999197209 */ /* 0x000fe40007800000 */
[----:B------:R-:W-:Y:S02]  /*f9c0*/  LOP3.LUT R24, R24, 0xffffffef, RZ, 0xc0, !PT ;  /* 0xffffffef18187812 */ /* 0x000fe400078ec0ff */
[----:B------:R-:W-:-:S02]  /*f9d0*/  FMNMX R25, R60, R25, !PT ;  /* 0x000000193c197209 */ /* 0x000fc40007800000 */
[----:B------:R-:W-:Y:S02]  /*f9e0*/  @P0 LOP3.LUT R24, R24, 0x10, RZ, 0xfc, !PT ;  /* 0x0000001018180812 */ /* 0x000fe400078efcff */
        /* <DEDUP_REMOVED lines=47> */
[----:B------:R-:W-:-:S04]  /*fce0*/  FMUL R120, R121, UR59 ;  /* 0x0000003b79787c20 */ /* 0x000fc80008400000 */
[--C-:B------:R-:W-:Y:S01]  /*fcf0*/  FFMA R112, R17, UR59, -R120.reuse ;  /* 0x0000003b11707c23 */ /* 0x100fe20008000878 */
[--C-:B------:R-:W-:Y:S01]  /*fd00*/  FFMA R113, R171, UR59, -R120.reuse ;  /* 0x0000003bab717c23 */ /* 0x100fe20008000878 */
[--C-:B------:R-:W-:Y:S01]  /*fd10*/  FFMA R108, R170, UR59, -R120.reuse ;  /* 0x0000003baa6c7c23 */ /* 0x100fe20008000878 */
[--C-:B------:R-:W-:Y:S01]  /*fd20*/  FFMA R109, R169, UR59, -R120.reuse ;  /* 0x0000003ba96d7c23 */ /* 0x100fe20008000878 */
[--C-:B------:R-:W-:Y:S01]  /*fd30*/  FFMA R44, R168, UR59, -R120.reuse ;  /* 0x0000003ba82c7c23 */ /* 0x100fe20008000878 */
[----:B------:R-:W-:Y:S01]  /*fd40*/  FSETP.GEU.AND P2, PT, R112, -126, PT ;  /* 0xc2fc00007000780b */ /* 0x000fe20003f4e000 */
[--C-:B------:R-:W-:Y:S01]  /*fd50*/  FFMA R105, R167, UR59, -R120.reuse ;  /* 0x0000003ba7697c23 */ /* 0x100fe20008000878 */
        /* <DEDUP_REMOVED lines=11> */
[----:B------:R-:W-:Y:S01]  /*fe10*/  @!P2 FMUL R112, R112, 0.5 ;  /* 0x3f0000007070a820 */ /* 0x000fe20000400000 */
[--C-:B------:R-:W-:Y:S01]  /*fe20*/  FFMA R33, R33, UR59, -R120.reuse ;  /* 0x0000003b21217c23 */ /* 0x100fe20008000878 */
[--C-:B------:R-:W-:Y:S01]  /*fe30*/  FFMA R93, R158, UR59, -R120.reuse ;  /* 0x0000003b9e5d7c23 */ /* 0x100fe20008000878 */
[--C-:B------:R-:W-:Y:S01]  /*fe40*/  FFMA R96, R157, UR59, -R120.reuse ;  /* 0x0000003b9d607c23 */ /* 0x100fe20008000878 */
[--C-:B------:R-:W-:Y:S01]  /*fe50*/  FFMA R28, R28, UR59, -R120.reuse ;  /* 0x0000003b1c1c7c23 */ /* 0x100fe20008000878 */
[--C-:B------:R-:W-:Y:S01]  /*fe60*/  FFMA R29, R29, UR59, -R120.reuse ;  /* 0x0000003b1d1d7c23 */ /* 0x100fe20008000878 */
[----:B------:R-:W1:Y:S01]  /*fe70*/  MUFU.EX2 R112, R112 ;  /* 0x0000007000707308 */ /* 0x000e620000000800 */
        /* <DEDUP_REMOVED lines=16> */
[----:B-1----:R-:W-:Y:S01]  /*ff80*/  @!P2 FMUL R112, R112, R112 ;  /* 0x000000707070a220 */ /* 0x002fe20000400000 */
        /* <DEDUP_REMOVED lines=21> */
[----:B------:R-:W-:Y:S01]  /*100e0*/  FFMA R92, R92, UR59, -R120 ;  /* 0x0000003b5c5c7c23 */ /* 0x000fe20008000878 */
[----:B------:R-:W-:-:S02]  /*100f0*/  ISETP.GE.AND P0, PT, R3, R128, PT ;  /* 0x000000800300720c */ /* 0x000fc40003f06270 */
[----:B------:R-:W-:Y:S01]  /*10100*/  LOP3.LUT R4, R4, 0xdfffffff, RZ, 0xc0, !PT ;  /* 0xdfffffff04047812 */ /* 0x000fe200078ec0ff */
[--C-:B------:R-:W-:Y:S01]  /*10110*/  FFMA R10, R10, UR59, -R120.reuse ;  /* 0x0000003b0a0a7c23 */ /* 0x100fe20008000878 */
[----:B------:R-:W-:Y:S01]  /*10120*/  LOP3.LUT R116, R116, 0xefffffff, RZ, 0xc0, !PT ;  /* 0xefffffff74747812 */ /* 0x000fe200078ec0ff */
[--C-:B------:R-:W-:Y:S01]  /*10130*/  FFMA R8, R8, UR59, -R120.reuse ;  /* 0x0000003b08087c23 */ /* 0x100fe20008000878 */
[----:B------:R-:W-:Y:S01]  /*10140*/  LOP3.LUT R117, R117, 0xfffffffe, RZ, 0xc0, !PT ;  /* 0xfffffffe75757812 */ /* 0x000fe200078ec0ff */
[--C-:B------:R-:W-:Y:S01]  /*10150*/  FFMA R9, R9, UR59, -R120.reuse ;  /* 0x0000003b09097c23 */ /* 0x100fe20008000878 */
[--C-:B------:R-:W-:Y:S01]  /*10160*/  FFMA R88, R88, UR59, -R120.reuse ;  /* 0x0000003b58587c23 */ /* 0x100fe20008000878 */
[--C-:B------:R-:W-:Y:S01]  /*10170*/  FFMA R7, R7, UR59, -R120.reuse ;  /* 0x0000003b07077c23 */ /* 0x100fe20008000878 */
[--C-:B------:R-:W-:Y:S01]  /*10180*/  FFMA R5, R5, UR59, -R120.reuse ;  /* 0x0000003b05057c23 */ /* 0x100fe20008000878 */
[----:B------:R-:W-:Y:S01]  /*10190*/  FFMA R6, R6, UR59, -R120 ;  /* 0x0000003b06067c23 */ /* 0x000fe20008000878 */
[----:B------:R-:W-:Y:S01]  /*101a0*/  ISETP.GE.AND P1, PT, R3, R125, PT ;  /* 0x0000007d0300720c */ /* 0x000fe20003f26270 */
[----:B------:R-:W2:Y:S01]  /*101b0*/  LDL.LU R171, [R1+0x124] ;  /* 0x0001240001ab7983 */ /* 0x000ea20000300800 */
[----:B-1----:R-:W-:Y:S01]  /*101c0*/  @!P2 FMUL R113, R113, R113 ;  /* 0x000000717171a220 */ /* 0x002fe20000400000 */
[----:B------:R-:W-:-:S02]  /*101d0*/  FSETP.GEU.AND P2, PT, R108, -126, PT ;  /* 0xc2fc00006c00780b */ /* 0x000fc40003f4e000 */
[----:B------:R-:W-:Y:S01]  /*101e0*/  @P0 LOP3.LUT R4, R4, 0x20000000, RZ, 0xfc, !PT ;  /* 0x2000000004040812 */ /* 0x000fe200078efcff */
[----:B------:R-:W-:Y:S01]  /*101f0*/  FADD R156, -R121, R172 ;  /* 0x000000ac799c7221 */ /* 0x000fe20000000100 */
[C---:B------:R-:W-:Y:S01]  /*10200*/  ISETP.GE.AND P3, PT, R3.reuse, R132, PT ;  /* 0x000000840300720c */ /* 0x040fe20003f66270 */
[----:B------:R-:W4:Y:S08]  /*10210*/  LDL.LU R170, [R1+0x120] ;  /* 0x0001200001aa7983 */ /* 0x000f300000300800 */
[----:B------:R-:W-:Y:S01]  /*10220*/  @!P2 FMUL R108, R108, 0.5 ;  /* 0x3f0000006c6ca820 */ /* 0x000fe20000400000 */
[----:B------:R-:W-:Y:S01]  /*10230*/  LOP3.LUT P0, RZ, R4, 0x4, RZ, 0xc0, !PT ;  /* 0x0000000404ff7812 */ /* 0x000fe2000780c0ff */
[----:B------:R-:W5:Y:S04]  /*10240*/  LDL.LU R169, [R1+0x114] ;  /* 0x0001140001a97983 */ /* 0x000f680000300800 */
[----:B------:R-:W1:Y:S01]  /*10250*/  MUFU.EX2 R108, R108 ;  /* 0x0000006c006c7308 */ /* 0x000e620000000800 */
[C---:B------:R-:W-:Y:S01]  /*10260*/  ISETP.GE.AND P5, PT, R3.reuse, R124, PT ;  /* 0x0000007c0300720c */ /* 0x040fe20003fa6270 */
[----:B------:R-:W3:Y:S01]  /*10270*/  LDL.LU R168, [R1+0x110] ;  /* 0x0001100001a87983 */ /* 0x000ee20000300800 */
[----:B------:R-:W-:-:S02]  /*10280*/  ISETP.GE.AND P4, PT, R3, R133, PT ;  /* 0x000000850300720c */ /* 0x000fc40003f86270 */
[----:B------:R-:W-:Y:S01]  /*10290*/  ISETP.GE.AND P6, PT, R3, R136, PT ;  /* 0x000000880300720c */ /* 0x000fe20003fc6270 */
[----:B------:R-:W2:Y:S02]  /*102a0*/  LDL.LU R167, [R1+0x104] ;  /* 0x0001040001a77983 */ /* 0x000ea40000300800 */
[----:B------:R-:W-:Y:S01]  /*102b0*/  @P0 LOP3.LUT R116, R116, 0x10000000, RZ, 0xfc, !PT ;  /* 0x1000000074740812 */ /* 0x000fe200078efcff */
[----:B-1----:R-:W-:Y:S01]  /*102c0*/  @!P2 FMUL R108, R108, R108 ;  /* 0x0000006c6c6ca220 */ /* 0x002fe20000400000 */
[C---:B------:R-:W-:Y:S01]  /*102d0*/  FSETP.GEU.AND P2, PT, R109.reuse, -126, PT ;  /* 0xc2fc00006d00780b */ /* 0x040fe20003f4e000 */
[----:B------:R-:W4:Y:S01]  /*102e0*/  LDL.LU R166, [R1+0x100] ;  /* 0x0001000001a67983 */ /* 0x000f220000300800 */
[----:B------:R-:W-:Y:S02]  /*102f0*/  LOP3.LUT P0, RZ, R4, 0x200, RZ, 0xc0, !PT ;  /* 0x0000020004ff7812 */ /* 0x000fe4000780c0ff */
[----:B------:R-:W-:Y:S01]  /*10300*/  LOP3.LUT R116, R116, 0xdfffffff, RZ, 0xc0, !PT ;  /* 0xdfffffff74747812 */ /* 0x000fe200078ec0ff */
[----:B------:R-:W5:Y:S04]  /*10310*/  LDL.LU R165, [R1+0xf4] ;  /* 0x0000f40001a57983 */ /* 0x000f680000300800 */
[----:B------:R-:W3:Y:S04]  /*10320*/  LDL.LU R164, [R1+0xf0] ;  /* 0x0000f00001a47983 */ /* 0x000ee80000300800 */
[----:B------:R-:W-:Y:S01]  /*10330*/  @!P2 FMUL R109, R109, 0.5 ;  /* 0x3f0000006d6da820 */ /* 0x000fe20000400000 */
[----:B------:R-:W2:Y:S01]  /*10340*/  LDL.LU R163, [R1+0xe4] ;  /* 0x0000e40001a37983 */ /* 0x000ea20000300800 */
[----:B------:R-:W-:-:S04]  /*10350*/  @P0 LOP3.LUT R116, R116, 0x20000000, RZ, 0xfc, !PT ;  /* 0x2000000074740812 */ /* 0x000fc800078efcff */
[----:B------:R-:W1:Y:S01]  /*10360*/  MUFU.EX2 R109, R109 ;  /* 0x0000006d006d7308 */ /* 0x000e620000000800 */
[----:B------:R-:W4:Y:S01]  /*10370*/  LDL.LU R162, [R1+0xe0] ;  /* 0x0000e00001a27983 */ /* 0x000f220000300800 */
[----:B------:R-:W-:Y:S02]  /*10380*/  LOP3.LUT P0, RZ, R4, 0x400, RZ, 0xc0, !PT ;  /* 0x0000040004ff7812 */ /* 0x000fe4000780c0ff */
[----:B------:R-:W-:Y:S01]  /*10390*/  LOP3.LUT R116, R116, 0xbfffffff, RZ, 0xc0, !PT ;  /* 0xbfffffff74747812 */ /* 0x000fe200078ec0ff */
[----:B------:R-:W5:Y:S04]  /*103a0*/  LDL.LU R161, [R1+0xd4] ;  /* 0x0000d40001a17983 */ /* 0x000f680000300800 */
[----:B------:R-:W3:Y:S04]  /*103b0*/  LDL.LU R160, [R1+0xd0] ;  /* 0x0000d00001a07983 */ /* 0x000ee80000300800 */
[----:B------:R-:W2:Y:S01]  /*103c0*/  LDL.LU R159, [R1+0xc4] ;  /* 0x0000c400019f7983 */ /* 0x000ea20000300800 */
[----:B-1----:R-:W-:Y:S01]  /*103d0*/  @!P2 FMUL R109, R109, R109 ;  /* 0x0000006d6d6da220 */ /* 0x002fe20000400000 */
[----:B------:R-:W-:-:S02]  /*103e0*/  FSETP.GEU.AND P2, PT, R44, -126, PT ;  /* 0xc2fc00002c00780b */ /* 0x000fc40003f4e000 */
[----:B------:R-:W4:Y:S01]  /*103f0*/  LDL.LU R158, [R1+0xc0] ;  /* 0x0000c000019e7983 */ /* 0x000f220000300800 */
[----:B------:R-:W-:-:S10]  /*10400*/  @P0 LOP3.LUT R116, R116, 0x40000000, RZ, 0xfc, !PT ;  /* 0x4000000074740812 */ /* 0x000fd400078efcff */
[----:B------:R-:W-:Y:S01]  /*10410*/  @!P2 FMUL R44, R44, 0.5 ;  /* 0x3f0000002c2ca820 */ /* 0x000fe20000400000 */
[----:B------:R-:W5:Y:S01]  /*10420*/  LDL.LU R157, [R1+0xb4] ;  /* 0x0000b400019d7983 */ /* 0x000f620000300800 */
[----:B------:R-:W-:Y:S02]  /*10430*/  LOP3.LUT P0, RZ, R4, 0x800, RZ, 0xc0, !PT ;  /* 0x0000080004ff7812 */ /* 0x000fe4000780c0ff */
[----:B------:R-:W-:Y:S01]  /*10440*/  LOP3.LUT R116, R116, 0x7fffffff, RZ, 0xc0, !PT ;  /* 0x7fffffff74747812 */ /* 0x000fe200078ec0ff */
[----:B------:R-:W3:Y:S01]  /*10450*/  LDL.LU R172, [R1+0xb0] ;  /* 0x0000b00001ac7983 */ /* 0x000ee20000300800 */
[----:B------:R-:W1:Y:S09]  /*10460*/  MUFU.EX2 R44, R44 ;  /* 0x0000002c002c7308 */ /* 0x000e720000000800 */
[----:B------:R-:W-:-:S02]  /*10470*/  @P0 LOP3.LUT R116, R116, 0x80000000, RZ, 0xfc, !PT ;  /* 0x8000000074740812 */ /* 0x000fc400078efcff */
[----:B------:R-:W-:Y:S02]  /*10480*/  LOP3.LUT P0, RZ, R4, 0x1000, RZ, 0xc0, !PT ;  /* 0x0000100004ff7812 */ /* 0x000fe4000780c0ff */
[----:B------:R-:W-:Y:S01]  /*10490*/  LOP3.LUT R116, R116, 0xfffffffe, RZ, 0xc0, !PT ;  /* 0xfffffffe74747812 */ /* 0x000fe200078ec0ff */
[----:B-1----:R-:W-:Y:S01]  /*104a0*/  @!P2 FMUL R44, R44, R44 ;  /* 0x0000002c2c2ca220 */ /* 0x002fe20000400000 */
[----:B------:R-:W-:Y:S02]  /*104b0*/  FSETP.GEU.AND P2, PT, R105, -126, PT ;  /* 0xc2fc00006900780b */ /* 0x000fe40003f4e000 */
[----:B------:R-:W-:-:S07]  /*104c0*/  @P3 LOP3.LUT R116, R116, 0x1, RZ, 0xfc, !PT ;  /* 0x0000000174743812 */ /* 0x000fce00078efcff */
[----:B------:R-:W-:Y:S02]  /*104d0*/  @P0 LOP3.LUT R117, R117, 0x1, RZ, 0xfc, !PT ;  /* 0x0000000175750812 */ /* 0x000fe400078efcff */
[----:B------:R-:W-:Y:S02]  /*104e0*/  LOP3.LUT P0, RZ, R4, 0x2000, RZ, 0xc0, !PT ;  /* 0x0000200004ff7812 */ /* 0x000fe4000780c0ff */
[----:B------:R-:W-:Y:S02]  /*104f0*/  LOP3.LUT R117, R117, 0xfffffffd, RZ, 0xc0, !PT ;  /* 0xfffffffd75757812 */ /* 0x000fe400078ec0ff */
[----:B------:R-:W-:Y:S01]  /*10500*/  LOP3.LUT R116, R116, 0xfffffffd, RZ, 0xc0, !PT ;  /* 0xfffffffd74747812 */ /* 0x000fe200078ec0ff */
[----:B------:R-:W-:-:S03]  /*10510*/  @!P2 FMUL R105, R105, 0.5 ;  /* 0x3f0000006969a820 */ /* 0x000fc60000400000 */
[----:B------:R-:W-:-:S03]  /*10520*/  @P4 LOP3.LUT R116, R116, 0x2, RZ, 0xfc, !PT ;  /* 0x0000000274744812 */ /* 0x000fc600078efcff */
[----:B------:R-:W1:Y:S01]  /*10530*/  MUFU.EX2 R105, R105 ;  /* 0x0000006900697308 */ /* 0x000e620000000800 */
[----:B------:R-:W-:Y:S02]  /*10540*/  LOP3.LUT R116, R116, 0xfffffffb, RZ, 0xc0, !PT ;  /* 0xfffffffb74747812 */ /* 0x000fe400078ec0ff */
[----:B------:R-:W-:Y:S02]  /*10550*/  @P0 LOP3.LUT R117, R117, 0x2, RZ, 0xfc, !PT ;  /* 0x0000000275750812 */ /* 0x000fe400078efcff */
[----:B------:R-:W-:Y:S02]  /*10560*/  LOP3.LUT P0, RZ, R4, 0x4000, RZ, 0xc0, !PT ;  /* 0x0000400004ff7812 */ /* 0x000fe4000780c0ff */
[----:B------:R-:W-:Y:S02]  /*10570*/  LOP3.LUT R117, R117, 0xfffffffb, RZ, 0xc0, !PT ;  /* 0xfffffffb75757812 */ /* 0x000fe400078ec0ff */
[----:B------:R-:W-:-:S04]  /*10580*/  @P5 LOP3.LUT R116, R116, 0x4, RZ, 0xfc, !PT ;  /* 0x0000000474745812 */ /* 0x000fc800078efcff */
[----:B------:R-:W-:Y:S01]  /*10590*/  LOP3.LUT R116, R116, 0xfffffff7, RZ, 0xc0, !PT ;  /* 0xfffffff774747812 */ /* 0x000fe200078ec0ff */
[----:B-1----:R-:W-:Y:S01]  /*105a0*/  @!P2 FMUL R105, R105, R105 ;  /* 0x000000696969a220 */ /* 0x002fe20000400000 */
[----:B------:R-:W-:-:S03]  /*105b0*/  FSETP.GEU.AND P2, PT, R25, -126, PT ;  /* 0xc2fc00001900780b */ /* 0x000fc60003f4e000 */
[----:B------:R-:W-:Y:S02]  /*105c0*/  @P0 LOP3.LUT R117, R117, 0x4, RZ, 0xfc, !PT ;  /* 0x0000000475750812 */ /* 0x000fe400078efcff */
[----:B------:R-:W-:Y:S02]  /*105d0*/  LOP3.LUT P0, RZ, R4, 0x8000, RZ, 0xc0, !PT ;  /* 0x0000800004ff7812 */ /* 0x000fe4000780c0ff */
[----:B------:R-:W-:Y:S02]  /*105e0*/  LOP3.LUT R117, R117, 0xfffffff7, RZ, 0xc0, !PT ;  /* 0xfffffff775757812 */ /* 0x000fe400078ec0ff */
[----:B------:R-:W-:-:S04]  /*105f0*/  @P6 LOP3.LUT R116, R116, 0x8, RZ, 0xfc, !PT ;  /* 0x0000000874746812 */ /* 0x000fc800078efcff */
[----:B------:R-:W-:-:S05]  /*10600*/  @!P2 FMUL R25, R25, 0.5 ;  /* 0x3f0000001919a820 */ /* 0x000fca0000400000 */
[----:B------:R-:W-:Y:S01]  /*10610*/  @P0 LOP3.LUT R117, R117, 0x8, RZ, 0xfc, !PT ;  /* 0x0000000875750812 */ /* 0x000fe200078efcff */
[----:B------:R-:W1:Y:S01]  /*10620*/  MUFU.EX2 R25, R25 ;  /* 0x0000001900197308 */ /* 0x000e620000000800 */
[----:B------:R-:W-:Y:S02]  /*10630*/  LOP3.LUT P0, RZ, R4, 0x10000, RZ, 0xc0, !PT ;  /* 0x0001000004ff7812 */ /* 0x000fe4000780c0ff */
[----:B------:R-:W-:-:S11]  /*10640*/  LOP3.LUT R117, R117, 0xffffffef, RZ, 0xc0, !PT ;  /* 0xffffffef75757812 */ /* 0x000fd600078ec0ff */
[----:B------:R-:W-:Y:S02]  /*10650*/  @P0 LOP3.LUT R117, R117, 0x10, RZ, 0xfc, !PT ;  /* 0x0000001075750812 */ /* 0x000fe400078efcff */
[----:B------:R-:W-:Y:S01]  /*10660*/  LOP3.LUT P0, RZ, R4, 0x20000, RZ, 0xc0, !PT ;  /* 0x0002000004ff7812 */ /* 0x000fe2000780c0ff */
[----:B-1----:R-:W-:Y:S01]  /*10670*/  @!P2 FMUL R25, R25, R25 ;  /* 0x000000191919a220 */ /* 0x002fe20000400000 */
[----:B------:R-:W-:Y:S02]  /*10680*/  FSETP.GEU.AND P2, PT, R45, -126, PT ;  /* 0xc2fc00002d00780b */ /* 0x000fe40003f4e000 */
[----:B------:R-:W-:-:S09]  /*10690*/  LOP3.LUT R117, R117, 0xffffffdf, RZ, 0xc0, !PT ;  /* 0xffffffdf75757812 */ /* 0x000fd200078ec0ff */
[----:B------:R-:W-:Y:S02]  /*106a0*/  @P0 LOP3.LUT R117, R117, 0x20, RZ, 0xfc, !PT ;  /* 0x0000002075750812 */ /* 0x000fe400078efcff */
[----:B------:R-:W-:Y:S01]  /*106b0*/  @!P2 FMUL R45, R45, 0.5 ;  /* 0x3f0000002d2da820 */ /* 0x000fe20000400000 */
[----:B------:R-:W-:Y:S02]  /*106c0*/  LOP3.LUT P0, RZ, R4, 0x40000, RZ, 0xc0, !PT ;  /* 0x0004000004ff7812 */ /* 0x000fe4000780c0ff */
[----:B------:R-:W-:-:S03]  /*106d0*/  LOP3.LUT R117, R117, 0xffffffbf, RZ, 0xc0, !PT ;  /* 0xffffffbf75757812 */ /* 0x000fc600078ec0ff */
[----:B------:R-:W1:Y:S08]  /*106e0*/  MUFU.EX2 R45, R45 ;  /* 0x0000002d002d7308 */ /* 0x000e700000000800 */
[----:B------:R-:W-:Y:S02]  /*106f0*/  @P0 LOP3.LUT R117, R117, 0x40, RZ, 0xfc, !PT ;  /* 0x0000004075750812 */ /* 0x000fe400078efcff */
[----:B------:R-:W-:-:S02]  /*10700*/  LOP3.LUT P0, RZ, R4, 0x80000, RZ, 0xc0, !PT ;  /* 0x0008000004ff7812 */ /* 0x000fc4000780c0ff */
[----:B------:R-:W-:Y:S01]  /*10710*/  LOP3.LUT R117, R117, 0xffffff7f, RZ, 0xc0, !PT ;  /* 0xffffff7f75757812 */ /* 0x000fe200078ec0ff */
[----:B-1----:R-:W-:Y:S01]  /*10720*/  @!P2 FMUL R45, R45, R45 ;  /* 0x0000002d2d2da220 */ /* 0x002fe20000400000 */
[----:B------:R-:W-:-:S09]  /*10730*/  FSETP.GEU.AND P2, PT, R40, -126, PT ;  /* 0xc2fc00002800780b */ /* 0x000fd20003f4e000 */
[----:B------:R-:W-:Y:S02]  /*10740*/  @P0 LOP3.LUT R117, R117, 0x80, RZ, 0xfc, !PT ;  /* 0x0000008075750812 */ /* 0x000fe400078efcff */
[----:B------:R-:W-:Y:S02]  /*10750*/  LOP3.LUT P0, RZ, R4, 0x100000, RZ, 0xc0, !PT ;  /* 0x0010000004ff7812 */ /* 0x000fe4000780c0ff */
[----:B------:R-:W-:Y:S01]  /*10760*/  LOP3.LUT R117, R117, 0xfffffeff, RZ, 0xc0, !PT ;  /* 0xfffffeff75757812 */ /* 0x000fe200078ec0ff */
[----:B------:R-:W-:-:S06]  /*10770*/  @!P2 FMUL R40, R40, 0.5 ;  /* 0x3f0000002828a820 */ /* 0x000fcc0000400000 */
[----:B------:R-:W1:Y:S04]  /*10780*/  MUFU.EX2 R40, R40 ;  /* 0x0000002800287308 */ /* 0x000e680000000800 */
[----:B------:R-:W-:Y:S02]  /*10790*/  @P0 LOP3.LUT R117, R117, 0x100, RZ, 0xfc, !PT ;  /* 0x0000010075750812 */ /* 0x000fe400078efcff */
[----:B------:R-:W-:Y:S02]  /*107a0*/  LOP3.LUT P0, RZ, R4, 0x200000, RZ, 0xc0, !PT ;  /* 0x0020000004ff7812 */ /* 0x000fe4000780c0ff */
[----:B------:R-:W-:-:S11]  /*107b0*/  LOP3.LUT R117, R117, 0xfffffdff, RZ, 0xc0, !PT ;  /* 0xfffffdff75757812 */ /* 0x000fd600078ec0ff */
[----:B------:R-:W-:Y:S01]  /*107c0*/  @P0 LOP3.LUT R117, R117, 0x200, RZ, 0xfc, !PT ;  /* 0x0000020075750812 */ /* 0x000fe200078efcff */
[----:B-1----:R-:W-:Y:S01]  /*107d0*/  @!P2 FMUL R40, R40, R40 ;  /* 0x000000282828a220 */ /* 0x002fe20000400000 */
[----:B------:R-:W-:Y:S02]  /*107e0*/  FSETP.GEU.AND P2, PT, R41, -126, PT ;  /* 0xc2fc00002900780b */ /* 0x000fe40003f4e000 */
[----:B------:R-:W-:Y:S02]  /*107f0*/  LOP3.LUT P0, RZ, R4, 0x400000, RZ, 0xc0, !PT ;  /* 0x0040000004ff7812 */ /* 0x000fe4000780c0ff */
[----:B------:R-:W-:-:S09]  /*10800*/  LOP3.LUT R117, R117, 0xfffffbff, RZ, 0xc0, !PT ;  /* 0xfffffbff75757812 */ /* 0x000fd200078ec0ff */
[----:B------:R-:W-:Y:S02]  /*10810*/  @!P2 FMUL R41, R41, 0.5 ;  /* 0x3f0000002929a820 */ /* 0x000fe40000400000 */
[----:B------:R-:W-:Y:S02]  /*10820*/  @P0 LOP3.LUT R117, R117, 0x400, RZ, 0xfc, !PT ;  /* 0x0000040075750812 */ /* 0x000fe400078efcff */
[----:B------:R-:W-:Y:S02]  /*10830*/  LOP3.LUT P0, RZ, R4, 0x800000, RZ, 0xc0, !PT ;  /* 0x0080000004ff7812 */ /* 0x000fe4000780c0ff */
[----:B------:R-:W1:Y:S01]  /*10840*/  MUFU.EX2 R41, R41 ;  /* 0x0000002900297308 */ /* 0x000e620000000800 */
[----:B------:R-:W-:-:S10]  /*10850*/  LOP3.LUT R117, R117, 0xfffff7ff, RZ, 0xc0, !PT ;  /* 0xfffff7ff75757812 */ /* 0x000fd400078ec0ff */
[----:B------:R-:W-:Y:S02]  /*10860*/  @P0 LOP3.LUT R117, R117, 0x800, RZ, 0xfc, !PT ;  /* 0x0000080075750812 */ /* 0x000fe400078efcff */
[----:B------:R-:W-:Y:S02]  /*10870*/  LOP3.LUT P0, RZ, R4, 0x1000000, RZ, 0xc0, !PT ;  /* 0x0100000004ff7812 */ /* 0x000fe4000780c0ff */
        /* <DEDUP_REMOVED lines=9> */
[C---:B------:R-:W-:Y:S02]  /*10910*/  LOP3.LUT P0, RZ, R4.reuse, 0x4000000, RZ, 0xc0, !PT ;  /* 0x0400000004ff7812 */ /* 0x040fe4000780c0ff */
[----:B------:R-:W-:Y:S02]  /*10920*/  LOP3.LUT R117, R117, 0xffffbfff, RZ, 0xc0, !PT ;  /* 0xffffbfff75757812 */ /* 0x000fe400078ec0ff */
[----:B------:R-:W-:-:S04]  /*10930*/  LOP3.LUT R4, R4, 0xbfffffff, RZ, 0xc0, !PT ;  /* 0xbfffffff04047812 */ /* 0x000fc800078ec0ff */
[----:B------:R-:W-:Y:S01]  /*10940*/  @P1 LOP3.LUT R4, R4, 0x40000000, RZ, 0xfc, !PT ;  /* 0x4000000004041812 */ /* 0x000fe200078efcff */
[----:B-1----:R-:W-:Y:S01]  /*10950*/  @!P2 FMUL R101, R101, R101 ;  /* 0x000000656565a220 */ /* 0x002fe20000400000 */
[----:B------:R-:W-:-:S03]  /*10960*/  FSETP.GEU.AND P2, PT, R104, -126, PT ;  /* 0xc2fc00006800780b */ /* 0x000fc60003f4e000 */
[----:B------:R-:W-:Y:S02]  /*10970*/  @P0 LOP3.LUT R117, R117, 0x4000, RZ, 0xfc, !PT ;  /* 0x0000400075750812 */ /* 0x000fe400078efcff */
[----:B------:R-:W-:Y:S02]  /*10980*/  ISETP.GE.AND P0, PT, R3, R0, PT ;  /* 0x000000000300720c */ /* 0x000fe40003f06270 */
[----:B------:R-:W-:Y:S02]  /*10990*/  LOP3.LUT P1, RZ, R4, 0x8, RZ, 0xc0, !PT ;  /* 0x0000000804ff7812 */ /* 0x000fe4000782c0ff */
[----:B------:R-:W-:Y:S02]  /*109a0*/  FSEL R26, R26, -INF , P0 ;  /* 0xff8000001a1a7808 */ /* 0x000fe40000000000 */
[----:B------:R-:W-:Y:S02]  /*109b0*/  LOP3.LUT P0, RZ, R117, 0x4000, RZ, 0xc0, !PT ;  /* 0x0000400075ff7812 */ /* 0x000fe4000780c0ff */
[----:B------:R-:W-:Y:S01]  /*109c0*/  LOP3.LUT R4, R4, 0x7fffffff, RZ, 0xc0, !PT ;  /* 0x7fffffff04047812 */ /* 0x000fe200078ec0ff */
[----:B------:R-:W-:-:S06]  /*109d0*/  @!P2 FMUL R104, R104, 0.5 ;  /* 0x3f0000006868a820 */ /* 0x000fcc0000400000 */
[----:B------:R-:W1:Y:S02]  /*109e0*/  MUFU.EX2 R104, R104 ;  /* 0x0000006800687308 */ /* 0x000e640000000800 */
[----:B-1----:R-:W-:Y:S01]  /*109f0*/  @!P2 FMUL R104, R104, R104 ;  /* 0x000000686868a220 */ /* 0x002fe20000400000 */
[----:B------:R-:W-:-:S13]  /*10a00*/  FSETP.GEU.AND P2, PT, R36, -126, PT ;  /* 0xc2fc00002400780b */ /* 0x000fda0003f4e000 */
        /* <DEDUP_REMOVED lines=83> */
[----:B------:R-:W-:-:S03]  /*10f40*/  FSETP.GEU.AND P2, PT, R57, -126, PT ;  /* 0xc2fc00003900780b */ /* 0x000fc60003f4e000 */
[----:B------:R-:W-:-:S10]  /*10f50*/  FADD R120, R112, R56 ;  /* 0x0000003870787221 */ /* 0x000fd40000000000 */
        /* <DEDUP_REMOVED lines=67> */
[----:B------:R-:W-:-:S04]  /*11390*/  FADD R121, R32, R76 ;  /* 0x0000004c20797221 */ /* 0x000fc80000000000 */
[----:B------:R-:W-:Y:S01]  /*113a0*/  FADD R120, R120, R121 ;  /* 0x0000007978787221 */ /* 0x000fe20000000000 */
[----:B------:R-:W-:-:S05]  /*113b0*/  FADD R121, R40, R68 ;  /* 0x0000004428797221 */ /* 0x000fca0000000000 */
        /* <DEDUP_REMOVED lines=34> */
[----:B------:R-:W-:-:S04]  /*115e0*/  FADD R121, R121, R128 ;  /* 0x0000008079797221 */ /* 0x000fc80000000000 */
[----:B------:R-:W-:Y:S01]  /*115f0*/  FADD R120, R120, R121 ;  /* 0x0000007978787221 */ /* 0x000fe20000000000 */
[----:B------:R-:W-:Y:S01]  /*11600*/  FADD R121, R113, R57 ;  /* 0x0000003971797221 */ /* 0x000fe20000000000 */
[----:B------:R-:W-:-:S03]  /*11610*/  @!P2 FMUL R10, R10, 0.5 ;  /* 0x3f0000000a0aa820 */ /* 0x000fc60000400000 */
[----:B------:R-:W-:Y:S01]  /*11620*/  FADD R121, R121, R125 ;  /* 0x0000007d79797221 */ /* 0x000fe20000000000 */
[----:B------:R-:W-:Y:S02]  /*11630*/  FADD R125, R41, R22 ;  /* 0x00000016297d7221 */ /* 0x000fe40000000000 */
[----:B------:R-:W1:Y:S02]  /*11640*/  MUFU.EX2 R10, R10 ;  /* 0x0000000a000a7308 */ /* 0x000e640000000800 */
[----:B-1----:R-:W-:Y:S01]  /*11650*/  @!P2 FMUL R10, R10, R10 ;  /* 0x0000000a0a0aa220 */ /* 0x002fe20000400000 */
[----:B------:R-:W-:-:S03]  /*11660*/  FSETP.GEU.AND P2, PT, R8, -126, PT ;  /* 0xc2fc00000800780b */ /* 0x000fc60003f4e000 */
[----:B------:R-:W-:-:S04]  /*11670*/  FADD R128, R53, R10 ;  /* 0x0000000a35807221 */ /* 0x000fc80000000000 */
[----:B------:R-:W-:-:S04]  /*11680*/  FADD R125, R125, R128 ;  /* 0x000000807d7d7221 */ /* 0x000fc80000000000 */
[----:B------:R-:W-:Y:S01]  /*11690*/  FADD R155, R121, R125 ;  /* 0x0000007d799b7221 */ /* 0x000fe20000000000 */
[----:B------:R-:W-:Y:S01]  /*116a0*/  FADD R121, R108, R65 ;  /* 0x000000416c797221 */ /* 0x000fe20000000000 */
[----:B------:R-:W-:Y:S01]  /*116b0*/  @!P2 FMUL R8, R8, 0.5 ;  /* 0x3f0000000808a820 */ /* 0x000fe20000400000 */
[----:B------:R-:W-:-:S04]  /*116c0*/  FADD R125, R93, R14 ;  /* 0x0000000e5d7d7221 */ /* 0x000fc80000000000 */
[----:B------:R-:W-:Y:S01]  /*116d0*/  FADD R121, R121, R125 ;  /* 0x0000007d79797221 */ /* 0x000fe20000000000 */
[----:B------:R-:W1:Y:S01]  /*116e0*/  MUFU.EX2 R8, R8 ;  /* 0x0000000800087308 */ /* 0x000e620000000800 */
[----:B------:R-:W-:Y:S01]  /*116f0*/  FADD R125, R101, R20 ;  /* 0x00000014657d7221 */ /* 0x000fe20000000000 */
        /* <DEDUP_REMOVED lines=27> */
[----:B------:R-:W-:Y:S02]  /*118b0*/  @!P2 FMUL R7, R7, 0.5 ;  /* 0x3f0000000707a820 */ /* 0x000fe40000400000 */
[----:B------:R-:W-:Y:S01]  /*118c0*/  FADD R132, R120, R132 ;  /* 0x0000008478847221 */ /* 0x000fe20000000000 */
[----:B------:R-:W-:Y:S01]  /*118d0*/  FADD R149, R149, R121 ;  /* 0x0000007995957221 */ /* 0x000fe20000000000 */
[----:B------:R-:W-:Y:S02]  /*118e0*/  FADD R121, R37, R19 ;  /* 0x0000001325797221 */ /* 0x000fe40000000000 */
[----:B------:R-:W1:Y:S02]  /*118f0*/  MUFU.EX2 R7, R7 ;  /* 0x0000000700077308 */ /* 0x000e640000000800 */
[----:B-1----:R-:W-:Y:S01]  /*11900*/  @!P2 FMUL R7, R7, R7 ;  /* 0x000000070707a220 */ /* 0x002fe20000400000 */
[----:B------:R-:W-:-:S03]  /*11910*/  FSETP.GEU.AND P2, PT, R5, -126, PT ;  /* 0xc2fc00000500780b */ /* 0x000fc60003f4e000 */
[----:B------:R-:W-:-:S04]  /*11920*/  FADD R124, R61, R7 ;  /* 0x000000073d7c7221 */ /* 0x000fc80000000000 */
[----:B------:R-:W-:Y:S01]  /*11930*/  FADD R121, R121, R124 ;  /* 0x0000007c79797221 */ /* 0x000fe20000000000 */
[----:B------:R-:W-:-:S03]  /*11940*/  FADD R124, R85, R11 ;  /* 0x0000000b557c7221 */ /* 0x000fc60000000000 */
        /* <DEDUP_REMOVED lines=17> */
[----:B------:R-:W-:Y:S02]  /*11a60*/  ISETP.GE.AND P2, PT, R3, R129, PT ;  /* 0x000000810300720c */ /* 0x000fe40003f46270 */
[----:B------:R-:W-:Y:S01]  /*11a70*/  FSEL R129, R27, -INF , P0 ;  /* 0xff8000001b817808 */ /* 0x000fe20000000000 */
[----:B------:R-:W-:Y:S01]  /*11a80*/  FADD R124, R77, R6 ;  /* 0x000000064d7c7221 */ /* 0x000fe20000000000 */
[----:B------:R-:W-:-:S03]  /*11a90*/  LOP3.LUT P0, RZ, R117, 0x2000, RZ, 0xc0, !PT ;  /* 0x0000200075ff7812 */ /* 0x000fc6000780c0ff */
[----:B------:R-:W-:Y:S01]  /*11aa0*/  FADD R121, R121, R124 ;  /* 0x0000007c79797221 */ /* 0x000fe20000000000 */
[----:B------:R-:W-:Y:S02]  /*11ab0*/  FSEL R128, R30, -INF , P0 ;  /* 0xff8000001e807808 */ /* 0x000fe40000000000 */
[----:B------:R-:W-:Y:S01]  /*11ac0*/  LOP3.LUT P0, RZ, R117, 0x1000, RZ, 0xc0, !PT ;  /* 0x0000100075ff7812 */ /* 0x000fe2000780c0ff */
[----:B------:R-:W-:Y:S02]  /*11ad0*/  FADD R133, R133, R121 ;  /* 0x0000007985857221 */ /* 0x000fe40000000000 */
[----:B------:R-:W-:Y:S02]  /*11ae0*/  @P2 LOP3.LUT R4, R4, 0x80000000, RZ, 0xfc, !PT ;  /* 0x8000000004042812 */ /* 0x000fe400078efcff */
[----:B------:R-:W-:Y:S02]  /*11af0*/  FSEL R125, R31, -INF , P0 ;  /* 0xff8000001f7d7808 */ /* 0x000fe40000000000 */
[----:B------:R-:W-:-:S02]  /*11b00*/  LOP3.LUT P0, RZ, R117, 0x800, RZ, 0xc0, !PT ;  /* 0x0000080075ff7812 */ /* 0x000fc4000780c0ff */
[----:B------:R-:W-:Y:S02]  /*11b10*/  LOP3.LUT P6, RZ, R4, 0x100, RZ, 0xc0, !PT ;  /* 0x0000010004ff7812 */ /* 0x000fe400078cc0ff */
[----:B------:R-:W-:Y:S02]  /*11b20*/  FSEL R27, R34, -INF , P0 ;  /* 0xff800000221b7808 */ /* 0x000fe40000000000 */
[----:B------:R-:W-:Y:S02]  /*11b30*/  LOP3.LUT P0, RZ, R117, 0x400, RZ, 0xc0, !PT ;  /* 0x0000040075ff7812 */ /* 0x000fe4000780c0ff */
[----:B------:R-:W-:Y:S02]  /*11b40*/  FSEL R74, R74, -INF , P1 ;  /* 0xff8000004a4a7808 */ /* 0x000fe40000800000 */
[----:B------:R-:W-:Y:S02]  /*11b50*/  FSEL R124, R35, -INF , P0 ;  /* 0xff800000237c7808 */ /* 0x000fe40000000000 */
[----:B------:R-:W-:-:S02]  /*11b60*/  LOP3.LUT P0, RZ, R117, 0x200, RZ, 0xc0, !PT ;  /* 0x0000020075ff7812 */ /* 0x000fc4000780c0ff */
[----:B------:R-:W-:Y:S02]  /*11b70*/  LOP3.LUT P2, RZ, R4, 0x10, RZ, 0xc0, !PT ;  /* 0x0000001004ff7812 */ /* 0x000fe4000784c0ff */
[----:B------:R-:W-:Y:S02]  /*11b80*/  FSEL R121, R38, -INF , P0 ;  /* 0xff80000026797808 */ /* 0x000fe40000000000 */
[----:B------:R-:W-:Y:S02]  /*11b90*/  LOP3.LUT P0, RZ, R117, 0x100, RZ, 0xc0, !PT ;  /* 0x0000010075ff7812 */ /* 0x000fe4000780c0ff */
[----:B------:R-:W-:Y:S02]  /*11ba0*/  LOP3.LUT P3, RZ, R4, 0x20, RZ, 0xc0, !PT ;  /* 0x0000002004ff7812 */ /* 0x000fe4000786c0ff */
[----:B------:R-:W-:Y:S02]  /*11bb0*/  FSEL R120, R39, -INF , P0 ;  /* 0xff80000027787808 */ /* 0x000fe40000000000 */
[----:B------:R-:W-:-:S02]  /*11bc0*/  LOP3.LUT P0, RZ, R117, 0x80, RZ, 0xc0, !PT ;  /* 0x0000008075ff7812 */ /* 0x000fc4000780c0ff */
[----:B------:R-:W-:Y:S02]  /*11bd0*/  LOP3.LUT P4, RZ, R4, 0x40, RZ, 0xc0, !PT ;  /* 0x0000004004ff7812 */ /* 0x000fe4000788c0ff */
[----:B------:R-:W-:Y:S02]  /*11be0*/  FSEL R42, R42, -INF , P0 ;  /* 0xff8000002a2a7808 */ /* 0x000fe40000000000 */
[----:B------:R-:W-:Y:S02]  /*11bf0*/  LOP3.LUT P0, RZ, R117, 0x40, RZ, 0xc0, !PT ;  /* 0x0000004075ff7812 */ /* 0x000fe4000780c0ff */
[----:B------:R-:W-:Y:S02]  /*11c00*/  LOP3.LUT P5, RZ, R4, 0x80, RZ, 0xc0, !PT ;  /* 0x0000008004ff7812 */ /* 0x000fe400078ac0ff */
[----:B------:R-:W-:Y:S02]  /*11c10*/  FSEL R43, R43, -INF , P0 ;  /* 0xff8000002b2b7808 */ /* 0x000fe40000000000 */
[----:B------:R-:W-:-:S04]  /*11c20*/  LOP3.LUT P0, RZ, R117, 0x20, RZ, 0xc0, !PT ;  /* 0x0000002075ff7812 */ /* 0x000fc8000780c0ff */
[----:B------:R-:W-:Y:S02]  /*11c30*/  FSEL R39, R46, -INF , P0 ;  /* 0xff8000002e277808 */ /* 0x000fe40000000000 */
[----:B------:R-:W-:-:S04]  /*11c40*/  LOP3.LUT P0, RZ, R117, 0x10, RZ, 0xc0, !PT ;  /* 0x0000001075ff7812 */ /* 0x000fc8000780c0ff */
[----:B------:R-:W-:Y:S02]  /*11c50*/  FSEL R38, R47, -INF , P0 ;  /* 0xff8000002f267808 */ /* 0x000fe40000000000 */
[C---:B------:R-:W-:Y:S01]  /*11c60*/  LOP3.LUT P0, RZ, R117.reuse, 0x8, RZ, 0xc0, !PT ;  /* 0x0000000875ff7812 */ /* 0x040fe2000780c0ff */
[----:B------:R-:W2:Y:S03]  /*11c70*/  LDL.LU R47, [R1+0xa4] ;  /* 0x0000a400012f7983 */ /* 0x000ea60000300800 */
[----:B------:R-:W-:Y:S02]  /*11c80*/  FSEL R35, R50, -INF , P0 ;  /* 0xff80000032237808 */ /* 0x000fe40000000000 */
[----:B------:R-:W-:-:S04]  /*11c90*/  LOP3.LUT P0, RZ, R117, 0x4, RZ, 0xc0, !PT ;  /* 0x0000000475ff7812 */ /* 0x000fc8000780c0ff */
[----:B------:R-:W-:Y:S02]  /*11ca0*/  FSEL R34, R51, -INF , P0 ;  /* 0xff80000033227808 */ /* 0x000fe40000000000 */
[----:B------:R-:W-:-:S04]  /*11cb0*/  LOP3.LUT P0, RZ, R117, 0x2, RZ, 0xc0, !PT ;  /* 0x0000000275ff7812 */ /* 0x000fc8000780c0ff */
[----:B------:R-:W-:Y:S02]  /*11cc0*/  FSEL R54, R54, -INF , P0 ;  /* 0xff80000036367808 */ /* 0x000fe40000000000 */
[----:B------:R-:W-:Y:S02]  /*11cd0*/  LOP3.LUT P0, RZ, R117, 0x1, RZ, 0xc0, !PT ;  /* 0x0000000175ff7812 */ /* 0x000fe4000780c0ff */
[----:B------:R-:W-:Y:S01]  /*11ce0*/  FSEL R63, R63, -INF , P6 ;  /* 0xff8000003f3f7808 */ /* 0x000fe20003000000 */
[----:B------:R-:W4:Y:S01]  /*11cf0*/  LDL.LU R117, [R1+0xa0] ;  /* 0x0000a00001757983 */ /* 0x000f220000300800 */
[----:B------:R-:W-:Y:S02]  /*11d00*/  FSEL R148, R55, -INF , P0 ;  /* 0xff80000037947808 */ /* 0x000fe40000000000 */
[----:B------:R-:W-:Y:S01]  /*11d10*/  LOP3.LUT P0, RZ, R116, 0x80000000, RZ, 0xc0, !PT ;  /* 0x8000000074ff7812 */ /* 0x000fe2000780c0ff */
[----:B------:R-:W5:Y:S01]  /*11d20*/  LDL.LU R55, [R1+0x94] ;  /* 0x0000940001377983 */ /* 0x000f620000300800 */
[----:B------:R-:W-:-:S02]  /*11d30*/  LOP3.LUT P6, RZ, R24, 0x200, RZ, 0xc0, !PT ;  /* 0x0000020018ff7812 */ /* 0x000fc400078cc0ff */
[----:B------:R-:W-:Y:S02]  /*11d40*/  FSEL R58, R58, -INF , P0 ;  /* 0xff8000003a3a7808 */ /* 0x000fe40000000000 */
[----:B------:R-:W-:Y:S02]  /*11d50*/  LOP3.LUT P0, RZ, R116, 0x40000000, RZ, 0xc0, !PT ;  /* 0x4000000074ff7812 */ /* 0x000fe4000780c0ff */
[----:B------:R-:W-:Y:S02]  /*11d60*/  LOP3.LUT P1, RZ, R24, 0x8, RZ, 0xc0, !PT ;  /* 0x0000000818ff7812 */ /* 0x000fe4000782c0ff */
[----:B------:R-:W-:Y:S02]  /*11d70*/  FSEL R59, R59, -INF , P0 ;  /* 0xff8000003b3b7808 */ /* 0x000fe40000000000 */
[----:B------:R-:W-:Y:S02]  /*11d80*/  LOP3.LUT P0, RZ, R116, 0x20000000, RZ, 0xc0, !PT ;  /* 0x2000000074ff7812 */ /* 0x000fe4000780c0ff */
[----:B------:R-:W-:-:S02]  /*11d90*/  FSEL R71, R71, -INF , P2 ;  /* 0xff80000047477808 */ /* 0x000fc40001000000 */
[----:B------:R-:W-:Y:S02]  /*11da0*/  FSEL R62, R62, -INF , P0 ;  /* 0xff8000003e3e7808 */ /* 0x000fe40000000000 */
[C---:B------:R-:W-:Y:S02]  /*11db0*/  LOP3.LUT P0, RZ, R116.reuse, 0x10000000, RZ, 0xc0, !PT ;  /* 0x1000000074ff7812 */ /* 0x040fe4000780c0ff */
[----:B------:R-:W-:Y:S02]  /*11dc0*/  LOP3.LUT R116, R116, 0xffffffef, RZ, 0xc0, !PT ;  /* 0xffffffef74747812 */ /* 0x000fe400078ec0ff */
[----:B------:R-:W-:Y:S02]  /*11dd0*/  FSEL R75, R75, -INF , P0 ;  /* 0xff8000004b4b7808 */ /* 0x000fe40000000000 */
[----:B------:R-:W-:Y:S02]  /*11de0*/  @P6 LOP3.LUT R116, R116, 0x10, RZ, 0xfc, !PT ;  /* 0x0000001074746812 */ /* 0x000fe400078efcff */
[----:B------:R-:W-:-:S02]  /*11df0*/  LOP3.LUT P6, RZ, R24, 0x400, RZ, 0xc0, !PT ;  /* 0x0000040018ff7812 */ /* 0x000fc400078cc0ff */
[----:B------:R-:W-:Y:S02]  /*11e00*/  LOP3.LUT R116, R116, 0xffffffdf, RZ, 0xc0, !PT ;  /* 0xffffffdf74747812 */ /* 0x000fe400078ec0ff */
[C---:B------:R-:W-:Y:S02]  /*11e10*/  LOP3.LUT P0, RZ, R24.reuse, 0x4, RZ, 0xc0, !PT ;  /* 0x0000000418ff7812 */ /* 0x040fe4000780c0ff */
[----:B------:R-:W-:Y:S02]  /*11e20*/  FSEL R50, R135, -INF , P1 ;  /* 0xff80000087327808 */ /* 0x000fe40000800000 */
[----:B------:R-:W-:Y:S02]  /*11e30*/  LOP3.LUT P2, RZ, R24, 0x10, RZ, 0xc0, !PT ;  /* 0x0000001018ff7812 */ /* 0x000fe4000784c0ff */
[----:B------:R-:W-:Y:S02]  /*11e40*/  FSEL R31, R66, -INF , P5 ;  /* 0xff800000421f7808 */ /* 0x000fe40002800000 */
[----:B------:R-:W-:-:S02]  /*11e50*/  FSEL R67, R67, -INF , P4 ;  /* 0xff80000043437808 */ /* 0x000fc40002000000 */
[----:B------:R-:W-:Y:S02]  /*11e60*/  @P6 LOP3.LUT R116, R116, 0x20, RZ, 0xfc, !PT ;  /* 0x0000002074746812 */ /* 0x000fe400078efcff */
[----:B------:R-:W-:Y:S02]  /*11e70*/  LOP3.LUT P6, RZ, R24, 0x800, RZ, 0xc0, !PT ;  /* 0x0000080018ff7812 */ /* 0x000fe400078cc0ff */
[----:B------:R-:W-:Y:S02]  /*11e80*/  LOP3.LUT R116, R116, 0xffffffbf, RZ, 0xc0, !PT ;  /* 0xffffffbf74747812 */ /* 0x000fe400078ec0ff */
[----:B------:R-:W-:Y:S02]  /*11e90*/  FSEL R138, R138, -INF , P0 ;  /* 0xff8000008a8a7808 */ /* 0x000fe40000000000 */
[----:B------:R-:W-:Y:S02]  /*11ea0*/  LOP3.LUT P1, RZ, R4, 0x40000000, RZ, 0xc0, !PT ;  /* 0x4000000004ff7812 */ /* 0x000fe4000782c0ff */
[----:B------:R-:W-:-:S02]  /*11eb0*/  FSEL R51, R134, -INF , P2 ;  /* 0xff80000086337808 */ /* 0x000fc40001000000 */
[----:B------:R-:W-:Y:S02]  /*11ec0*/  FSEL R30, R70, -INF , P3 ;  /* 0xff800000461e7808 */ /* 0x000fe40001800000 */
[----:B------:R-:W-:Y:S02]  /*11ed0*/  LOP3.LUT P5, RZ, R24, 0x100, RZ, 0xc0, !PT ;  /* 0x0000010018ff7812 */ /* 0x000fe400078ac0ff */
[----:B------:R-:W-:Y:S02]  /*11ee0*/  @P6 LOP3.LUT R116, R116, 0x40, RZ, 0xfc, !PT ;  /* 0x0000004074746812 */ /* 0x000fe400078efcff */
[----:B------:R-:W-:Y:S02]  /*11ef0*/  LOP3.LUT P6, RZ, R24, 0x1000, RZ, 0xc0, !PT ;  /* 0x0000100018ff7812 */ /* 0x000fe400078cc0ff */
[----:B------:R-:W-:Y:S02]  /*11f00*/  LOP3.LUT R116, R116, 0xffffff7f, RZ, 0xc0, !PT ;  /* 0xffffff7f74747812 */ /* 0x000fe400078ec0ff */
[----:B------:R-:W-:-:S02]  /*11f10*/  LOP3.LUT P0, RZ, R4, 0x20000000, RZ, 0xc0, !PT ;  /* 0x2000000004ff7812 */ /* 0x000fc4000780c0ff */
[----:B------:R-:W-:Y:S02]  /*11f20*/  FSEL R142, R142, -INF , P1 ;  /* 0xff8000008e8e7808 */ /* 0x000fe40000800000 */
[----:B------:R-:W-:Y:S02]  /*11f30*/  LOP3.LUT P2, RZ, R4, 0x80000000, RZ, 0xc0, !PT ;  /* 0x8000000004ff7812 */ /* 0x000fe4000784c0ff */
[C---:B------:R-:W-:Y:S02]  /*11f40*/  LOP3.LUT P4, RZ, R24.reuse, 0x80, RZ, 0xc0, !PT ;  /* 0x0000008018ff7812 */ /* 0x040fe4000788c0ff */
[----:B------:R-:W-:Y:S02]  /*11f50*/  LOP3.LUT P3, RZ, R24, 0x20, RZ, 0xc0, !PT ;  /* 0x0000002018ff7812 */ /* 0x000fe4000786c0ff */
[----:B------:R-:W-:Y:S02]  /*11f60*/  @P6 LOP3.LUT R116, R116, 0x80, RZ, 0xfc, !PT ;  /* 0x0000008074746812 */ /* 0x000fe400078efcff */
[----:B------:R-:W-:-:S02]  /*11f70*/  LOP3.LUT P6, RZ, R24, 0x2000, RZ, 0xc0, !PT ;  /* 0x0000200018ff7812 */ /* 0x000fc400078cc0ff */
[----:B------:R-:W-:-:S11]  /*11f80*/  LOP3.LUT R116, R116, 0xfffffeff, RZ, 0xc0, !PT ;  /* 0xfffffeff74747812 */ /* 0x000fd600078ec0ff */
[----:B------:R-:W-:Y:S02]  /*11f90*/  @P6 LOP3.LUT R116, R116, 0x100, RZ, 0xfc, !PT ;  /* 0x0000010074746812 */ /* 0x000fe400078efcff */
[----:B------:R-:W-:Y:S02]  /*11fa0*/  LOP3.LUT P6, RZ, R24, 0x4000, RZ, 0xc0, !PT ;  /* 0x0000400018ff7812 */ /* 0x000fe400078cc0ff */
        /* <DEDUP_REMOVED lines=54> */
[----:B------:R-:W-:Y:S02]  /*12310*/  LOP3.LUT R116, R116, 0xf7ffffff, RZ, 0xc0, !PT ;  /* 0xf7ffffff74747812 */ /* 0x000fe400078ec0ff */
[----:B------:R-:W-:Y:S02]  /*12320*/  FSEL R139, R139, -INF , P0 ;  /* 0xff8000008b8b7808 */ /* 0x000fe40000000000 */
[C---:B------:R-:W-:Y:S02]  /*12330*/  LOP3.LUT P0, RZ, R4.reuse, 0x10000000, RZ, 0xc0, !PT ;  /* 0x1000000004ff7812 */ /* 0x040fe4000780c0ff */
[----:B------:R-:W-:-:S05]  /*12340*/  LOP3.LUT P1, RZ, R4, 0x8000000, RZ, 0xc0, !PT ;  /* 0x0800000004ff7812 */ /* 0x000fca000782c0ff */
[----:B------:R-:W-:Y:S02]  /*12350*/  @P6 LOP3.LUT R116, R116, 0x8000000, RZ, 0xfc, !PT ;  /* 0x0800000074746812 */ /* 0x000fe400078efcff */
[----:B------:R-:W-:Y:S02]  /*12360*/  LOP3.LUT P6, RZ, R4, 0x2, RZ, 0xc0, !PT ;  /* 0x0000000204ff7812 */ /* 0x000fe400078cc0ff */
[----:B------:R-:W-:Y:S02]  /*12370*/  FMNMX R4, R26, R173, !PT ;  /* 0x000000ad1a047209 */ /* 0x000fe40007800000 */
[----:B------:R-:W-:Y:S02]  /*12380*/  FSEL R78, R78, -INF , P6 ;  /* 0xff8000004e4e7808 */ /* 0x000fe40003000000 */
[----:B------:R-:W-:Y:S02]  /*12390*/  FMNMX R4, R129, R4, !PT ;  /* 0x0000000481047209 */ /* 0x000fe40007800000 */
[----:B------:R-:W-:-:S02]  /*123a0*/  LOP3.LUT P6, RZ, R116, 0x8000000, RZ, 0xc0, !PT ;  /* 0x0800000074ff7812 */ /* 0x000fc400078cc0ff */
[----:B------:R-:W-:Y:S02]  /*123b0*/  FMNMX R4, R128, R4, !PT ;  /* 0x0000000480047209 */ /* 0x000fe40007800000 */
[----:B------:R-:W-:Y:S02]  /*123c0*/  FSEL R79, R79, -INF , P6 ;  /* 0xff8000004f4f7808 */ /* 0x000fe40003000000 */
[----:B------:R-:W-:Y:S02]  /*123d0*/  FMNMX R4, R125, R4, !PT ;  /* 0x000000047d047209 */ /* 0x000fe40007800000 */
[----:B------:R-:W-:Y:S02]  /*123e0*/  LOP3.LUT P6, RZ, R116, 0x4000000, RZ, 0xc0, !PT ;  /* 0x0400000074ff7812 */ /* 0x000fe400078cc0ff */
[----:B------:R-:W-:Y:S02]  /*123f0*/  FMNMX R4, R27, R4, !PT ;  /* 0x000000041b047209 */ /* 0x000fe40007800000 */
[----:B------:R-:W-:-:S02]  /*12400*/  FSEL R82, R82, -INF , P6 ;  /* 0xff80000052527808 */ /* 0x000fc40003000000 */
[----:B------:R-:W-:Y:S02]  /*12410*/  FMNMX R4, R124, R4, !PT ;  /* 0x000000047c047209 */ /* 0x000fe40007800000 */
        /* <DEDUP_REMOVED lines=67> */
[----:B------:R-:W-:Y:S01]  /*12850*/  FMNMX R4, R103, R4, !PT ;  /* 0x0000000467047209 */ /* 0x000fe20007800000 */
[----:B------:R-:W3:Y:S01]  /*12860*/  LDL.LU R115, [R1+0x90] ;  /* 0x0000900001737983 */ /* 0x000ee20000300800 */
[----:B------:R-:W-:Y:S02]  /*12870*/  LOP3.LUT P6, RZ, R116, 0x100, RZ, 0xc0, !PT ;  /* 0x0000010074ff7812 */ /* 0x000fe400078cc0ff */
[----:B------:R-:W-:Y:S02]  /*12880*/  FMNMX R4, R106, R4, !PT ;  /* 0x000000046a047209 */ /* 0x000fe40007800000 */
[----:B------:R-:W-:-:S02]  /*12890*/  FSEL R114, R118, -INF , P6 ;  /* 0xff80000076727808 */ /* 0x000fc40003000000 */
[----:B------:R-:W-:Y:S01]  /*128a0*/  FMNMX R4, R107, R4, !PT ;  /* 0x000000046b047209 */ /* 0x000fe20007800000 */
[----:B------:R-:W3:Y:S01]  /*128b0*/  LDL.LU R118, [R1+0x84] ;  /* 0x0000840001767983 */ /* 0x000ee20000300800 */
[----:B------:R-:W-:Y:S02]  /*128c0*/  LOP3.LUT P6, RZ, R116, 0x80, RZ, 0xc0, !PT ;  /* 0x0000008074ff7812 */ /* 0x000fe400078cc0ff */
[----:B------:R-:W-:Y:S02]  /*128d0*/  FMNMX R4, R110, R4, !PT ;  /* 0x000000046e047209 */ /* 0x000fe40007800000 */
[----:B------:R-:W-:Y:S02]  /*128e0*/  FSEL R87, R119, -INF , P6 ;  /* 0xff80000077577808 */ /* 0x000fe40003000000 */
[----:B------:R-:W-:Y:S01]  /*128f0*/  FMNMX R4, R111, R4, !PT ;  /* 0x000000046f047209 */ /* 0x000fe20007800000 */
[----:B------:R-:W3:Y:S01]  /*12900*/  LDL.LU R119, [R1+0x80] ;  /* 0x0000800001777983 */ /* 0x000ee20000300800 */
        /* <DEDUP_REMOVED lines=15> */
[----:B------:R-:W-:-:S02]  /*12a00*/  FSEL R102, R127, -INF , P5 ;  /* 0xff8000007f667808 */ /* 0x000fc40002800000 */
[----:B------:R-:W-:Y:S01]  /*12a10*/  FMNMX R4, R140, R4, !PT ;  /* 0x000000048c047209 */ /* 0x000fe20007800000 */
[----:B------:R-:W3:Y:S01]  /*12a20*/  LDL.LU R127, [R1+0x60] ;  /* 0x00006000017f7983 */ /* 0x000ee20000300800 */
[----:B------:R-:W-:Y:S02]  /*12a30*/  FSEL R144, R130, -INF , P4 ;  /* 0xff80000082907808 */ /* 0x000fe40002000000 */
[----:B------:R-:W-:Y:S01]  /*12a40*/  FMNMX R4, R102, R4, !PT ;  /* 0x0000000466047209 */ /* 0x000fe20007800000 */
[----:B------:R-:W3:Y:S01]  /*12a50*/  LDL.LU R130, [R1+0x54] ;  /* 0x0000540001827983 */ /* 0x000ee20000300800 */
[----:B------:R-:W-:Y:S02]  /*12a60*/  FSEL R141, R131, -INF , P3 ;  /* 0xff800000838d7808 */ /* 0x000fe40001800000 */
[----:B------:R-:W-:Y:S01]  /*12a70*/  FMNMX R4, R144, R4, !PT ;  /* 0x0000000490047209 */ /* 0x000fe20007800000 */
[----:B------:R-:W-:Y:S01]  /*12a80*/  FADD R149, R155, R149 ;  /* 0x000000959b957221 */ /* 0x000fe20000000000 */
[----:B------:R-:W-:Y:S01]  /*12a90*/  LOP3.LUT P3, RZ, R116, 0x1, RZ, 0xc0, !PT ;  /* 0x0000000174ff7812 */ /* 0x000fe2000786c0ff */
[----:B------:R-:W-:Y:S01]  /*12aa0*/  FADD R133, R153, R133 ;  /* 0x0000008599857221 */ /* 0x000fe20000000000 */
[----:B------:R-:W-:Y:S01]  /*12ab0*/  FMNMX R4, R141, R4, !PT ;  /* 0x000000048d047209 */ /* 0x000fe20007800000 */
[----:B------:R-:W3:Y:S01]  /*12ac0*/  LDL.LU R131, [R1+0x50] ;  /* 0x0000500001837983 */ /* 0x000ee20000300800 */
[----:B------:R-:W-:-:S02]  /*12ad0*/  FSEL R143, R143, -INF , P2 ;  /* 0xff8000008f8f7808 */ /* 0x000fc40001000000 */
[----:B------:R-:W-:Y:S02]  /*12ae0*/  FMNMX R4, R51, R4, !PT ;  /* 0x0000000433047209 */ /* 0x000fe40007800000 */
[----:B------:R-:W-:Y:S02]  /*12af0*/  LOP3.LUT P6, RZ, R116, 0x8, RZ, 0xc0, !PT ;  /* 0x0000000874ff7812 */ /* 0x000fe400078cc0ff */
[----:B------:R-:W-:-:S04]  /*12b00*/  FMNMX R4, R50, R4, !PT ;  /* 0x0000000432047209 */ /* 0x000fc80007800000 */
[----:B------:R-:W-:-:S04]  /*12b10*/  FMNMX R4, R138, R4, !PT ;  /* 0x000000048a047209 */ /* 0x000fc80007800000 */
[----:B------:R-:W-:-:S04]  /*12b20*/  FMNMX R4, R139, R4, !PT ;  /* 0x000000048b047209 */ /* 0x000fc80007800000 */
[----:B------:R-:W-:Y:S02]  /*12b30*/  FMNMX R4, R142, R4, !PT ;  /* 0x000000048e047209 */ /* 0x000fe40007800000 */
[----:B------:R-:W-:Y:S02]  /*12b40*/  LOP3.LUT P4, RZ, R116, 0x2, RZ, 0xc0, !PT ;  /* 0x0000000274ff7812 */ /* 0x000fe4000788c0ff */
[----:B------:R-:W-:Y:S02]  /*12b50*/  FSEL R146, R146, -INF , P3 ;  /* 0xff80000092927808 */ /* 0x000fe40001800000 */
[----:B------:R-:W-:Y:S02]  /*12b60*/  FMNMX R4, R143, R4, !PT ;  /* 0x000000048f047209 */ /* 0x000fe40007800000 */
[----:B------:R-:W-:Y:S02]  /*12b70*/  LOP3.LUT P5, RZ, R116, 0x4, RZ, 0xc0, !PT ;  /* 0x0000000474ff7812 */ /* 0x000fe400078ac0ff */
[----:B------:R-:W-:Y:S01]  /*12b80*/  FSEL R147, R147, -INF , P4 ;  /* 0xff80000093937808 */ /* 0x000fe20002000000 */
[----:B------:R-:W-:Y:S01]  /*12b90*/  FADD R152, R154, R152 ;  /* 0x000000989a987221 */ /* 0x000fe20000000000 */
[----:B------:R-:W-:Y:S01]  /*12ba0*/  FMNMX R4, R146, R4, !PT ;  /* 0x0000000492047209 */ /* 0x000fe20007800000 */
[----:B------:R-:W3:Y:S01]  /*12bb0*/  LDL.LU R116, [R1+0x44] ;  /* 0x0000440001747983 */ /* 0x000ee20000300800 */
[----:B------:R-:W-:-:S02]  /*12bc0*/  FSEL R150, R150, -INF , P5 ;  /* 0xff80000096967808 */ /* 0x000fc40002800000 */
[----:B------:R-:W-:Y:S01]  /*12bd0*/  FMNMX R4, R147, R4, !PT ;  /* 0x0000000493047209 */ /* 0x000fe20007800000 */
[----:B------:R-:W3:Y:S01]  /*12be0*/  LDL.LU R134, [R1+0x40] ;  /* 0x0000400001867983 */ /* 0x000ee20000300800 */
[----:B------:R-:W-:Y:S02]  /*12bf0*/  FSEL R151, R151, -INF , P6 ;  /* 0xff80000097977808 */ /* 0x000fe40003000000 */
[----:B------:R-:W-:Y:S01]  /*12c00*/  FMNMX R4, R150, R4, !PT ;  /* 0x0000000496047209 */ /* 0x000fe20007800000 */
[----:B------:R-:W3:Y:S03]  /*12c10*/  LDL.LU R135, [R1+0x34] ;  /* 0x0000340001877983 */ /* 0x000ee60000300800 */
[----:B------:R-:W-:Y:S01]  /*12c20*/  FMNMX R4, R151, R4, !PT ;  /* 0x0000000497047209 */ /* 0x000fe20007800000 */
[----:B------:R-:W-:Y:S01]  /*12c30*/  FADD R133, R149, R133 ;  /* 0x0000008595857221 */ /* 0x000fe20000000000 */
[----:B------:R-:W3:Y:S04]  /*12c40*/  LDL.LU R155, [R1+0x30] ;  /* 0x00003000019b7983 */ /* 0x000ee80000300800 */
[----:B------:R-:W1:Y:S01]  /*12c50*/  SHFL.BFLY PT, R46, R4, 0x1, 0x1f ;  /* 0x0c201f00042e7f89 */ /* 0x000e6200000e0000 */
[----:B------:R-:W-:-:S03]  /*12c60*/  FADD R132, R132, R152 ;  /* 0x0000009884847221 */ /* 0x000fc60000000000 */
[----:B------:R-:W3:Y:S01]  /*12c70*/  LDL.LU R153, [R1+0x24] ;  /* 0x0000240001997983 */ /* 0x000ee20000300800 */
[----:B-1----:R-:W-:-:S03]  /*12c80*/  FMNMX R4, R4, R46, !PT ;  /* 0x0000002e04047209 */ /* 0x002fc60007800000 */
[----:B------:R-:W3:Y:S04]  /*12c90*/  LDL.LU R154, [R1+0x20] ;  /* 0x00002000019a7983 */ /* 0x000ee80000300800 */
[----:B------:R-:W1:Y:S01]  /*12ca0*/  SHFL.BFLY PT, R46, R4, 0x2, 0x1f ;  /* 0x0c401f00042e7f89 */ /* 0x000e6200000e0000 */
[----:B------:R-:W-:-:S03]  /*12cb0*/  FADD R132, R132, R133 ;  /* 0x0000008584847221 */ /* 0x000fc60000000000 */
[----:B------:R-:W3:Y:S04]  /*12cc0*/  LDL.LU R149, [R1+0x14] ;  /* 0x0000140001957983 */ /* 0x000ee80000300800 */
[----:B------:R-:W3:Y:S04]  /*12cd0*/  LDL.LU R152, [R1+0x10] ;  /* 0x0000100001987983 */ /* 0x000ee80000300800 */
[----:B------:R-:W3:Y:S01]  /*12ce0*/  LDL.LU R133, [R1+0x4] ;  /* 0x0000040001857983 */ /* 0x000ee20000300800 */
[----:B-1----:R-:W-:-:S03]  /*12cf0*/  FMNMX R4, R4, R46, !PT ;  /* 0x0000002e04047209 */ /* 0x002fc60007800000 */
[----:B------:R-:W3:Y:S01]  /*12d00*/  LDL.LU R46, [R1] ;  /* 0x00000000012e7983 */ /* 0x000ee20000300800 */
[----:B------:R-:W-:-:S05]  /*12d10*/  FMUL R156, R156, UR59 ;  /* 0x0000003b9c9c7c20 */ /* 0x000fca0008400000 */
[----:B------:R-:W-:-:S13]  /*12d20*/  FSETP.GEU.AND P2, PT, R156, -126, PT ;  /* 0xc2fc00009c00780b */ /* 0x000fda0003f4e000 */
[----:B------:R-:W-:-:S06]  /*12d30*/  @!P2 FMUL R156, R156, 0.5 ;  /* 0x3f0000009c9ca820 */ /* 0x000fcc0000400000 */
[----:B------:R-:W1:Y:S02]  /*12d40*/  MUFU.EX2 R156, R156 ;  /* 0x0000009c009c7308 */ /* 0x000e640000000800 */
[----:B-1----:R-:W-:Y:S01]  /*12d50*/  @!P2 FMUL R156, R156, R156 ;  /* 0x0000009c9c9ca220 */ /* 0x002fe20000400000 */
[----:B------:R-:W-:-:S03]  /*12d60*/  FSETP.NEU.AND P2, PT, R4, -INF , PT ;  /* 0xff8000000400780b */ /* 0x000fc60003f4d000 */
[-C--:B-----5:R-:W-:Y:S01]  /*12d70*/  FMUL R55, R55, R156.reuse ;  /* 0x0000009c37377220 */ /* 0x0a0fe20000400000 */
[-C--:B----4-:R-:W-:Y:S01]  /*12d80*/  FMUL R117, R117, R156.reuse ;  /* 0x0000009c75757220 */ /* 0x090fe20000400000 */
[----:B--2---:R-:W-:Y:S01]  /*12d90*/  FMUL R47, R47, R156 ;  /* 0x0000009c2f2f7220 */ /* 0x004fe20000400000 */
[----:B------:R-:W-:Y:S01]  /*12da0*/  FFMA R186, R156, R186, R132 ;  /* 0x000000ba9cba7223 */ /* 0x000fe20000000084 */
[-C--:B---3--:R-:W-:Y:S01]  /*12db0*/  FMUL R115, R115, R156.reuse ;  /* 0x0000009c73737220 */ /* 0x088fe20000400000 */
        /* <DEDUP_REMOVED lines=16> */
[----:B------:R-:W-:-:S05]  /*12ec0*/  FMUL R46, R46, R156 ;  /* 0x0000009c2e2e7220 */ /* 0x000fca0000400000 */
[----:B------:R-:W-:Y:S04]  /*12ed0*/  STL [R1], R46 ;  /* 0x0000002e01007387 */ /* 0x000fe80000100800 */
[----:B------:R-:W-:Y:S04]  /*12ee0*/  STL [R1+0x4], R133 ;  /* 0x0000048501007387 */ /* 0x000fe80000100800 */
[----:B------:R-:W-:Y:S04]  /*12ef0*/  STL [R1+0x10], R152 ;  /* 0x0000109801007387 */ /* 0x000fe80000100800 */
[----:B------:R1:W-:Y:S02]  /*12f00*/  STL [R1+0x14], R149 ;  /* 0x0000149501007387 */ /* 0x0003e40000100800 */
[----:B-1----:R-:W-:-:S05]  /*12f10*/  FSEL R149, R4, RZ, P2 ;  /* 0x000000ff04957208 */ /* 0x002fca0001000000 */
[----:B------:R-:W-:-:S04]  /*12f20*/  FMUL R46, R149, UR59 ;  /* 0x0000003b952e7c20 */ /* 0x000fc80008400000 */
[--C-:B------:R-:W-:Y:S01]  /*12f30*/  FFMA R129, R129, UR59, -R46.reuse ;  /* 0x0000003b81817c23 */ /* 0x100fe2000800082e */
[----:B------:R-:W-:-:S04]  /*12f40*/  FFMA R128, R128, UR59, -R46 ;  /* 0x0000003b80807c23 */ /* 0x000fc8000800082e */
[----:B------:R-:W-:Y:S02]  /*12f50*/  FSETP.GEU.AND P3, PT, R129, -126, PT ;  /* 0xc2fc00008100780b */ /* 0x000fe40003f6e000 */
[----:B------:R-:W-:Y:S01]  /*12f60*/  FSETP.GEU.AND P4, PT, R128, -126, PT ;  /* 0xc2fc00008000780b */ /* 0x000fe20003f8e000 */
[----:B------:R-:W-:-:S05]  /*12f70*/  FMUL R154, R154, R156 ;  /* 0x0000009c9a9a7220 */ /* 0x000fca0000400000 */
[----:B------:R-:W-:Y:S04]  /*12f80*/  STL [R1+0x20], R154 ;  /* 0x0000209a01007387 */ /* 0x000fe80000100800 */
[----:B------:R-:W-:Y:S01]  /*12f90*/  STL [R1+0x24], R153 ;  /* 0x0000249901007387 */ /* 0x000fe20000100800 */
[----:B------:R-:W-:-:S03]  /*12fa0*/  @!P3 FMUL R129, R129, 0.5 ;  /* 0x3f0000008181b820 */ /* 0x000fc60000400000 */
[----:B------:R-:W-:Y:S01]  /*12fb0*/  STL [R1+0x30], R155 ;  /* 0x0000309b01007387 */ /* 0x000fe20000100800 */
[----:B------:R-:W-:-:S03]  /*12fc0*/  @!P4 FMUL R128, R128, 0.5 ;  /* 0x3f0000008080c820 */ /* 0x000fc60000400000 */
[----:B------:R1:W-:Y:S04]  /*12fd0*/  STL [R1+0x34], R135 ;  /* 0x0000348701007387 */ /* 0x0003e80000100800 */
[----:B------:R-:W-:Y:S04]  /*12fe0*/  STL [R1+0x40], R134 ;  /* 0x0000408601007387 */ /* 0x000fe80000100800 */
[----:B------:R-:W-:Y:S01]  /*12ff0*/  STL [R1+0x44], R116 ;  /* 0x0000447401007387 */ /* 0x000fe20000100800 */
[----:B-1----:R-:W1:Y:S03]  /*13000*/  MUFU.EX2 R135, R129 ;  /* 0x0000008100877308 */ /* 0x002e660000000800 */
[----:B------:R2:W-:Y:S01]  /*13010*/  STL [R1+0x50], R131 ;  /* 0x0000508301007387 */ /* 0x0005e20000100800 */
[----:B------:R-:W-:-:S03]  /*13020*/  FFMA R26, R26, UR59, -R46 ;  /* 0x0000003b1a1a7c23 */ /* 0x000fc6000800082e */
[----:B------:R-:W-:Y:S04]  /*13030*/  STL [R1+0x54], R130 ;  /* 0x0000548201007387 */ /* 0x000fe80000100800 */
[----:B------:R-:W-:Y:S01]  /*13040*/  STL [R1+0x60], R127 ;  /* 0x0000607f01007387 */ /* 0x000fe20000100800 */
[----:B--2---:R-:W-:-:S03]  /*13050*/  FFMA R131, R27, UR59, -R46 ;  /* 0x0000003b1b837c23 */ /* 0x004fc6000800082e */
[----:B------:R-:W-:Y:S01]  /*13060*/  STL [R1+0x64], R126 ;  /* 0x0000647e01007387 */ /* 0x000fe20000100800 */
[----:B------:R-:W2:Y:S03]  /*13070*/  MUFU.EX2 R27, R128 ;  /* 0x00000080001b7308 */ /* 0x000ea60000000800 */
        /* <DEDUP_REMOVED lines=8> */
[----:B------:R3:W-:Y:S01]  /*13100*/  STL [R1+0xa4], R47 ;  /* 0x0000a42f01007387 */ /* 0x0007e20000100800 */
[----:B-1----:R-:W-:Y:S01]  /*13110*/  @!P3 FMUL R135, R135, R135 ;  /* 0x000000878787b220 */ /* 0x002fe20000400000 */
[--C-:B------:R-:W-:Y:S01]  /*13120*/  FFMA R120, R120, UR59, -R46.reuse ;  /* 0x0000003b78787c23 */ /* 0x100fe2000800082e */
[----:B---3--:R-:W-:Y:S01]  /*13130*/  FFMA R47, R121, UR59, -R46 ;  /* 0x0000003b792f7c23 */ /* 0x008fe2000800082e */
[----:B--2---:R-:W-:-:S04]  /*13140*/  @!P4 FMUL R27, R27, R27 ;  /* 0x0000001b1b1bc220 */ /* 0x004fc80000400000 */
[----:B------:R-:W-:Y:S01]  /*13150*/  FSETP.GEU.AND P3, PT, R47, -126, PT ;  /* 0xc2fc00002f00780b */ /* 0x000fe20003f6e000 */
[----:B------:R-:W-:Y:S01]  /*13160*/  @!P2 FMUL R26, R26, 0.5 ;  /* 0x3f0000001a1aa820 */ /* 0x000fe20000400000 */
[----:B------:R-:W-:-:S03]  /*13170*/  FSETP.GEU.AND P4, PT, R120, -126, PT ;  /* 0xc2fc00007800780b */ /* 0x000fc60003f8e000 */
[----:B------:R-:W1:Y:S01]  /*13180*/  MUFU.EX2 R134, R26 ;  /* 0x0000001a00867308 */ /* 0x000e620000000800 */
[----:B------:R-:W-:-:S07]  /*13190*/  FSETP.GEU.AND P6, PT, R131, -126, PT ;  /* 0xc2fc00008300780b */ /* 0x000fce0003fce000 */
[----:B------:R-:W-:Y:S02]  /*131a0*/  @!P3 FMUL R47, R47, 0.5 ;  /* 0x3f0000002f2fb820 */ /* 0x000fe40000400000 */
[----:B------:R-:W-:Y:S01]  /*131b0*/  @!P4 FMUL R120, R120, 0.5 ;  /* 0x3f0000007878c820 */ /* 0x000fe20000400000 */
[----:B------:R-:W-:-:S03]  /*131c0*/  FFMA R124, R124, UR59, -R46 ;  /* 0x0000003b7c7c7c23 */ /* 0x000fc6000800082e */
[----:B------:R-:W2:Y:S01]  /*131d0*/  MUFU.EX2 R47, R47 ;  /* 0x0000002f002f7308 */ /* 0x000ea20000000800 */
[----:B------:R-:W-:Y:S01]  /*131e0*/  @!P6 FMUL R131, R131, 0.5 ;  /* 0x3f0000008383e820 */ /* 0x000fe20000400000 */
[----:B-1----:R-:W-:-:S06]  /*131f0*/  @!P2 FMUL R134, R134, R134 ;  /* 0x000000868686a220 */ /* 0x002fcc0000400000 */
[----:B------:R-:W1:Y:S01]  /*13200*/  MUFU.EX2 R130, R120 ;  /* 0x0000007800827308 */ /* 0x000e620000000800 */
[----:B------:R-:W-:Y:S01]  /*13210*/  FSETP.GEU.AND P2, PT, R124, -126, PT ;  /* 0xc2fc00007c00780b */ /* 0x000fe20003f4e000 */
[--C-:B------:R-:W-:Y:S01]  /*13220*/  FFMA R38, R38, UR59, -R46.reuse ;  /* 0x0000003b26267c23 */ /* 0x100fe2000800082e */
[--C-:B------:R-:W-:Y:S01]  /*13230*/  FFMA R125, R125, UR59, -R46.reuse ;  /* 0x0000003b7d7d7c23 */ /* 0x100fe2000800082e */
[----:B------:R-:W-:-:S04]  /*13240*/  FFMA R35, R35, UR59, -R46 ;  /* 0x0000003b23237c23 */ /* 0x000fc8000800082e */
[----:B------:R-:W3:Y:S01]  /*13250*/  MUFU.EX2 R131, R131 ;  /* 0x0000008300837308 */ /* 0x000ee20000000800 */
[----:B--2---:R-:W-:Y:S01]  /*13260*/  @!P3 FMUL R47, R47, R47 ;  /* 0x0000002f2f2fb220 */ /* 0x004fe20000400000 */
[----:B------:R-:W-:Y:S02]  /*13270*/  FSETP.GEU.AND P3, PT, R38, -126, PT ;  /* 0xc2fc00002600780b */ /* 0x000fe40003f6e000 */
[----:B------:R-:W-:Y:S02]  /*13280*/  FSETP.GEU.AND P5, PT, R125, -126, PT ;  /* 0xc2fc00007d00780b */ /* 0x000fe40003fae000 */
[----:B------:R-:W-:Y:S01]  /*13290*/  @!P2 FMUL R124, R124, 0.5 ;  /* 0x3f0000007c7ca820 */ /* 0x000fe20000400000 */
[----:B-1----:R-:W-:Y:S01]  /*132a0*/  @!P4 FMUL R130, R130, R130 ;  /* 0x000000828282c220 */ /* 0x002fe20000400000 */
[----:B------:R-:W-:Y:S02]  /*132b0*/  FSETP.GEU.AND P4, PT, R35, -126, PT ;  /* 0xc2fc00002300780b */ /* 0x000fe40003f8e000 */
[----:B------:R-:W1:Y:S01]  /*132c0*/  MUFU.EX2 R132, R124 ;  /* 0x0000007c00847308 */ /* 0x000e620000000800 */
[----:B------:R-:W-:-:S04]  /*132d0*/  FFMA R43, R43, UR59, -R46 ;  /* 0x0000003b2b2b7c23 */ /* 0x000fc8000800082e */
[----:B------:R-:W-:Y:S01]  /*132e0*/  @!P3 FMUL R38, R38, 0.5 ;  /* 0x3f0000002626b820 */ /* 0x000fe20000400000 */
[----:B---3--:R-:W-:Y:S01]  /*132f0*/  @!P6 FMUL R131, R131, R131 ;  /* 0x000000838383e220 */ /* 0x008fe20000400000 */
[----:B------:R-:W-:Y:S01]  /*13300*/  FSETP.GEU.AND P6, PT, R43, -126, PT ;  /* 0xc2fc00002b00780b */ /* 0x000fe20003fce000 */
[----:B------:R-:W-:Y:S01]  /*13310*/  @!P5 FMUL R125, R125, 0.5 ;  /* 0x3f0000007d7dd820 */ /* 0x000fe20000400000 */
[----:B------:R-:W-:Y:S02]  /*13320*/  MUFU.EX2 R128, R38 ;  /* 0x0000002600807308 */ /* 0x000fe40000000800 */
[----:B------:R-:W-:Y:S01]  /*13330*/  @!P4 FMUL R35, R35, 0.5 ;  /* 0x3f0000002323c820 */ /* 0x000fe20000400000 */
[----:B------:R-:W-:-:S05]  /*13340*/  FFMA R39, R39, UR59, -R46 ;  /* 0x0000003b27277c23 */ /* 0x000fca000800082e */
[----:B------:R-:W2:Y:S01]  /*13350*/  MUFU.EX2 R133, R125 ;  /* 0x0000007d00857308 */ /* 0x000ea20000000800 */
[----:B-1----:R-:W-:Y:S01]  /*13360*/  @!P2 FMUL R132, R132, R132 ;  /* 0x000000848484a220 */ /* 0x002fe20000400000 */
[----:B------:R-:W-:-:S06]  /*13370*/  FSETP.GEU.AND P2, PT, R39, -126, PT ;  /* 0xc2fc00002700780b */ /* 0x000fcc0003f4e000 */
[----:B------:R1:W3:Y:S01]  /*13380*/  MUFU.EX2 R38, R35 ;  /* 0x0000002300267308 */ /* 0x0002e20000000800 */
[----:B------:R-:W-:Y:S01]  /*13390*/  @!P6 FMUL R43, R43, 0.5 ;  /* 0x3f0000002b2be820 */ /* 0x000fe20000400000 */
[--C-:B------:R-:W-:Y:S01]  /*133a0*/  FFMA R42, R42, UR59, -R46.reuse ;  /* 0x0000003b2a2a7c23 */ /* 0x100fe2000800082e */
[----:B------:R-:W-:-:S05]  /*133b0*/  FFMA R59, R59, UR59, -R46 ;  /* 0x0000003b3b3b7c23 */ /* 0x000fca000800082e */
[----:B------:R-:W4:Y:S01]  /*133c0*/  MUFU.EX2 R129, R43 ;  /* 0x0000002b00817308 */ /* 0x000f220000000800 */
[--C-:B-1----:R-:W-:Y:S01]  /*133d0*/  FFMA R35, R62, UR59, -R46.reuse ;  /* 0x0000003b3e237c23 */ /* 0x102fe2000800082e */
[----:B--2---:R-:W-:Y:S01]  /*133e0*/  @!P5 FMUL R133, R133, R133 ;  /* 0x000000858585d220 */ /* 0x004fe20000400000 */
[----:B------:R-:W-:Y:S01]  /*133f0*/  FSETP.GEU.AND P5, PT, R42, -126, PT ;  /* 0xc2fc00002a00780b */ /* 0x000fe20003fae000 */
[----:B------:R-:W-:Y:S01]  /*13400*/  @!P2 FMUL R39, R39, 0.5 ;  /* 0x3f0000002727a820 */ /* 0x000fe20000400000 */
[----:B------:R-:W-:Y:S01]  /*13410*/  @!P3 FMUL R128, R128, R128 ;  /* 0x000000808080b220 */ /* 0x000fe20000400000 */
[----:B------:R-:W-:Y:S01]  /*13420*/  FSETP.GEU.AND P3, PT, R59, -126, PT ;  /* 0xc2fc00003b00780b */ /* 0x000fe20003f6e000 */
[----:B---3--:R-:W-:Y:S01]  /*13430*/  @!P4 FMUL R38, R38, R38 ;  /* 0x000000262626c220 */ /* 0x008fe20000400000 */
[----:B------:R-:W-:Y:S01]  /*13440*/  FSETP.GEU.AND P4, PT, R35, -126, PT ;  /* 0xc2fc00002300780b */ /* 0x000fe20003f8e000 */
[----:B------:R1:W2:Y:S02]  /*13450*/  MUFU.EX2 R43, R39 ;  /* 0x00000027002b7308 */ /* 0x0002a40000000800 */
[----:B-1----:R-:W-:Y:S01]  /*13460*/  FFMA R39, R54, UR59, -R46 ;  /* 0x0000003b36277c23 */ /* 0x002fe2000800082e */
[----:B----4-:R-:W-:-:S04]  /*13470*/  @!P6 FMUL R129, R129, R129 ;  /* 0x000000818181e220 */ /* 0x010fc80000400000 */
[----:B------:R-:W-:Y:S01]  /*13480*/  @!P5 FMUL R42, R42, 0.5 ;  /* 0x3f0000002a2ad820 */ /* 0x000fe20000400000 */
[----:B------:R-:W-:-:S04]  /*13490*/  FSETP.GEU.AND P6, PT, R39, -126, PT ;  /* 0xc2fc00002700780b */ /* 0x000fc80003fce000 */
[----:B------:R-:W-:Y:S01]  /*134a0*/  @!P4 FMUL R35, R35, 0.5 ;  /* 0x3f0000002323c820 */ /* 0x000fe20000400000 */
[----:B------:R-:W-:Y:S01]  /*134b0*/  @!P3 FMUL R59, R59, 0.5 ;  /* 0x3f0000003b3bb820 */ /* 0x000fe20000400000 */
[--C-:B------:R-:W-:Y:S01]  /*134c0*/  FFMA R127, R34, UR59, -R46.reuse ;  /* 0x0000003b227f7c23 */ /* 0x100fe2000800082e */
[----:B------:R-:W1:Y:S01]  /*134d0*/  MUFU.EX2 R42, R42 ;  /* 0x0000002a002a7308 */ /* 0x000e620000000800 */
[----:B------:R-:W-:Y:S01]  /*134e0*/  FFMA R34, R58, UR59, -R46 ;  /* 0x0000003b3a227c23 */ /* 0x000fe2000800082e */
[----:B--2---:R-:W-:-:S06]  /*134f0*/  @!P2 FMUL R43, R43, R43 ;  /* 0x0000002b2b2ba220 */ /* 0x004fcc0000400000 */
[----:B------:R-:W2:Y:S01]  /*13500*/  MUFU.EX2 R125, R59 ;  /* 0x0000003b007d7308 */ /* 0x000ea20000000800 */
[----:B------:R-:W-:Y:S01]  /*13510*/  @!P6 FMUL R39, R39, 0.5 ;  /* 0x3f0000002727e820 */ /* 0x000fe20000400000 */
[----:B------:R-:W-:-:S06]  /*13520*/  FSETP.GEU.AND P2, PT, R34, -126, PT ;  /* 0xc2fc00002200780b */ /* 0x000fcc0003f4e000 */
[----:B------:R-:W3:Y:S01]  /*13530*/  MUFU.EX2 R35, R35 ;  /* 0x0000002300237308 */ /* 0x000ee20000000800 */
[--C-:B------:R-:W-:Y:S01]  /*13540*/  FFMA R26, R31, UR59, -R46.reuse ;  /* 0x0000003b1f1a7c23 */ /* 0x100fe2000800082e */
[--C-:B------:R-:W-:Y:S01]  /*13550*/  FFMA R31, R30, UR59, -R46.reuse ;  /* 0x0000003b1e1f7c23 */ /* 0x100fe2000800082e */
[----:B------:R-:W-:-:S05]  /*13560*/  FFMA R71, R71, UR59, -R46 ;  /* 0x0000003b47477c23 */ /* 0x000fca000800082e */
[----:B------:R-:W4:Y:S01]  /*13570*/  MUFU.EX2 R39, R39 ;  /* 0x0000002700277308 */ /* 0x000f220000000800 */
[----:B-1----:R-:W-:Y:S01]  /*13580*/  @!P5 FMUL R42, R42, R42 ;  /* 0x0000002a2a2ad220 */ /* 0x002fe20000400000 */
[----:B--2---:R-:W-:Y:S01]  /*13590*/  @!P3 FMUL R125, R125, R125 ;  /* 0x0000007d7d7db220 */ /* 0x004fe20000400000 */
[----:B------:R-:W-:Y:S01]  /*135a0*/  FSETP.GEU.AND P5, PT, R127, -126, PT ;  /* 0xc2fc00007f00780b */ /* 0x000fe20003fae000 */
[----:B------:R-:W-:Y:S01]  /*135b0*/  @!P2 FMUL R34, R34, 0.5 ;  /* 0x3f0000002222a820 */ /* 0x000fe20000400000 */
[----:B------:R-:W-:Y:S01]  /*135c0*/  FSETP.GEU.AND P3, PT, R31, -126, PT ;  /* 0xc2fc00001f00780b */ /* 0x000fe20003f6e000 */
[----:B---3--:R-:W-:Y:S01]  /*135d0*/  @!P4 FMUL R35, R35, R35 ;  /* 0x000000232323c220 */ /* 0x008fe20000400000 */
[----:B------:R-:W-:-:S03]  /*135e0*/  FSETP.GEU.AND P4, PT, R71, -126, PT ;  /* 0xc2fc00004700780b */ /* 0x000fc60003f8e000 */
[----:B------:R-:W1:Y:S01]  /*135f0*/  MUFU.EX2 R34, R34 ;  /* 0x0000002200227308 */ /* 0x000e620000000800 */
[----:B----4-:R-:W-:Y:S01]  /*13600*/  @!P6 FMUL R39, R39, R39 ;  /* 0x000000272727e220 */ /* 0x010fe20000400000 */
[----:B------:R-:W-:-:S04]  /*13610*/  FSETP.GEU.AND P6, PT, R26, -126, PT ;  /* 0xc2fc00001a00780b */ /* 0x000fc80003fce000 */
[----:B------:R-:W-:Y:S02]  /*13620*/  @!P5 FMUL R127, R127, 0.5 ;  /* 0x3f0000007f7fd820 */ /* 0x000fe40000400000 */
[----:B------:R-:W-:Y:S02]  /*13630*/  @!P3 FMUL R31, R31, 0.5 ;  /* 0x3f0000001f1fb820 */ /* 0x000fe40000400000 */
[----:B------:R-:W-:Y:S01]  /*13640*/  @!P4 FMUL R71, R71, 0.5 ;  /* 0x3f0000004747c820 */ /* 0x000fe20000400000 */
[----:B------:R-:W-:Y:S01]  /*13650*/  FFMA R67, R67, UR59, -R46 ;  /* 0x0000003b43437c23 */ /* 0x000fe2000800082e */
[----:B------:R-:W-:Y:S08]  /*13660*/  MUFU.EX2 R127, R127 ;  /* 0x0000007f007f7308 */ /* 0x000ff00000000800 */
[----:B------:R-:W2:Y:S01]  /*13670*/  MUFU.EX2 R122, R71 ;  /* 0x00000047007a7308 */ /* 0x000ea20000000800 */
[----:B-1----:R-:W-:Y:S01]  /*13680*/  @!P2 FMUL R34, R34, R34 ;  /* 0x000000222222a220 */ /* 0x002fe20000400000 */
[----:B------:R-:W-:Y:S01]  /*13690*/  @!P6 FMUL R26, R26, 0.5 ;  /* 0x3f0000001a1ae820 */ /* 0x000fe20000400000 */
[----:B------:R-:W-:-:S05]  /*136a0*/  FSETP.GEU.AND P2, PT, R67, -126, PT ;  /* 0xc2fc00004300780b */ /* 0x000fca0003f4e000 */
[----:B------:R-:W1:Y:S01]  /*136b0*/  MUFU.EX2 R31, R31 ;  /* 0x0000001f001f7308 */ /* 0x000e620000000800 */
[--C-:B------:R-:W-:Y:S01]  /*136c0*/  FFMA R62, R82, UR59, -R46.reuse ;  /* 0x0000003b523e7c23 */ /* 0x100fe2000800082e */
[--C-:B------:R-:W-:Y:S01]  /*136d0*/  FFMA R63, R63, UR59, -R46.reuse ;  /* 0x0000003b3f3f7c23 */ /* 0x100fe2000800082e */
[----:B------:R-:W-:-:S05]  /*136e0*/  FFMA R79, R79, UR59, -R46 ;  /* 0x0000003b4f4f7c23 */ /* 0x000fca000800082e */
[----:B------:R-:W3:Y:S01]  /*136f0*/  MUFU.EX2 R30, R26 ;  /* 0x0000001a001e7308 */ /* 0x000ee20000000800 */
[----:B--2---:R-:W-:Y:S01]  /*13700*/  @!P4 FMUL R122, R122, R122 ;  /* 0x0000007a7a7ac220 */ /* 0x004fe20000400000 */
[----:B------:R-:W-:Y:S01]  /*13710*/  FSETP.GEU.AND P4, PT, R62, -126, PT ;  /* 0xc2fc00003e00780b */ /* 0x000fe20003f8e000 */
[----:B------:R-:W-:Y:S01]  /*13720*/  @!P5 FMUL R127, R127, R127 ;  /* 0x0000007f7f7fd220 */ /* 0x000fe20000400000 */
[----:B------:R-:W-:Y:S01]  /*13730*/  FSETP.GEU.AND P5, PT, R63, -126, PT ;  /* 0xc2fc00003f00780b */ /* 0x000fe20003fae000 */
[----:B------:R-:W-:Y:S01]  /*13740*/  @!P2 FMUL R67, R67, 0.5 ;  /* 0x3f0000004343a820 */ /* 0x000fe20000400000 */
[----:B-1----:R-:W-:Y:S01]  /*13750*/  @!P3 FMUL R31, R31, R31 ;  /* 0x0000001f1f1fb220 */ /* 0x002fe20000400000 */
[----:B------:R-:W-:Y:S01]  /*13760*/  FSETP.GEU.AND P3, PT, R79, -126, PT ;  /* 0xc2fc00004f00780b */ /* 0x000fe20003f6e000 */
[----:B------:R-:W-:Y:S01]  /*13770*/  FFMA R75, R75, UR59, -R46 ;  /* 0x0000003b4b4b7c23 */ /* 0x000fe2000800082e */
[-C--:B------:R-:W-:Y:S01]  /*13780*/  FMUL R172, R172, R156.reuse ;  /* 0x0000009cacac7220 */ /* 0x080fe20000400000 */
[----:B------:R-:W1:Y:S01]  /*13790*/  MUFU.EX2 R123, R67 ;  /* 0x00000043007b7308 */ /* 0x000e620000000800 */
[-C--:B------:R-:W-:Y:S01]  /*137a0*/  FMUL R157, R157, R156.reuse ;  /* 0x0000009c9d9d7220 */ /* 0x080fe20000400000 */
[-C--:B------:R-:W-:Y:S01]  /*137b0*/  FMUL R158, R158, R156.reuse ;  /* 0x0000009c9e9e7220 */ /* 0x080fe20000400000 */
[----:B------:R-:W-:Y:S01]  /*137c0*/  FMUL R159, R159, R156 ;  /* 0x0000009c9f9f7220 */ /* 0x000fe20000400000 */
[----:B---3--:R-:W-:Y:S01]  /*137d0*/  @!P6 FMUL R30, R30, R30 ;  /* 0x0000001e1e1ee220 */ /* 0x008fe20000400000 */
[-C--:B------:R-:W-:Y:S01]  /*137e0*/  FMUL R160, R160, R156.reuse ;  /* 0x0000009ca0a07220 */ /* 0x080fe20000400000 */
[----:B------:R-:W-:Y:S01]  /*137f0*/  FSETP.GEU.AND P6, PT, R75, -126, PT ;  /* 0xc2fc00004b00780b */ /* 0x000fe20003fce000 */
[----:B------:R2:W-:Y:S01]  /*13800*/  STL [R1+0xb0], R172 ;  /* 0x0000b0ac01007387 */ /* 0x0005e20000100800 */
[-C--:B------:R-:W-:Y:S01]  /*13810*/  FMUL R161, R161, R156.reuse ;  /* 0x0000009ca1a17220 */ /* 0x080fe20000400000 */
[-C--:B------:R-:W-:Y:S01]  /*13820*/  FMUL R162, R162, R156.reuse ;  /* 0x0000009ca2a27220 */ /* 0x080fe20000400000 */
[-C--:B------:R-:W-:Y:S01]  /*13830*/  FMUL R163, R163, R156.reuse ;  /* 0x0000009ca3a37220 */ /* 0x080fe20000400000 */
[----:B------:R2:W-:Y:S01]  /*13840*/  STL [R1+0xb4], R157 ;  /* 0x0000b49d01007387 */ /* 0x0005e20000100800 */
[----:B------:R-:W-:Y:S01]  /*13850*/  @!P4 FMUL R62, R62, 0.5 ;  /* 0x3f0000003e3ec820 */ /* 0x000fe20000400000 */
[----:B------:R-:W-:-:S02]  /*13860*/  FMUL R164, R164, R156 ;  /* 0x0000009ca4a47220 */ /* 0x000fc40000400000 */
[----:B------:R2:W-:Y:S01]  /*13870*/  STL [R1+0xc0], R158 ;  /* 0x0000c09e01007387 */ /* 0x0005e20000100800 */
[-C--:B------:R-:W-:Y:S01]  /*13880*/  FMUL R165, R165, R156.reuse ;  /* 0x0000009ca5a57220 */ /* 0x080fe20000400000 */
[----:B------:R-:W-:Y:S01]  /*13890*/  @!P5 FMUL R63, R63, 0.5 ;  /* 0x3f0000003f3fd820 */ /* 0x000fe20000400000 */
[----:B------:R-:W-:Y:S01]  /*138a0*/  @!P3 FMUL R79, R79, 0.5 ;  /* 0x3f0000004f4fb820 */ /* 0x000fe20000400000 */
[----:B------:R2:W-:Y:S01]  /*138b0*/  STL [R1+0xc4], R159 ;  /* 0x0000c49f01007387 */ /* 0x0005e20000100800 */
[-C--:B------:R-:W-:Y:S01]  /*138c0*/  FMUL R166, R166, R156.reuse ;  /* 0x0000009ca6a67220 */ /* 0x080fe20000400000 */
[-C--:B------:R-:W-:Y:S02]  /*138d0*/  FMUL R167, R167, R156.reuse ;  /* 0x0000009ca7a77220 */ /* 0x080fe40000400000 */
[----:B------:R2:W-:Y:S01]  /*138e0*/  STL [R1+0xd0], R160 ;  /* 0x0000d0a001007387 */ /* 0x0005e20000100800 */
[----:B------:R-:W-:-:S03]  /*138f0*/  FMUL R168, R168, R156 ;  /* 0x0000009ca8a87220 */ /* 0x000fc60000400000 */
[----:B------:R2:W-:Y:S01]  /*13900*/  STL [R1+0xd4], R161 ;  /* 0x0000d4a101007387 */ /* 0x0005e20000100800 */
[-C--:B------:R-:W-:Y:S01]  /*13910*/  FMUL R169, R169, R156.reuse ;  /* 0x0000009ca9a97220 */ /* 0x080fe20000400000 */
[----:B------:R-:W3:Y:S02]  /*13920*/  MUFU.EX2 R124, R63 ;  /* 0x0000003f007c7308 */ /* 0x000ee40000000800 */
[----:B------:R2:W-:Y:S01]  /*13930*/  STL [R1+0xe0], R162 ;  /* 0x0000e0a201007387 */ /* 0x0005e20000100800 */
[----:B------:R-:W-:Y:S01]  /*13940*/  FFMA R55, R78, UR59, -R46 ;  /* 0x0000003b4e377c23 */ /* 0x000fe2000800082e */
[-C--:B------:R-:W-:Y:S02]  /*13950*/  FMUL R170, R170, R156.reuse ;  /* 0x0000009caaaa7220 */ /* 0x080fe40000400000 */
[----:B------:R2:W-:Y:S02]  /*13960*/  STL [R1+0xe4], R163 ;  /* 0x0000e4a301007387 */ /* 0x0005e40000100800 */
[----:B------:R-:W4:Y:S02]  /*13970*/  MUFU.EX2 R120, R79 ;  /* 0x0000004f00787308 */ /* 0x000f240000000800 */
[----:B------:R2:W-:Y:S01]  /*13980*/  STL [R1+0xf0], R164 ;  /* 0x0000f0a401007387 */ /* 0x0005e20000100800 */
[-C--:B------:R-:W-:Y:S01]  /*13990*/  FMUL R171, R171, R156.reuse ;  /* 0x0000009cabab7220 */ /* 0x080fe20000400000 */
[----:B------:R-:W-:-:S02]  /*139a0*/  FMUL R235, R235, R156 ;  /* 0x0000009cebeb7220 */ /* 0x000fc40000400000 */
[----:B------:R2:W-:Y:S02]  /*139b0*/  STL [R1+0xf4], R165 ;  /* 0x0000f4a501007387 */ /* 0x0005e40000100800 */
[----:B------:R-:W5:Y:S02]  /*139c0*/  MUFU.EX2 R62, R62 ;  /* 0x0000003e003e7308 */ /* 0x000f640000000800 */
[----:B------:R2:W-:Y:S01]  /*139d0*/  STL [R1+0x100], R166 ;  /* 0x000100a601007387 */ /* 0x0005e20000100800 */
[-C--:B------:R-:W-:Y:S01]  /*139e0*/  FMUL R234, R234, R156.reuse ;  /* 0x0000009ceaea7220 */ /* 0x080fe20000400000 */
[----:B-1----:R-:W-:Y:S01]  /*139f0*/  @!P2 FMUL R123, R123, R123 ;  /* 0x0000007b7b7ba220 */ /* 0x002fe20000400000 */
[----:B------:R-:W-:Y:S01]  /*13a00*/  @!P6 FMUL R75, R75, 0.5 ;  /* 0x3f0000004b4be820 */ /* 0x000fe20000400000 */
[----:B------:R2:W-:Y:S01]  /*13a10*/  STL [R1+0x104], R167 ;  /* 0x000104a701007387 */ /* 0x0005e20000100800 */
[----:B------:R-:W-:Y:S01]  /*13a20*/  FMUL R233, R233, R156 ;  /* 0x0000009ce9e97220 */ /* 0x000fe20000400000 */
[----:B------:R-:W-:-:S02]  /*13a30*/  FSETP.GEU.AND P2, PT, R55, -126, PT ;  /* 0xc2fc00003700780b */ /* 0x000fc40003f4e000 */
[----:B------:R2:W-:Y:S01]  /*13a40*/  STL [R1+0x110], R168 ;  /* 0x000110a801007387 */ /* 0x0005e20000100800 */
[-C--:B------:R-:W-:Y:S01]  /*13a50*/  FMUL R232, R232, R156.reuse ;  /* 0x0000009ce8e87220 */ /* 0x080fe20000400000 */
[-C--:B------:R-:W-:Y:S02]  /*13a60*/  FMUL R231, R231, R156.reuse ;  /* 0x0000009ce7e77220 */ /* 0x080fe40000400000 */
[----:B------:R2:W-:Y:S01]  /*13a70*/  STL [R1+0x114], R169 ;  /* 0x000114a901007387 */ /* 0x0005e20000100800 */
[-C--:B------:R-:W-:Y:S01]  /*13a80*/  FMUL R230, R230, R156.reuse ;  /* 0x0000009ce6e67220 */ /* 0x080fe20000400000 */
[----:B------:R-:W1:Y:S02]  /*13a90*/  MUFU.EX2 R121, R75 ;  /* 0x0000004b00797308 */ /* 0x000e640000000800 */
[----:B------:R2:W-:Y:S01]  /*13aa0*/  STL [R1+0x120], R170 ;  /* 0x000120aa01007387 */ /* 0x0005e20000100800 */
[----:B------:R-:W-:-:S03]  /*13ab0*/  FMUL R229, R229, R156 ;  /* 0x0000009ce5e57220 */ /* 0x000fc60000400000 */
[----:B------:R2:W-:Y:S04]  /*13ac0*/  STL [R1+0x124], R171 ;  /* 0x000124ab01007387 */ /* 0x0005e80000100800 */
[----:B------:R2:W-:Y:S04]  /*13ad0*/  STL [R1+0x130], R235 ;  /* 0x000130eb01007387 */ /* 0x0005e80000100800 */
[----:B------:R2:W-:Y:S01]  /*13ae0*/  STL [R1+0x134], R234 ;  /* 0x000134ea01007387 */ /* 0x0005e20000100800 */
[----:B------:R-:W-:-:S03]  /*13af0*/  FFMA R54, R74, UR59, -R46 ;  /* 0x0000003b4a367c23 */ /* 0x000fc6000800082e */
[----:B------:R2:W-:Y:S01]  /*13b00*/  STL [R1+0x140], R233 ;  /* 0x000140e901007387 */ /* 0x0005e20000100800 */
[--C-:B------:R-:W-:Y:S01]  /*13b10*/  FFMA R91, R91, UR59, -R46.reuse ;  /* 0x0000003b5b5b7c23 */ /* 0x100fe2000800082e */
[----:B------:R-:W-:Y:S02]  /*13b20*/  FFMA R59, R94, UR59, -R46 ;  /* 0x0000003b5e3b7c23 */ /* 0x000fe4000800082e */
[----:B------:R2:W-:Y:S04]  /*13b30*/  STL [R1+0x144], R232 ;  /* 0x000144e801007387 */ /* 0x0005e80000100800 */
[----:B------:R2:W-:Y:S04]  /*13b40*/  STL [R1+0x150], R231 ;  /* 0x000150e701007387 */ /* 0x0005e80000100800 */
[----:B------:R2:W-:Y:S01]  /*13b50*/  STL [R1+0x154], R230 ;  /* 0x000154e601007387 */ /* 0x0005e20000100800 */
[----:B---3--:R-:W-:-:S03]  /*13b60*/  @!P5 FMUL R124, R124, R124 ;  /* 0x0000007c7c7cd220 */ /* 0x008fc60000400000 */
[----:B------:R2:W-:Y:S01]  /*13b70*/  STL [R1+0x160], R229 ;  /* 0x000160e501007387 */ /* 0x0005e20000100800 */
[----:B----4-:R-:W-:Y:S01]  /*13b80*/  @!P3 FMUL R120, R120, R120 ;  /* 0x000000787878b220 */ /* 0x010fe20000400000 */
[----:B-----5:R-:W-:Y:S02]  /*13b90*/  @!P4 FMUL R62, R62, R62 ;  /* 0x0000003e3e3ec220 */ /* 0x020fe40000400000 */
[----:B------:R-:W3:Y:S01]  /*13ba0*/  LDL.LU R152, [R1+0x8] ;  /* 0x0000080001987983 */ /* 0x000ee20000300800 */
[----:B------:R-:W-:Y:S01]  /*13bb0*/  FSETP.GEU.AND P5, PT, R54, -126, PT ;  /* 0xc2fc00003600780b */ /* 0x000fe20003fae000 */
[----:B------:R-:W-:Y:S01]  /*13bc0*/  @!P2 FMUL R55, R55, 0.5 ;  /* 0x3f0000003737a820 */ /* 0x000fe20000400000 */
[----:B------:R-:W-:Y:S02]  /*13bd0*/  FSETP.GEU.AND P3, PT, R91, -126, PT ;  /* 0xc2fc00005b00780b */ /* 0x000fe40003f6e000 */
[----:B------:R-:W-:Y:S01]  /*13be0*/  FSETP.GEU.AND P4, PT, R59, -126, PT ;  /* 0xc2fc00003b00780b */ /* 0x000fe20003f8e000 */
[----:B------:R-:W-:Y:S01]  /*13bf0*/  FFMA R63, R86, UR59, -R46 ;  /* 0x0000003b563f7c23 */ /* 0x000fe2000800082e */
[----:B-1----:R-:W-:Y:S01]  /*13c00*/  @!P6 FMUL R121, R121, R121 ;  /* 0x000000797979e220 */ /* 0x002fe20000400000 */
[----:B------:R-:W1:Y:S03]  /*13c10*/  MUFU.EX2 R55, R55 ;  /* 0x0000003700377308 */ /* 0x000e660000000800 */
[----:B------:R-:W-:-:S03]  /*13c20*/  FSETP.GEU.AND P6, PT, R63, -126, PT ;  /* 0xc2fc00003f00780b */ /* 0x000fc60003fce000 */
[----:B------:R-:W-:Y:S02]  /*13c30*/  @!P5 FMUL R54, R54, 0.5 ;  /* 0x3f0000003636d820 */ /* 0x000fe40000400000 */
[----:B------:R-:W-:Y:S02]  /*13c40*/  @!P3 FMUL R91, R91, 0.5 ;  /* 0x3f0000005b5bb820 */ /* 0x000fe40000400000 */
[----:B------:R-:W-:Y:S02]  /*13c50*/  @!P4 FMUL R59, R59, 0.5 ;  /* 0x3f0000003b3bc820 */ /* 0x000fe40000400000 */
[----:B------:R-:W4:Y:S01]  /*13c60*/  MUFU.EX2 R117, R91 ;  /* 0x0000005b00757308 */ /* 0x000f220000000800 */
[----:B------:R-:W-:-:S03]  /*13c70*/  FFMA R58, R90, UR59, -R46 ;  /* 0x0000003b5a3a7c23 */ /* 0x000fc6000800082e */
[----:B------:R-:W-:-:S04]  /*13c80*/  @!P6 FMUL R63, R63, 0.5 ;  /* 0x3f0000003f3fe820 */ /* 0x000fc80000400000 */
[----:B------:R-:W5:Y:S01]  /*13c90*/  MUFU.EX2 R54, R54 ;  /* 0x0000003600367308 */ /* 0x000f620000000800 */
[----:B-1----:R-:W-:Y:S01]  /*13ca0*/  @!P2 FMUL R55, R55, R55 ;  /* 0x000000373737a220 */ /* 0x002fe20000400000 */
[----:B------:R-:W-:-:S06]  /*13cb0*/  FSETP.GEU.AND P2, PT, R58, -126, PT ;  /* 0xc2fc00003a00780b */ /* 0x000fcc0003f4e000 */
[----:B------:R-:W1:Y:S01]  /*13cc0*/  MUFU.EX2 R59, R59 ;  /* 0x0000003b003b7308 */ /* 0x000e620000000800 */
[--C-:B------:R-:W-:Y:S01]  /*13cd0*/  FFMA R78, R66, UR59, -R46.reuse ;  /* 0x0000003b424e7c23 */ /* 0x100fe2000800082e */
[--C-:B------:R-:W-:Y:S01]  /*13ce0*/  FFMA R83, R83, UR59, -R46.reuse ;  /* 0x0000003b53537c23 */ /* 0x100fe2000800082e */
[----:B------:R-:W-:-:S05]  /*13cf0*/  FFMA R24, R24, UR59, -R46 ;  /* 0x0000003b18187c23 */ /* 0x000fca000800082e */
[----:B------:R-:W2:Y:S01]  /*13d00*/  MUFU.EX2 R63, R63 ;  /* 0x0000003f003f7308 */ /* 0x000ea20000000800 */
[----:B----4-:R-:W-:Y:S01]  /*13d10*/  @!P3 FMUL R117, R117, R117 ;  /* 0x000000757575b220 */ /* 0x010fe20000400000 */
[----:B------:R-:W-:Y:S01]  /*13d20*/  FSETP.GEU.AND P3, PT, R78, -126, PT ;  /* 0xc2fc00004e00780b */ /* 0x000fe20003f6e000 */
[----:B-----5:R-:W-:Y:S01]  /*13d30*/  @!P5 FMUL R54, R54, R54 ;  /* 0x000000363636d220 */ /* 0x020fe20000400000 */
[----:B------:R-:W-:Y:S01]  /*13d40*/  FSETP.GEU.AND P5, PT, R83, -126, PT ;  /* 0xc2fc00005300780b */ /* 0x000fe20003fae000 */
[----:B------:R-:W-:Y:S01]  /*13d50*/  @!P2 FMUL R58, R58, 0.5 ;  /* 0x3f0000003a3aa820 */ /* 0x000fe20000400000 */
[----:B-1----:R-:W-:Y:S01]  /*13d60*/  @!P4 FMUL R59, R59, R59 ;  /* 0x0000003b3b3bc220 */ /* 0x002fe20000400000 */
[----:B------:R-:W-:Y:S01]  /*13d70*/  FSETP.GEU.AND P4, PT, R24, -126, PT ;  /* 0xc2fc00001800780b */ /* 0x000fe20003f8e000 */
[----:B------:R-:W-:-:S03]  /*13d80*/  FFMA R74, R98, UR59, -R46 ;  /* 0x0000003b624a7c23 */ /* 0x000fc6000800082e */
[----:B------:R-:W1:Y:S01]  /*13d90*/  MUFU.EX2 R58, R58 ;  /* 0x0000003a003a7308 */ /* 0x000e620000000800 */
[----:B--2---:R-:W-:Y:S01]  /*13da0*/  @!P6 FMUL R63, R63, R63 ;  /* 0x0000003f3f3fe220 */ /* 0x004fe20000400000 */
[----:B------:R-:W-:Y:S02]  /*13db0*/  FSETP.GEU.AND P6, PT, R74, -126, PT ;  /* 0xc2fc00004a00780b */ /* 0x000fe40003fce000 */
[----:B------:R-:W-:Y:S02]  /*13dc0*/  @!P3 FMUL R78, R78, 0.5 ;  /* 0x3f0000004e4eb820 */ /* 0x000fe40000400000 */
[----:B------:R-:W-:Y:S01]  /*13dd0*/  @!P5 FMUL R83, R83, 0.5 ;  /* 0x3f0000005353d820 */ /* 0x000fe20000400000 */
[--C-:B------:R-:W-:Y:S02]  /*13de0*/  FFMA R67, R114, UR59, -R46.reuse ;  /* 0x0000003b72437c23 */ /* 0x100fe4000800082e */
[----:B------:R-:W-:Y:S01]  /*13df0*/  @!P4 FMUL R24, R24, 0.5 ;  /* 0x3f0000001818c820 */ /* 0x000fe20000400000 */
[----:B------:R-:W-:Y:S01]  /*13e00*/  MUFU.EX2 R114, R78 ;  /* 0x0000004e00727308 */ /* 0x000fe20000000800 */
[----:B------:R-:W-:-:S07]  /*13e10*/  FFMA R99, R99, UR59, -R46 ;  /* 0x0000003b63637c23 */ /* 0x000fce000800082e */
        /* <DEDUP_REMOVED lines=8> */
[----:B------:R-:W4:Y:S01]  /*13ea0*/  MUFU.EX2 R74, R74 ;  /* 0x0000004a004a7308 */ /* 0x000f220000000800 */
[----:B--2---:R-:W-:Y:S01]  /*13eb0*/  @!P5 FMUL R119, R119, R119 ;  /* 0x000000777777d220 */ /* 0x004fe20000400000 */
[----:B------:R-:W-:Y:S01]  /*13ec0*/  FSETP.GEU.AND P5, PT, R95, -126, PT ;  /* 0xc2fc00005f00780b */ /* 0x000fe20003fae000 */
[----:B------:R-:W-:-:S03]  /*13ed0*/  FFMA R94, R138, UR59, -R46 ;  /* 0x0000003b8a5e7c23 */ /* 0x000fc6000800082e */
[----:B------:R-:W-:Y:S01]  /*13ee0*/  @!P2 FMUL R99, R99, 0.5 ;  /* 0x3f0000006363a820 */ /* 0x000fe20000400000 */
[----:B-1----:R-:W-:Y:S01]  /*13ef0*/  @!P4 FMUL R78, R78, R78 ;  /* 0x0000004e4e4ec220 */ /* 0x002fe20000400000 */
[----:B------:R-:W-:Y:S02]  /*13f00*/  FSETP.GEU.AND P4, PT, R103, -126, PT ;  /* 0xc2fc00006700780b */ /* 0x000fe40003f8e000 */
[----:B------:R-:W1:Y:S01]  /*13f10*/  MUFU.EX2 R115, R99 ;  /* 0x0000006300737308 */ /* 0x000e620000000800 */
[----:B----4-:R-:W-:Y:S01]  /*13f20*/  @!P6 FMUL R74, R74, R74 ;  /* 0x0000004a4a4ae220 */ /* 0x010fe20000400000 */
[----:B------:R-:W-:-:S03]  /*13f30*/  FSETP.GEU.AND P6, PT, R94, -126, PT ;  /* 0xc2fc00005e00780b */ /* 0x000fc60003fce000 */
[----:B------:R-:W-:Y:S01]  /*13f40*/  @!P5 FMUL R95, R95, 0.5 ;  /* 0x3f0000005f5fd820 */ /* 0x000fe20000400000 */
[----:B------:R-:W-:-:S05]  /*13f50*/  FFMA R26, R107, UR59, -R46 ;  /* 0x0000003b6b1a7c23 */ /* 0x000fca000800082e */
[----:B------:R-:W-:Y:S01]  /*13f60*/  @!P4 FMUL R103, R103, 0.5 ;  /* 0x3f0000006767c820 */ /* 0x000fe20000400000 */
[----:B------:R2:W4:Y:S01]  /*13f70*/  MUFU.EX2 R116, R95 ;  /* 0x0000005f00747308 */ /* 0x0005220000000800 */
[----:B------:R-:W-:Y:S01]  /*13f80*/  @!P3 FMUL R114, R114, R114 ;  /* 0x000000727272b220 */ /* 0x000fe20000400000 */
[----:B------:R-:W-:Y:S01]  /*13f90*/  FSETP.GEU.AND P3, PT, R26, -126, PT ;  /* 0xc2fc00001a00780b */ /* 0x000fe20003f6e000 */
[----:B-1----:R-:W-:-:S05]  /*13fa0*/  @!P2 FMUL R115, R115, R115 ;  /* 0x000000737373a220 */ /* 0x002fca0000400000 */
[----:B------:R-:W1:Y:S01]  /*13fb0*/  MUFU.EX2 R103, R103 ;  /* 0x0000006700677308 */ /* 0x000e620000000800 */
[----:B------:R-:W-:Y:S01]  /*13fc0*/  @!P6 FMUL R94, R94, 0.5 ;  /* 0x3f0000005e5ee820 */ /* 0x000fe20000400000 */
[----:B------:R-:W-:Y:S01]  /*13fd0*/  FSETP.GEU.AND P2, PT, R75, -126, PT ;  /* 0xc2fc00004b00780b */ /* 0x000fe20003f4e000 */
[--C-:B------:R-:W-:Y:S01]  /*13fe0*/  FFMA R86, R106, UR59, -R46.reuse ;  /* 0x0000003b6a567c23 */ /* 0x100fe2000800082e */
[----:B--2---:R-:W-:-:S04]  /*13ff0*/  FFMA R95, R142, UR59, -R46 ;  /* 0x0000003b8e5f7c23 */ /* 0x004fc8000800082e */
[----:B------:R-:W2:Y:S01]  /*14000*/  MUFU.EX2 R94, R94 ;  /* 0x0000005e005e7308 */ /* 0x000ea20000000800 */
[----:B----4-:R-:W-:Y:S01]  /*14010*/  @!P5 FMUL R116, R116, R116 ;  /* 0x000000747474d220 */ /* 0x010fe20000400000 */
[----:B------:R-:W-:Y:S01]  /*14020*/  @!P3 FMUL R26, R26, 0.5 ;  /* 0x3f0000001a1ab820 */ /* 0x000fe20000400000 */
[----:B------:R-:W-:Y:S01]  /*14030*/  FSETP.GEU.AND P5, PT, R86, -126, PT ;  /* 0xc2fc00005600780b */ /* 0x000fe20003fae000 */
[--C-:B------:R-:W-:Y:S01]  /*14040*/  FFMA R71, R110, UR59, -R46.reuse ;  /* 0x0000003b6e477c23 */ /* 0x100fe2000800082e */
[--C-:B------:R-:W-:Y:S02]  /*14050*/  FFMA R110, R111, UR59, -R46.reuse ;  /* 0x0000003b6f6e7c23 */ /* 0x100fe4000800082e */
[----:B------:R-:W-:Y:S01]  /*14060*/  @!P2 FMUL R75, R75, 0.5 ;  /* 0x3f0000004b4ba820 */ /* 0x000fe20000400000 */
[----:B-1----:R-:W-:Y:S01]  /*14070*/  @!P4 FMUL R103, R103, R103 ;  /* 0x000000676767c220 */ /* 0x002fe20000400000 */
[----:B------:R-:W-:Y:S01]  /*14080*/  FSETP.GEU.AND P4, PT, R95, -126, PT ;  /* 0xc2fc00005f00780b */ /* 0x000fe20003f8e000 */
[----:B------:R-:W1:Y:S01]  /*14090*/  MUFU.EX2 R111, R26 ;  /* 0x0000001a006f7308 */ /* 0x000e620000000800 */
[----:B------:R-:W-:-:S07]  /*140a0*/  FFMA R79, R140, UR59, -R46 ;  /* 0x0000003b8c4f7c23 */ /* 0x000fce000800082e */
[----:B------:R-:W4:Y:S01]  /*140b0*/  MUFU.EX2 R75, R75 ;  /* 0x0000004b004b7308 */ /* 0x000f220000000800 */
[----:B--2---:R-:W-:Y:S01]  /*140c0*/  @!P6 FMUL R94, R94, R94 ;  /* 0x0000005e5e5ee220 */ /* 0x004fe20000400000 */
[----:B------:R-:W-:Y:S01]  /*140d0*/  FSETP.GEU.AND P6, PT, R79, -126, PT ;  /* 0xc2fc00004f00780b */ /* 0x000fe20003fce000 */
[----:B------:R-:W-:Y:S01]  /*140e0*/  @!P5 FMUL R86, R86, 0.5 ;  /* 0x3f0000005656d820 */ /* 0x000fe20000400000 */
[----:B------:R-:W-:-:S04]  /*140f0*/  @!P4 FMUL R95, R95, 0.5 ;  /* 0x3f0000005f5fc820 */ /* 0x000fc80000400000 */
[----:B------:R-:W2:Y:S01]  /*14100*/  MUFU.EX2 R70, R86 ;  /* 0x0000005600467308 */ /* 0x000ea20000000800 */
[----:B-1----:R-:W-:Y:S01]  /*14110*/  @!P3 FMUL R111, R111, R111 ;  /* 0x0000006f6f6fb220 */ /* 0x002fe20000400000 */
[----:B------:R-:W-:Y:S01]  /*14120*/  FFMA R102, R102, UR59, -R46 ;  /* 0x0000003b66667c23 */ /* 0x000fe2000800082e */
[----:B------:R-:W-:-:S05]  /*14130*/  FSETP.GEU.AND P3, PT, R71, -126, PT ;  /* 0xc2fc00004700780b */ /* 0x000fca0003f6e000 */
[----:B------:R-:W1:Y:S01]  /*14140*/  MUFU.EX2 R95, R95 ;  /* 0x0000005f005f7308 */ /* 0x000e620000000800 */
[----:B------:R-:W-:Y:S01]  /*14150*/  @!P6 FMUL R79, R79, 0.5 ;  /* 0x3f0000004f4fe820 */ /* 0x000fe20000400000 */
[----:B----4-:R-:W-:Y:S01]  /*14160*/  @!P2 FMUL R75, R75, R75 ;  /* 0x0000004b4b4ba220 */ /* 0x010fe20000400000 */
[----:B------:R-:W-:Y:S01]  /*14170*/  FSETP.GEU.AND P2, PT, R102, -126, PT ;  /* 0xc2fc00006600780b */ /* 0x000fe20003f4e000 */
[--C-:B------:R-:W-:Y:S01]  /*14180*/  FFMA R90, R139, UR59, -R46.reuse ;  /* 0x0000003b8b5a7c23 */ /* 0x100fe2000800082e */
[----:B------:R-:W-:-:S03]  /*14190*/  FFMA R107, R136, UR59, -R46 ;  /* 0x0000003b886b7c23 */ /* 0x000fc6000800082e */
[----:B------:R-:W4:Y:S01]  /*141a0*/  MUFU.EX2 R79, R79 ;  /* 0x0000004f004f7308 */ /* 0x000f220000000800 */
[----:B--2---:R-:W-:Y:S01]  /*141b0*/  @!P5 FMUL R70, R70, R70 ;  /* 0x000000464646d220 */ /* 0x004fe20000400000 */
[----:B------:R-:W-:Y:S01]  /*141c0*/  @!P3 FMUL R71, R71, 0.5 ;  /* 0x3f0000004747b820 */ /* 0x000fe20000400000 */
[----:B------:R-:W-:-:S05]  /*141d0*/  FSETP.GEU.AND P5, PT, R90, -126, PT ;  /* 0xc2fc00005a00780b */ /* 0x000fca0003fae000 */
[----:B------:R-:W-:Y:S01]  /*141e0*/  @!P2 FMUL R102, R102, 0.5 ;  /* 0x3f0000006666a820 */ /* 0x000fe20000400000 */
[----:B-1----:R-:W-:Y:S01]  /*141f0*/  @!P4 FMUL R95, R95, R95 ;  /* 0x0000005f5f5fc220 */ /* 0x002fe20000400000 */
[----:B------:R-:W-:Y:S01]  /*14200*/  FSETP.GEU.AND P4, PT, R107, -126, PT ;  /* 0xc2fc00006b00780b */ /* 0x000fe20003f8e000 */
[----:B------:R-:W1:Y:S01]  /*14210*/  MUFU.EX2 R71, R71 ;  /* 0x0000004700477308 */ /* 0x000e620000000800 */
[----:B------:R-:W-:-:S04]  /*14220*/  FFMA R66, R137, UR59, -R46 ;  /* 0x0000003b89427c23 */ /* 0x000fc8000800082e */
[----:B------:R-:W-:-:S03]  /*14230*/  @!P5 FMUL R90, R90, 0.5 ;  /* 0x3f0000005a5ad820 */ /* 0x000fc60000400000 */
[----:B------:R-:W2:Y:S01]  /*14240*/  MUFU.EX2 R102, R102 ;  /* 0x0000006600667308 */ /* 0x000ea20000000800 */
[----:B----4-:R-:W-:Y:S01]  /*14250*/  @!P6 FMUL R79, R79, R79 ;  /* 0x0000004f4f4fe220 */ /* 0x010fe20000400000 */
[----:B------:R-:W-:Y:S01]  /*14260*/  FSETP.GEU.AND P6, PT, R66, -126, PT ;  /* 0xc2fc00004200780b */ /* 0x000fe20003fce000 */
[--C-:B------:R-:W-:Y:S01]  /*14270*/  FFMA R106, R87, UR59, -R46.reuse ;  /* 0x0000003b576a7c23 */ /* 0x100fe2000800082e */
[----:B------:R-:W-:Y:S01]  /*14280*/  @!P4 FMUL R107, R107, 0.5 ;  /* 0x3f0000006b6bc820 */ /* 0x000fe20000400000 */
[----:B------:R-:W-:-:S03]  /*14290*/  FFMA R87, R143, UR59, -R46 ;  /* 0x0000003b8f577c23 */ /* 0x000fc6000800082e */
[----:B------:R-:W4:Y:S01]  /*142a0*/  MUFU.EX2 R90, R90 ;  /* 0x0000005a005a7308 */ /* 0x000f220000000800 */
[----:B-1----:R-:W-:Y:S01]  /*142b0*/  @!P3 FMUL R71, R71, R71 ;  /* 0x000000474747b220 */ /* 0x002fe20000400000 */
[----:B------:R-:W-:Y:S01]  /*142c0*/  FFMA R82, R144, UR59, -R46 ;  /* 0x0000003b90527c23 */ /* 0x000fe2000800082e */
[----:B------:R-:W-:-:S05]  /*142d0*/  FSETP.GEU.AND P3, PT, R87, -126, PT ;  /* 0xc2fc00005700780b */ /* 0x000fca0003f6e000 */
[----:B------:R-:W1:Y:S01]  /*142e0*/  MUFU.EX2 R107, R107 ;  /* 0x0000006b006b7308 */ /* 0x000e620000000800 */
[----:B------:R-:W-:Y:S01]  /*142f0*/  @!P6 FMUL R66, R66, 0.5 ;  /* 0x3f0000004242e820 */ /* 0x000fe20000400000 */
[----:B--2---:R-:W-:Y:S01]  /*14300*/  @!P2 FMUL R102, R102, R102 ;  /* 0x000000666666a220 */ /* 0x004fe20000400000 */
[----:B------:R-:W-:Y:S01]  /*14310*/  FSETP.GEU.AND P2, PT, R82, -126, PT ;  /* 0xc2fc00005200780b */ /* 0x000fe20003f4e000 */
[----:B------:R-:W-:-:S04]  /*14320*/  FFMA R83, R51, UR59, -R46 ;  /* 0x0000003b33537c23 */ /* 0x000fc8000800082e */
[----:B------:R-:W2:Y:S01]  /*14330*/  MUFU.EX2 R66, R66 ;  /* 0x0000004200427308 */ /* 0x000ea20000000800 */
[----:B----4-:R-:W-:Y:S01]  /*14340*/  @!P5 FMUL R90, R90, R90 ;  /* 0x0000005a5a5ad220 */ /* 0x010fe20000400000 */
[----:B------:R-:W-:Y:S01]  /*14350*/  @!P3 FMUL R87, R87, 0.5 ;  /* 0x3f0000005757b820 */ /* 0x000fe20000400000 */
[----:B------:R-:W-:Y:S01]  /*14360*/  FSETP.GEU.AND P5, PT, R110, -126, PT ;  /* 0xc2fc00006e00780b */ /* 0x000fe20003fae000 */
[----:B------:R-:W-:Y:S01]  /*14370*/  FADD R143, R134, R58 ;  /* 0x0000003a868f7221 */ /* 0x000fe20000000000 */
[----:B------:R-:W-:-:S03]  /*14380*/  FADD R24, R34, R78 ;  /* 0x0000004e22187221 */ /* 0x000fc60000000000 */
[----:B------:R-:W-:Y:S01]  /*14390*/  @!P2 FMUL R82, R82, 0.5 ;  /* 0x3f0000005252a820 */ /* 0x000fe20000400000 */
[----:B-1----:R-:W-:Y:S01]  /*143a0*/  @!P4 FMUL R107, R107, R107 ;  /* 0x0000006b6b6bc220 */ /* 0x002fe20000400000 */
[----:B------:R-:W-:Y:S01]  /*143b0*/  FSETP.GEU.AND P4, PT, R83, -126, PT ;  /* 0xc2fc00005300780b */ /* 0x000fe20003f8e000 */
[----:B------:R-:W1:Y:S01]  /*143c0*/  MUFU.EX2 R87, R87 ;  /* 0x0000005700577308 */ /* 0x000e620000000800 */
[----:B------:R-:W-:Y:S01]  /*143d0*/  FADD R143, R143, R24 ;  /* 0x000000188f8f7221 */ /* 0x000fe20000000000 */
[----:B------:R-:W-:Y:S01]  /*143e0*/  FADD R24, R42, R70 ;  /* 0x000000462a187221 */ /* 0x000fe20000000000 */
[----:B------:R-:W-:Y:S01]  /*143f0*/  FADD R91, R54, R94 ;  /* 0x0000005e365b7221 */ /* 0x000fe20000000000 */
[----:B------:R-:W-:Y:S01]  /*14400*/  FFMA R51, R146, UR59, -R46 ;  /* 0x0000003b92337c23 */ /* 0x000fe2000800082e */
[----:B------:R-:W-:Y:S02]  /*14410*/  @!P5 FMUL R110, R110, 0.5 ;  /* 0x3f0000006e6ed820 */ /* 0x000fe40000400000 */
[----:B------:R-:W-:Y:S01]  /*14420*/  FADD R24, R24, R91 ;  /* 0x0000005b18187221 */ /* 0x000fe20000000000 */
[----:B------:R-:W4:Y:S01]  /*14430*/  MUFU.EX2 R82, R82 ;  /* 0x0000005200527308 */ /* 0x000f220000000800 */
[----:B--2---:R-:W-:Y:S01]  /*14440*/  @!P6 FMUL R66, R66, R66 ;  /* 0x000000424242e220 */ /* 0x004fe20000400000 */
[----:B------:R-:W-:Y:S01]  /*14450*/  FSETP.GEU.AND P6, PT, R51, -126, PT ;  /* 0xc2fc00003300780b */ /* 0x000fe20003fce000 */
[----:B------:R-:W-:Y:S01]  /*14460*/  FADD R143, R143, R24 ;  /* 0x000000188f8f7221 */ /* 0x000fe20000000000 */
[----:B------:R-:W-:Y:S01]  /*14470*/  FADD R24, R129, R111 ;  /* 0x0000006f81187221 */ /* 0x000fe20000000000 */
[----:B------:R-:W-:Y:S01]  /*14480*/  FADD R26, R121, R90 ;  /* 0x0000005a791a7221 */ /* 0x000fe20000000000 */
[----:B------:R-:W-:Y:S01]  /*14490*/  @!P4 FMUL R83, R83, 0.5 ;  /* 0x3f0000005353c820 */ /* 0x000fe20000400000 */
[----:B------:R-:W-:Y:S01]  /*144a0*/  FFMA R99, R141, UR59, -R46 ;  /* 0x0000003b8d637c23 */ /* 0x000fe2000800082e */
[----:B------:R-:W2:Y:S01]  /*144b0*/  MUFU.EX2 R110, R110 ;  /* 0x0000006e006e7308 */ /* 0x000ea20000000800 */
[----:B------:R-:W-:Y:S01]  /*144c0*/  FADD R24, R24, R26 ;  /* 0x0000001a18187221 */ /* 0x000fe20000000000 */
[----:B------:R-:W-:Y:S01]  /*144d0*/  FADD R142, R135, R117 ;  /* 0x00000075878e7221 */ /* 0x000fe20000000000 */
[----:B------:R-:W-:Y:S01]  /*144e0*/  FADD R91, R125, R103 ;  /* 0x000000677d5b7221 */ /* 0x000fe20000000000 */
[----:B------:R-:W-:Y:S01]  /*144f0*/  FADD R141, R27, R59 ;  /* 0x0000003b1b8d7221 */ /* 0x000fe20000000000 */
[----:B------:R-:W-:Y:S01]  /*14500*/  FADD R26, R35, R79 ;  /* 0x0000004f231a7221 */ /* 0x000fe20000000000 */
[----:B-1----:R-:W-:Y:S01]  /*14510*/  @!P3 FMUL R87, R87, R87 ;  /* 0x000000575757b220 */ /* 0x002fe20000400000 */
[----:B------:R-:W-:Y:S01]  /*14520*/  FFMA R86, R147, UR59, -R46 ;  /* 0x0000003b93567c23 */ /* 0x000fe2000800082e */
[----:B------:R-:W-:Y:S01]  /*14530*/  FSETP.GEU.AND P3, PT, R99, -126, PT ;  /* 0xc2fc00006300780b */ /* 0x000fe20003f6e000 */
[----:B------:R-:W1:Y:S01]  /*14540*/  MUFU.EX2 R83, R83 ;  /* 0x0000005300537308 */ /* 0x000e620000000800 */
[----:B------:R-:W-:Y:S01]  /*14550*/  FADD R142, R142, R91 ;  /* 0x0000005b8e8e7221 */ /* 0x000fe20000000000 */
[----:B------:R-:W-:Y:S01]  /*14560*/  FADD R141, R141, R26 ;  /* 0x0000001a8d8d7221 */ /* 0x000fe20000000000 */
[----:B------:R-:W-:Y:S01]  /*14570*/  FADD R26, R43, R71 ;  /* 0x000000472b1a7221 */ /* 0x000fe20000000000 */
[----:B------:R-:W-:Y:S01]  /*14580*/  FADD R91, R55, R95 ;  /* 0x0000005f375b7221 */ /* 0x000fe20000000000 */
[----:B------:R-:W-:Y:S01]  /*14590*/  @!P6 FMUL R51, R51, 0.5 ;  /* 0x3f0000003333e820 */ /* 0x000fe20000400000 */
[----:B----4-:R-:W-:Y:S01]  /*145a0*/  @!P2 FMUL R82, R82, R82 ;  /* 0x000000525252a220 */ /* 0x010fe20000400000 */
[----:B------:R-:W-:Y:S01]  /*145b0*/  FSETP.GEU.AND P2, PT, R86, -126, PT ;  /* 0xc2fc00005600780b */ /* 0x000fe20003f4e000 */
[----:B------:R-:W-:Y:S01]  /*145c0*/  FADD R26, R26, R91 ;  /* 0x0000005b1a1a7221 */ /* 0x000fe20000000000 */
[----:B------:R-:W-:-:S02]  /*145d0*/  FADD R142, R142, R24 ;  /* 0x000000188e8e7221 */ /* 0x000fc40000000000 */
[----:B------:R-:W4:Y:S01]  /*145e0*/  MUFU.EX2 R51, R51 ;  /* 0x0000003300337308 */ /* 0x000f220000000800 */
[----:B------:R-:W-:Y:S01]  /*145f0*/  FADD R141, R141, R26 ;  /* 0x0000001a8d8d7221 */ /* 0x000fe20000000000 */
[----:B------:R-:W-:Y:S01]  /*14600*/  FADD R24, R133, R116 ;  /* 0x0000007485187221 */ /* 0x000fe20000000000 */
[----:B------:R-:W-:Y:S01]  /*14610*/  FADD R26, R124, R102 ;  /* 0x000000667c1a7221 */ /* 0x000fe20000000000 */
[----:B------:R-:W-:Y:S01]  /*14620*/  FFMA R98, R50, UR59, -R46 ;  /* 0x0000003b32627c23 */ /* 0x000fe2000800082e */
[----:B--2---:R-:W-:Y:S01]  /*14630*/  @!P5 FMUL R110, R110, R110 ;  /* 0x0000006e6e6ed220 */ /* 0x004fe20000400000 */
[----:B------:R-:W-:Y:S01]  /*14640*/  @!P3 FMUL R99, R99, 0.5 ;  /* 0x3f0000006363b820 */ /* 0x000fe20000400000 */
[----:B------:R-:W-:Y:S01]  /*14650*/  FADD R24, R24, R26 ;  /* 0x0000001a18187221 */ /* 0x000fe20000000000 */
[----:B------:R-:W-:Y:S01]  /*14660*/  FADD R91, R120, R87 ;  /* 0x00000057785b7221 */ /* 0x000fe20000000000 */
[----:B------:R-:W-:Y:S01]  /*14670*/  FADD R26, R128, R110 ;  /* 0x0000006e801a7221 */ /* 0x000fe20000000000 */
[----:B-1----:R-:W-:Y:S01]  /*14680*/  @!P4 FMUL R83, R83, R83 ;  /* 0x000000535353c220 */ /* 0x002fe20000400000 */
[----:B------:R-:W-:Y:S01]  /*14690*/  @!P2 FMUL R86, R86, 0.5 ;  /* 0x3f0000005656a820 */ /* 0x000fe20000400000 */
[----:B------:R-:W-:Y:S01]  /*146a0*/  FSETP.GEU.AND P4, PT, R98, -126, PT ;  /* 0xc2fc00006200780b */ /* 0x000fe20003f8e000 */
[----:B------:R-:W1:Y:S01]  /*146b0*/  MUFU.EX2 R99, R99 ;  /* 0x0000006300637308 */ /* 0x000e620000000800 */
[----:B------:R-:W-:Y:S01]  /*146c0*/  FADD R26, R26, R91 ;  /* 0x0000005b1a1a7221 */ /* 0x000fe20000000000 */
[----:B------:R-:W-:-:S03]  /*146d0*/  FADD R91, R30, R82 ;  /* 0x000000521e5b7221 */ /* 0x000fc60000000000 */
[----:B------:R-:W-:Y:S01]  /*146e0*/  FADD R24, R24, R26 ;  /* 0x0000001a18187221 */ /* 0x000fe20000000000 */
[----:B------:R-:W-:Y:S02]  /*146f0*/  FADD R26, R131, R74 ;  /* 0x0000004a831a7221 */ /* 0x000fe40000000000 */
[----:B------:R-:W2:Y:S01]  /*14700*/  MUFU.EX2 R86, R86 ;  /* 0x0000005600567308 */ /* 0x000ea20000000800 */
[----:B----4-:R-:W-:Y:S01]  /*14710*/  @!P6 FMUL R51, R51, R51 ;  /* 0x000000333333e220 */ /* 0x010fe20000400000 */
[----:B------:R-:W-:Y:S01]  /*14720*/  FADD R26, R26, R91 ;  /* 0x0000005b1a1a7221 */ /* 0x000fe20000000000 */
[----:B------:R-:W-:Y:S01]  /*14730*/  FADD R91, R38, R66 ;  /* 0x00000042265b7221 */ /* 0x000fe20000000000 */
[----:B------:R-:W-:Y:S01]  /*14740*/  @!P4 FMUL R98, R98, 0.5 ;  /* 0x3f0000006262c820 */ /* 0x000fe20000400000 */
[----:B------:R-:W-:-:S04]  /*14750*/  FADD R136, R62, R51 ;  /* 0x000000333e887221 */ /* 0x000fc80000000000 */
[----:B------:R-:W-:Y:S01]  /*14760*/  FADD R91, R91, R136 ;  /* 0x000000885b5b7221 */ /* 0x000fe20000000000 */
[----:B-1----:R-:W-:Y:S01]  /*14770*/  @!P3 FMUL R99, R99, R99 ;  /* 0x000000636363b220 */ /* 0x002fe20000400000 */
[----:B------:R-:W1:Y:S01]  /*14780*/  MUFU.EX2 R98, R98 ;  /* 0x0000006200627308 */ /* 0x000e620000000800 */
[----:B------:R-:W-:Y:S01]  /*14790*/  FADD R137, R132, R115 ;  /* 0x0000007384897221 */ /* 0x000fe20000000000 */
[----:B------:R-:W-:Y:S01]  /*147a0*/  FADD R26, R26, R91 ;  /* 0x0000005b1a1a7221 */ /* 0x000fe20000000000 */
[----:B------:R-:W-:Y:S01]  /*147b0*/  FADD R91, R123, R99 ;  /* 0x000000637b5b7221 */ /* 0x000fe20000000000 */
[----:B--2---:R-:W-:-:S03]  /*147c0*/  @!P2 FMUL R86, R86, R86 ;  /* 0x000000565656a220 */ /* 0x004fc60000400000 */
[----:B------:R-:W-:Y:S01]  /*147d0*/  FADD R137, R137, R91 ;  /* 0x0000005b89897221 */ /* 0x000fe20000000000 */
[----:B------:R-:W-:Y:S01]  /*147e0*/  FADD R91, R127, R107 ;  /* 0x0000006b7f5b7221 */ /* 0x000fe20000000000 */
[----:B------:R-:W-:Y:S01]  /*147f0*/  FADD R149, -R149, R173 ;  /* 0x000000ad95957221 */ /* 0x000fe20000000100 */
[----:B------:R-:W-:-:S04]  /*14800*/  FADD R136, R119, R86 ;  /* 0x0000005677887221 */ /* 0x000fc80000000000 */
[----:B------:R-:W-:Y:S01]  /*14810*/  FADD R91, R91, R136 ;  /* 0x000000885b5b7221 */ /* 0x000fe20000000000 */
[----:B------:R-:W-:Y:S01]  /*14820*/  FMUL R136, R149, UR59 ;  /* 0x0000003b95887c20 */ /* 0x000fe20008400000 */
[----:B-1----:R-:W-:-:S04]  /*14830*/  @!P4 FMUL R98, R98, R98 ;  /* 0x000000626262c220 */ /* 0x002fc80000400000 */
[----:B------:R-:W-:Y:S01]  /*14840*/  FSETP.GEU.AND P4, PT, R136, -126, PT ;  /* 0xc2fc00008800780b */ /* 0x000fe20003f8e000 */
[----:B------:R-:W-:Y:S01]  /*14850*/  FFMA R50, R150, UR59, -R46 ;  /* 0x0000003b96327c23 */ /* 0x000fe2000800082e */
[----:B------:R-:W-:-:S04]  /*14860*/  FSETP.GEU.AND P5, PT, R67, -126, PT ;  /* 0xc2fc00004300780b */ /* 0x000fc80003fae000 */
[----:B------:R-:W-:-:S07]  /*14870*/  FSETP.GEU.AND P6, PT, R50, -126, PT ;  /* 0xc2fc00003200780b */ /* 0x000fce0003fce000 */
[----:B------:R-:W-:Y:S02]  /*14880*/  @!P4 FMUL R136, R136, 0.5 ;  /* 0x3f0000008888c820 */ /* 0x000fe40000400000 */
[----:B------:R-:W-:-:S04]  /*14890*/  @!P5 FMUL R67, R67, 0.5 ;  /* 0x3f0000004343d820 */ /* 0x000fc80000400000 */
[----:B------:R-:W1:Y:S01]  /*148a0*/  MUFU.EX2 R136, R136 ;  /* 0x0000008800887308 */ /* 0x000e620000000800 */
[----:B------:R-:W-:-:S07]  /*148b0*/  @!P6 FMUL R50, R50, 0.5 ;  /* 0x3f0000003232e820 */ /* 0x000fce0000400000 */
[----:B------:R-:W2:Y:S01]  /*148c0*/  MUFU.EX2 R67, R67 ;  /* 0x0000004300437308 */ /* 0x000ea20000000800 */
[----:B------:R-:W-:-:S07]  /*148d0*/  FMUL R228, R228, R156 ;  /* 0x0000009ce4e47220 */ /* 0x000fce0000400000 */
[----:B------:R-:W4:Y:S01]  /*148e0*/  MUFU.EX2 R50, R50 ;  /* 0x0000003200327308 */ /* 0x000f220000000800 */
[----:B-1----:R-:W-:Y:S01]  /*148f0*/  @!P4 FMUL R136, R136, R136 ;  /* 0x000000888888c220 */ /* 0x002fe20000400000 */
[-C--:B------:R-:W-:Y:S01]  /*14900*/  FMUL R227, R227, R156.reuse ;  /* 0x0000009ce3e37220 */ /* 0x080fe20000400000 */
[----:B------:R-:W-:Y:S02]  /*14910*/  FMUL R226, R226, R156 ;  /* 0x0000009ce2e27220 */ /* 0x000fe40000400000 */
[-C--:B---3--:R-:W-:Y:S01]  /*14920*/  FMUL R152, R152, R136.reuse ;  /* 0x0000008898987220 */ /* 0x088fe20000400000 */
[-C--:B------:R-:W-:Y:S01]  /*14930*/  FMUL R225, R225, R136.reuse ;  /* 0x00000088e1e17220 */ /* 0x080fe20000400000 */
[----:B------:R1:W-:Y:S01]  /*14940*/  STL [R1+0x164], R228 ;  /* 0x000164e401007387 */ /* 0x0003e20000100800 */
[--C-:B------:R-:W-:Y:S01]  /*14950*/  FFMA R126, R148, UR59, -R46.reuse ;  /* 0x0000003b947e7c23 */ /* 0x100fe2000800082e */
[--C-:B------:R-:W-:Y:S01]  /*14960*/  FFMA R118, R145, UR59, -R46.reuse ;  /* 0x0000003b91767c23 */ /* 0x100fe2000800082e */
[-C--:B------:R-:W-:Y:S01]  /*14970*/  FMUL R224, R224, R136.reuse ;  /* 0x00000088e0e07220 */ /* 0x080fe20000400000 */
[----:B------:R1:W-:Y:S01]  /*14980*/  STL [R1+0x170], R227 ;  /* 0x000170e301007387 */ /* 0x0003e20000100800 */
[-C--:B------:R-:W-:Y:S01]  /*14990*/  FMUL R223, R223, R136.reuse ;  /* 0x00000088dfdf7220 */ /* 0x080fe20000400000 */
[----:B------:R-:W-:Y:S01]  /*149a0*/  FFMA R46, R151, UR59, -R46 ;  /* 0x0000003b972e7c23 */ /* 0x000fe2000800082e */
[-C--:B------:R-:W-:Y:S01]  /*149b0*/  FMUL R222, R222, R136.reuse ;  /* 0x00000088dede7220 */ /* 0x080fe20000400000 */
[----:B------:R1:W-:Y:S01]  /*149c0*/  STL [R1+0x174], R226 ;  /* 0x000174e201007387 */ /* 0x0003e20000100800 */
[-C--:B------:R-:W-:Y:S01]  /*149d0*/  FMUL R221, R221, R136.reuse ;  /* 0x00000088dddd7220 */ /* 0x080fe20000400000 */
[----:B--2---:R-:W-:Y:S01]  /*149e0*/  @!P5 FMUL R67, R67, R67 ;  /* 0x000000434343d220 */ /* 0x004fe20000400000 */
[-C--:B------:R-:W-:Y:S01]  /*149f0*/  FMUL R220, R220, R136.reuse ;  /* 0x00000088dcdc7220 */ /* 0x080fe20000400000 */
[----:B------:R1:W-:Y:S01]  /*14a00*/  STL [R1+0x8], R152 ;  /* 0x0000089801007387 */ /* 0x0003e20000100800 */
[----:B------:R-:W-:Y:S01]  /*14a10*/  FSETP.GEU.AND P5, PT, R126, -126, PT ;  /* 0xc2fc00007e00780b */ /* 0x000fe20003fae000 */
[----:B------:R-:W-:Y:S01]  /*14a20*/  FMUL R219, R219, R136 ;  /* 0x00000088dbdb7220 */ /* 0x000fe20000400000 */
[----:B------:R-:W-:Y:S01]  /*14a30*/  FSETP.GEU.AND P3, PT, R118, -126, PT ;  /* 0xc2fc00007600780b */ /* 0x000fe20003f6e000 */
[----:B------:R1:W-:Y:S01]  /*14a40*/  STL [R1+0xc], R225 ;  /* 0x00000ce101007387 */ /* 0x0003e20000100800 */
[----:B------:R-:W-:Y:S01]  /*14a50*/  FSETP.GEU.AND P2, PT, R106, -126, PT ;  /* 0xc2fc00006a00780b */ /* 0x000fe20003f4e000 */
[----:B----4-:R-:W-:Y:S01]  /*14a60*/  @!P6 FMUL R50, R50, R50 ;  /* 0x000000323232e220 */ /* 0x010fe20000400000 */
[-C--:B------:R-:W-:Y:S01]  /*14a70*/  FMUL R218, R218, R136.reuse ;  /* 0x00000088dada7220 */ /* 0x080fe20000400000 */
[----:B------:R1:W-:Y:S01]  /*14a80*/  STL [R1+0x18], R224 ;  /* 0x000018e001007387 */ /* 0x0003e20000100800 */
[----:B------:R-:W-:Y:S01]  /*14a90*/  FSETP.GEU.AND P6, PT, R46, -126, PT ;  /* 0xc2fc00002e00780b */ /* 0x000fe20003fce000 */
[----:B------:R-:W-:-:S02]  /*14aa0*/  FMUL R217, R217, R136 ;  /* 0x00000088d9d97220 */ /* 0x000fc40000400000 */
[----:B------:R1:W-:Y:S01]  /*14ab0*/  STL [R1+0x1c], R223 ;  /* 0x00001cdf01007387 */ /* 0x0003e20000100800 */
[-C--:B------:R-:W-:Y:S01]  /*14ac0*/  FMUL R216, R216, R136.reuse ;  /* 0x00000088d8d87220 */ /* 0x080fe20000400000 */
[-C--:B------:R-:W-:Y:S02]  /*14ad0*/  FMUL R215, R215, R136.reuse ;  /* 0x00000088d7d77220 */ /* 0x080fe40000400000 */
        /* <DEDUP_REMOVED lines=8> */
[----:B------:R-:W-:Y:S01]  /*14b60*/  FADD R138, R47, R114 ;  /* 0x000000722f8a7221 */ /* 0x000fe20000000000 */
[----:B------:R-:W-:Y:S02]  /*14b70*/  FADD R91, R31, R83 ;  /* 0x000000531f5b7221 */ /* 0x000fe40000000000 */
[----:B------:R1:W-:Y:S01]  /*14b80*/  STL [R1+0x48], R218 ;  /* 0x000048da01007387 */ /* 0x0003e20000100800 */
[-C--:B------:R-:W-:Y:S01]  /*14b90*/  FMUL R211, R211, R136.reuse ;  /* 0x00000088d3d37220 */ /* 0x080fe20000400000 */
[----:B------:R-:W-:-:S02]  /*14ba0*/  FMUL R210, R210, R136 ;  /* 0x00000088d2d27220 */ /* 0x000fc40000400000 */
        /* <DEDUP_REMOVED lines=8> */
[----:B------:R-:W-:Y:S01]  /*14c30*/  @!P5 FMUL R126, R126, 0.5 ;  /* 0x3f0000007e7ed820 */ /* 0x000fe20000400000 */
[----:B------:R-:W-:Y:S02]  /*14c40*/  @!P3 FMUL R118, R118, 0.5 ;  /* 0x3f0000007676b820 */ /* 0x000fe40000400000 */
[----:B------:R1:W-:Y:S01]  /*14c50*/  STL [R1+0x6c], R213 ;  /* 0x00006cd501007387 */ /* 0x0003e20000100800 */
[----:B------:R-:W-:Y:S01]  /*14c60*/  @!P2 FMUL R106, R106, 0.5 ;  /* 0x3f0000006a6aa820 */ /* 0x000fe20000400000 */
[----:B------:R-:W-:Y:S01]  /*14c70*/  FADD R91, R63, R50 ;  /* 0x000000323f5b7221 */ /* 0x000fe20000000000 */
[-C--:B------:R-:W-:Y:S01]  /*14c80*/  FMUL R206, R206, R136.reuse ;  /* 0x00000088cece7220 */ /* 0x080fe20000400000 */
        /* <DEDUP_REMOVED lines=25> */
[----:B------:R1:W-:Y:S05]  /*14e20*/  STL [R1+0xbc], R203 ;  /* 0x0000bccb01007387 */ /* 0x0003ea0000100800 */
[----:B------:R5:W1:Y:S01]  /*14e30*/  MUFU.EX2 R91, R46 ;  /* 0x0000002e005b7308 */ /* 0x000a620000000800 */
        /* <DEDUP_REMOVED lines=20> */
[----:B-----5:R-:W-:Y:S01]  /*14f80*/  FADD R46, R138, R139 ;  /* 0x0000008b8a2e7221 */ /* 0x020fe20000000000 */
[-C--:B------:R-:W-:Y:S02]  /*14f90*/  FMUL R183, R183, R136.reuse ;  /* 0x00000088b7b77220 */ /* 0x080fe40000400000 */
[----:B------:R1:W-:Y:S01]  /*14fa0*/  STL [R1+0x118], R192 ;  /* 0x000118c001007387 */ /* 0x0003e20000100800 */
[----:B------:R-:W-:Y:S01]  /*14fb0*/  FADD R138, R130, R75 ;  /* 0x0000004b828a7221 */ /* 0x000fe20000000000 */
[----:B------:R-:W-:Y:S02]  /*14fc0*/  FADD R139, R122, R98 ;  /* 0x000000627a8b7221 */ /* 0x000fe40000000000 */
[----:B------:R1:W-:Y:S01]  /*14fd0*/  STL [R1+0x11c], R191 ;  /* 0x00011cbf01007387 */ /* 0x0003e20000100800 */
[----:B------:R-:W-:Y:S01]  /*14fe0*/  FMUL R180, R180, R136 ;  /* 0x00000088b4b47220 */ /* 0x000fe20000400000 */
[----:B--2---:R-:W-:-:S02]  /*14ff0*/  @!P5 FMUL R126, R126, R126 ;  /* 0x0000007e7e7ed220 */ /* 0x004fc40000400000 */
[----:B------:R2:W-:Y:S01]  /*15000*/  STL [R1+0x128], R190 ;  /* 0x000128be01007387 */ /* 0x0005e20000100800 */
[----:B---3--:R-:W-:Y:S01]  /*15010*/  @!P3 FMUL R118, R118, R118 ;  /* 0x000000767676b220 */ /* 0x008fe20000400000 */
[----:B----4-:R-:W-:Y:S01]  /*15020*/  @!P2 FMUL R106, R106, R106 ;  /* 0x0000006a6a6aa220 */ /* 0x010fe20000400000 */
[----:B-1----:R-:W-:Y:S01]  /*15030*/  @!P6 FMUL R91, R91, R91 ;  /* 0x0000005b5b5be220 */ /* 0x002fe20000400000 */
[----:B------:R2:W-:Y:S01]  /*15040*/  STL [R1+0x12c], R189 ;  /* 0x00012cbd01007387 */ /* 0x0005e20000100800 */
[-C--:B------:R-:W-:Y:S01]  /*15050*/  FMUL R179, R179, R136.reuse ;  /* 0x00000088b3b37220 */ /* 0x080fe20000400000 */
[-C--:B------:R-:W-:Y:S02]  /*15060*/  FMUL R178, R178, R136.reuse ;  /* 0x00000088b2b27220 */ /* 0x080fe40000400000 */
[----:B------:R2:W-:Y:S01]  /*15070*/  STL [R1+0x138], R188 ;  /* 0x000138bc01007387 */ /* 0x0005e20000100800 */
[----:B------:R-:W-:Y:S01]  /*15080*/  FMUL R177, R177, R136 ;  /* 0x00000088b1b17220 */ /* 0x000fe20000400000 */
[----:B------:R-:W-:-:S02]  /*15090*/  FADD R138, R138, R139 ;  /* 0x0000008b8a8a7221 */ /* 0x000fc40000000000 */
[----:B------:R2:W-:Y:S01]  /*150a0*/  STL [R1+0x13c], R187 ;  /* 0x00013cbb01007387 */ /* 0x0005e20000100800 */
[-C--:B------:R-:W-:Y:S01]  /*150b0*/  FMUL R176, R176, R136.reuse ;  /* 0x00000088b0b07220 */ /* 0x080fe20000400000 */
[----:B------:R-:W-:Y:S02]  /*150c0*/  FADD R139, R126, R106 ;  /* 0x0000006a7e8b7221 */ /* 0x000fe40000000000 */
[----:B------:R2:W-:Y:S01]  /*150d0*/  STL [R1+0x148], R184 ;  /* 0x000148b801007387 */ /* 0x0005e20000100800 */
[----:B------:R-:W-:Y:S01]  /*150e0*/  FADD R140, R118, R91 ;  /* 0x0000005b768c7221 */ /* 0x000fe20000000000 */
[----:B------:R-:W-:Y:S02]  /*150f0*/  FMUL R175, R175, R136 ;  /* 0x00000088afaf7220 */ /* 0x000fe40000400000 */
        /* <DEDUP_REMOVED lines=12> */
[----:B------:R-:W-:Y:S01]  /*151c0*/  FADD R46, R141, R46 ;  /* 0x0000002e8d2e7221 */ /* 0x000fe20000000000 */
[----:B------:R-:W-:Y:S01]  /*151d0*/  ULEA UR7, UR6, UR36, 0x3 ;  /* 0x0000002406077291 */ /* 0x000fe2000f8e183f */
[----:B------:R-:W-:Y:S01]  /*151e0*/  F2FP.BF16.F32.PACK_AB R52, R53, R52 ;  /* 0x000000343534723e */ /* 0x000fe200000010ff */
[----:B------:R-:W-:Y:S01]  /*151f0*/  FADD R24, R137, R24 ;  /* 0x0000001889187221 */ /* 0x000fe20000000000 */
[----:B------:R-:W-:Y:S01]  /*15200*/  F2FP.BF16.F32.PACK_AB R53, R121, R54 ;  /* 0x000000367935723e */ /* 0x000fe200000010ff */
[----:B------:R-:W-:Y:S01]  /*15210*/  FADD R137, R26, R46 ;  /* 0x0000002e1a897221 */ /* 0x000fe20000000000 */
[----:B------:R-:W-:-:S02]  /*15220*/  F2FP.BF16.F32.PACK_AB R54, R84, R81 ;  /* 0x000000515436723e */ /* 0x000fc400000010ff */
[----:B------:R-:W-:Y:S01]  /*15230*/  SHF.L.U32 R84, R174, 0x1f, RZ ;  /* 0x0000001fae547819 */ /* 0x000fe200000006ff */
[----:B------:R-:W-:Y:S01]  /*15240*/  FADD R137, R137, R24 ;  /* 0x0000001889897221 */ /* 0x000fe20000000000 */
[----:B------:R-:W-:Y:S02]  /*15250*/  F2FP.BF16.F32.PACK_AB R32, R33, R32 ;  /* 0x000000202120723e */ /* 0x000fe400000010ff */
[----:B------:R-:W-:Y:S01]  /*15260*/  F2FP.BF16.F32.PACK_AB R60, R61, R60 ;  /* 0x0000003c3d3c723e */ /* 0x000fe200000010ff */
[----:B------:R2:W1:Y:S01]  /*15270*/  SYNCS.PHASECHK.TRANS64.TRYWAIT P2, [UR7+0x84000], R84 ;  /* 0x08400054ff0075a7 */ /* 0x0004620008040147 */
        /* <DEDUP_REMOVED lines=11> */
[----:B------:R-:W-:Y:S01]  /*15330*/  FFMA R185, R136, R185, R137 ;  /* 0x000000b988b97223 */ /* 0x000fe20000000089 */
        /* <DEDUP_REMOVED lines=49> */
.L_x_39:
[----:B------:R-:W-:Y:S05]  /*15650*/  @P2 BRA `(.L_x_40) ;  /* 0x0000000000082947 */ /* 0x000fea0003800000 */
[----:B------:R-:W1:Y:S02]  /*15660*/  SYNCS.PHASECHK.TRANS64.TRYWAIT P2, [UR7+0x84000], R84 ;  /* 0x08400054ff0075a7 */ /* 0x000e640008040147 */
[----:B-1----:R-:W-:Y:S05]  /*15670*/  @!P2 BRA `(.L_x_41) ;  /* 0x000000500020a947 */ /* 0x002fea0003800000 */
.L_x_40:
[----:B------:R-:W-:Y:S04]  /*15680*/  STL [R1+0x190], R186 ;  /* 0x000190ba01007387 */ /* 0x000fe80000100800 */
[----:B------:R-:W-:Y:S04]  /*15690*/  STL [R1+0x18c], R185 ;  /* 0x00018cb901007387 */ /* 0x000fe80000100800 */
[----:B------:R-:W-:Y:S04]  /*156a0*/  STL [R1+0x188], R182 ;  /* 0x000188b601007387 */ /* 0x000fe80000100800 */
[----:B------:R-:W-:Y:S04]  /*156b0*/  STL [R1+0x184], R181 ;  /* 0x000184b501007387 */ /* 0x000fe80000100800 */
        /* <DEDUP_REMOVED lines=181> */
[----:B------:R3:W5:Y:S04]  /*16210*/  LDL.LU R181, [R1+0x184] ;  /* 0x0001840001b57983 */ /* 0x0007680000300800 */
[----:B------:R3:W5:Y:S01]  /*16220*/  LDL.LU R174, [R1+0x180] ;  /* 0x0001800001ae7983 */ /* 0x0007620000300800 */
[----:B------:R-:W-:Y:S05]  /*16230*/  @!P0 BRA `(.L_x_42) ;  /* 0x0000000000048947 */ /* 0x000fea0003800000 */
[----:B------:R-:W-:Y:S01]  /*16240*/  BPT.TRAP 0x1 ;  /* 0x000000040000795c */ /* 0x000fe20000300000 */
.L_x_42:
[----:B------:R-:W-:-:S04]  /*16250*/  ULEA UR7, UR58, UR36, 0x3 ;  /* 0x000000243a077291 */ /* 0x000fc8000f8e183f */
[----:B------:R-:W-:-:S04]  /*16260*/  UIADD3 UR7, UR7, 0x84028, URZ ;  /* 0x0008402807077890 */ /* 0x000fc8000fffe03f */
[----:B------:R-:W-:-:S09]  /*16270*/  UPRMT UR7, URZ, 0x654, UR7 ;  /* 0x000006543f077896 */ /* 0x000fd20008000007 */
[----:B------:R-:W-:Y:S01]  /*16280*/  SYNCS.ARRIVE.TRANS64.RED.A1T0 RZ, [UR7], RZ ;  /* 0x000000ffffff79a7 */ /* 0x000fe20008100407 */
[----:B------:R-:W-:Y:S05]  /*16290*/  @P1 BRA `(.L_x_43) ;  /* 0x0000000000041947 */ /* 0x000fea0003800000 */
[----:B------:R-:W-:Y:S01]  /*162a0*/  BPT.TRAP 0x1 ;  /* 0x000000040000795c */ /* 0x000fe20000300000 */
.L_x_43:
[----:B------:R-:W-:-:S04]  /*162b0*/  UIADD3 UR58, UR58, 0x1, URZ ;  /* 0x000000013a3a7890 */ /* 0x000fc8000fffe03f */
[----:B------:R-:W-:-:S04]  /*162c0*/  UISETP.NE.AND UP0, UPT, UR58, 0x5, UPT ;  /* 0x000000053a00788c */ /* 0x000fc8000bf05270 */
[----:B------:R-:W-:Y:S01]  /*162d0*/  USEL UR58, UR58, URZ, UP0 ;  /* 0x0000003f3a3a7287 */ /* 0x000fe20008000000 */
[----:B------:R-:W-:Y:S11]  /*162e0*/  @!P0 BRA `(.L_x_44) ;  /* 0x0000000000048947 */ /* 0x000ff60003800000 */
[----:B------:R-:W-:Y:S01]  /*162f0*/  BPT.TRAP 0x1 ;  /* 0x000000040000795c */ /* 0x000fe20000300000 */
.L_x_44:
[----:B------:R-:W-:-:S04]  /*16300*/  ULEA UR7, UR58, UR36, 0x3 ;  /* 0x000000243a077291 */ /* 0x000fc8000f8e183f */
[----:B------:R-:W-:-:S04]  /*16310*/  UIADD3 UR7, UR7, 0x84028, URZ ;  /* 0x0008402807077890 */ /* 0x000fc8000fffe03f */
[----:B------:R-:W-:-:S09]  /*16320*/  UPRMT UR7, URZ, 0x654, UR7 ;  /* 0x000006543f077896 */ /* 0x000fd20008000007 */
[----:B------:R-:W-:Y:S01]  /*16330*/  SYNCS.ARRIVE.TRANS64.RED.A1T0 RZ, [UR7], RZ ;  /* 0x000000ffffff79a7 */ /* 0x000fe20008100407 */
[----:B------:R-:W-:Y:S05]  /*16340*/  @P1 BRA `(.L_x_45) ;  /* 0x0000000000041947 */ /* 0x000fea0003800000 */
[----:B------:R-:W-:Y:S01]  /*16350*/  BPT.TRAP 0x1 ;  /* 0x000000040000795c */ /* 0x000fe20000300000 */
.L_x_45:
[----:B------:R-:W-:Y:S01]  /*16360*/  UIADD3 UR6, UR6, 0x1, URZ ;  /* 0x0000000106067890 */ /* 0x000fe2000fffe03f */
[C---:B-----5:R-:W-:Y:S01]  /*16370*/  ISETP.GT.AND P2, PT, R182.reuse, 0x1, PT ;  /* 0x00000001b600780c */ /* 0x060fe20003f44270 */
[----:B------:R-:W-:Y:S01]  /*16380*/  UIADD3 UR58, UR58, 0x1, URZ ;  /* 0x000000013a3a7890 */ /* 0x000fe2000fffe03f */
[----:B------:R-:W-:Y:S01]  /*16390*/  IADD3 R182, R182, -0x1, RZ ;  /* 0xffffffffb6b67810 */ /* 0x000fe20007ffe0ff */
[----:B------:R-:W-:Y:S01]  /*163a0*/  UISETP.NE.AND UP1, UPT, UR6, 0x5, UPT ;  /* 0x000000050600788c */ /* 0x000fe2000bf25270 */
[----:B------:R-:W-:Y:S01]  /*163b0*/  VIADD R0, R0, 0x100 ;  /* 0x0000010000007836 */ /* 0x000fe20000000000 */
[----:B------:R-:W-:Y:S01]  /*163c0*/  UISETP.NE.AND UP0, UPT, UR58, 0x5, UPT ;  /* 0x000000053a00788c */ /* 0x000fe2000bf05270 */
[----:B------:R-:W-:Y:S01]  /*163d0*/  MOV R172, R181 ;  /* 0x000000b500ac7202 */ /* 0x000fe20000000f00 */
[----:B------:R-:W-:Y:S01]  /*163e0*/  USEL UR7, URZ, 0x1, UP1 ;  /* 0x000000013f077887 */ /* 0x000fe20008800000 */
[----:B------:R-:W-:Y:S01]  /*163f0*/  IMAD.MOV.U32 R173, RZ, RZ, R4 ;  /* 0x000000ffffad7224 */ /* 0x000fe200078e0004 */
[----:B------:R-:W-:-:S02]  /*16400*/  USEL UR58, UR58, URZ, UP0 ;  /* 0x0000003f3a3a7287 */ /* 0x000fc40008000000 */
[----:B------:R-:W-:Y:S02]  /*16410*/  USEL UR57, UR6, URZ, UP1 ;  /* 0x0000003f06397287 */ /* 0x000fe40008800000 */
[----:B-1----:R-:W-:Y:S01]  /*16420*/  LOP3.LUT R5, R174, UR7, RZ, 0x3c, !PT ;  /* 0x00000007ae057c12 */ /* 0x002fe2000f8e3cff */
[----:B------:R-:W-:Y:S09]  /*16430*/  @P2 BRA `(.L_x_46) ;  /* 0xffffff7400342947 */ /* 0x000ff2000383ffff */
.L_x_35:
[----:B------:R-:W1:Y:S01]  /*16440*/  SHFL.BFLY PT, R3, R186, 0x1, 0x1f ;  /* 0x0c201f00ba037f89 */ /* 0x000e6200000e0000 */
[----:B------:R-:W-:Y:S01]  /*16450*/  BSSY B0, `(.L_x_47) ;  /* 0x0000023000007945 */ /* 0x000fe20003800000 */
[----:B------:R-:W-:Y:S01]  /*16460*/  MOV R7, 0x7f800000 ;  /* 0x7f80000000077802 */ /* 0x000fe20000000f00 */
[----:B------:R-:W-:Y:S01]  /*16470*/  IMAD.MOV.U32 R8, RZ, RZ, 0x3f800000 ;  /* 0x3f800000ff087424 */ /* 0x000fe200078e00ff */
[----:B------:R-:W2:Y:S01]  /*16480*/  SHFL.BFLY PT, R0, R185, 0x1, 0x1f ;  /* 0x0c201f00b9007f89 */ /* 0x000ea200000e0000 */
[----:B------:R-:W-:Y:S02]  /*16490*/  IMAD.MOV.U32 R9, RZ, RZ, 0x7f800000 ;  /* 0x7f800000ff097424 */ /* 0x000fe400078e00ff */
[----:B-1----:R-:W-:Y:S01]  /*164a0*/  FADD R3, R3, R186 ;  /* 0x000000ba03037221 */ /* 0x002fe20000000000 */
[----:B--2---:R-:W-:-:S04]  /*164b0*/  FADD R14, R0, R185 ;  /* 0x000000b9000e7221 */ /* 0x004fc80000000000 */
[----:B------:R-:W1:Y:S01]  /*164c0*/  SHFL.BFLY PT, R2, R3, 0x2, 0x1f ;  /* 0x0c401f0003027f89 */ /* 0x000e6200000e0000 */
[----:B------:R-:W-:-:S03]  /*164d0*/  MOV R0, 0x3f800000 ;  /* 0x3f80000000007802 */ /* 0x000fc60000000f00 */
[----:B------:R-:W2:Y:S01]  /*164e0*/  SHFL.BFLY PT, R15, R14, 0x2, 0x1f ;  /* 0x0c401f000e0f7f89 */ /* 0x000ea200000e0000 */
[C---:B-1----:R-:W-:Y:S01]  /*164f0*/  FSETP.NE.AND P0, PT, R3.reuse, -R2, PT ;  /* 0x800000020300720b */ /* 0x042fe20003f05000 */
[----:B------:R-:W-:Y:S01]  /*16500*/  FADD R5, R3, R2 ;  /* 0x0000000203057221 */ /* 0x000fe20000000000 */
[----:B--2---:R-:W-:-:S11]  /*16510*/  FADD R6, R14, R15 ;  /* 0x0000000f0e067221 */ /* 0x004fd60000000000 */
[----:B------:R-:W-:Y:S05]  /*16520*/  @!P0 BRA `(.L_x_48) ;  /* 0x0000000000548947 */ /* 0x000fea0003800000 */
[----:B------:R-:W-:Y:S01]  /*16530*/  IADD3 R0, R5, 0x1800000, RZ ;  /* 0x0180000005007810 */ /* 0x000fe20007ffe0ff */
[----:B------:R-:W-:Y:S03]  /*16540*/  BSSY B1, `(.L_x_49) ;  /* 0x000000c000017945 */ /* 0x000fe60003800000 */
[----:B------:R-:W-:-:S04]  /*16550*/  LOP3.LUT R0, R0, 0x7f800000, RZ, 0xc0, !PT ;  /* 0x7f80000000007812 */ /* 0x000fc800078ec0ff */
[----:B------:R-:W-:-:S13]  /*16560*/  ISETP.GT.U32.AND P0, PT, R0, 0x1ffffff, PT ;  /* 0x01ffffff0000780c */ /* 0x000fda0003f04070 */
[----:B------:R-:W-:Y:S05]  /*16570*/  @P0 BRA `(.L_x_50) ;  /* 0x0000000000100947 */ /* 0x000fea0003800000 */
[----:B------:R-:W-:Y:S01]  /*16580*/  IMAD.MOV.U32 R2, RZ, RZ, R5 ;  /* 0x000000ffff027224 */ /* 0x000fe200078e0005 */
[----:B------:R-:W-:-:S07]  /*16590*/  MOV R13, 0x165b0 ;  /* 0x000165b0000d7802 */ /* 0x000fce0000000f00 */
[----:B---3--:R-:W-:Y:S05]  /*165a0*/  CALL.REL.NOINC `($__internal_0_$__cuda_sm20_rcp_rn_f32_slowpath) ;  /* 0x0000004000fc7944 */ /* 0x008fea0003c00000 */
[----:B------:R-:W-:Y:S05]  /*165b0*/  BRA `(.L_x_51) ;  /* 0x0000000000107947 */ /* 0x000fea0003800000 */
.L_x_50:
[----:B------:R-:W1:Y:S02]  /*165c0*/  MUFU.RCP R0, R5 ;  /* 0x0000000500007308 */ /* 0x000e640000001000 */
[----:B-1----:R-:W-:-:S04]  /*165d0*/  FFMA R2, R5, R0, -1 ;  /* 0xbf80000005027423 */ /* 0x002fc80000000000 */
[----:B------:R-:W-:-:S04]  /*165e0*/  FADD.FTZ R3, -R2, -RZ ;  /* 0x800000ff02037221 */ /* 0x000fc80000010100 */
[----:B------:R-:W-:-:S07]  /*165f0*/  FFMA R0, R0, R3, R0 ;  /* 0x0000000300007223 */ /* 0x000fce0000000000 */
.L_x_51:
[----:B------:R-:W-:Y:S05]  /*16600*/  BSYNC B1 ;  /* 0x0000000000017941 */ /* 0x000fea0003800000 */
.L_x_49:
[----:B------:R-:W-:Y:S01]  /*16610*/  FSETP.GEU.AND P0, PT, |R5|, 1.175494350822287508e-38, PT ;  /* 0x008000000500780b */ /* 0x000fe20003f0e200 */
[----:B------:R-:W-:-:S12]  /*16620*/  ULDC UR4, c[0x0][0x600] ;  /* 0x0001800000047ab9 */ /* 0x000fd80000000800 */
[----:B------:R-:W-:-:S04]  /*16630*/  @!P0 FMUL R5, R5, 16777216 ;  /* 0x4b80000005058820 */ /* 0x000fc80000400000 */
[----:B------:R-:W1:Y:S02]  /*16640*/  MUFU.LG2 R2, R5 ;  /* 0x0000000500027308 */ /* 0x000e640000000c00 */
[----:B-1----:R-:W-:-:S04]  /*16650*/  @!P0 FADD R2, R2, -24 ;  /* 0xc1c0000002028421 */ /* 0x002fc80000000000 */
[----:B------:R-:W-:-:S04]  /*16660*/  FMUL R2, R2, 0.69314718246459960938 ;  /* 0x3f31721802027820 */ /* 0x000fc80000400000 */
[----:B------:R-:W-:-:S07]  /*16670*/  FFMA R9, R181, UR4, R2 ;  /* 0x00000004b5097c23 */ /* 0x000fce0008000002 */
.L_x_48:
[----:B------:R-:W-:Y:S05]  /*16680*/  BSYNC B0 ;  /* 0x0000000000007941 */ /* 0x000fea0003800000 */
.L_x_47:
[----:B------:R-:W2:Y:S01]  /*16690*/  LDL.LU R56, [R1] ;  /* 0x0000000001387983 */ /* 0x000ea20000300800 */
[----:B------:R-:W-:-:S03]  /*166a0*/  ULDC UR4, c[0x0][0x608] ;  /* 0x0001820000047ab9 */ /* 0x000fc60000000800 */
[----:B------:R-:W4:Y:S04]  /*166b0*/  LDL.LU R55, [R1+0x4] ;  /* 0x0000040001377983 */ /* 0x000f280000300800 */
[----:B------:R-:W5:Y:S04]  /*166c0*/  LDL.LU R54, [R1+0x10] ;  /* 0x0000100001367983 */ /* 0x000f680000300800 */
[----:B------:R-:W3:Y:S04]  /*166d0*/  LDL.LU R53, [R1+0x14] ;  /* 0x0000140001357983 */ /* 0x000ee80000300800 */
        /* <DEDUP_REMOVED lines=43> */
[----:B------:R-:W3:Y:S01]  /*16990*/  LDL.LU R2, [R1+0x174] ;  /* 0x0001740001027983 */ /* 0x000ee20000300800 */
[----:B------:R-:W-:Y:S01]  /*169a0*/  FSETP.NE.AND P0, PT, R14, -R15, PT ;  /* 0x8000000f0e00720b */ /* 0x000fe20003f05000 */
[----:B------:R-:W-:Y:S01]  /*169b0*/  FMUL R0, R0, UR4 ;  /* 0x0000000400007c20 */ /* 0x000fe20008400000 */
[----:B------:R-:W-:Y:S03]  /*169c0*/  BSSY B0, `(.L_x_52) ;  /* 0x0000048000007945 */ /* 0x000fe60003800000 */
[-C--:B--2---:R-:W-:Y:S01]  /*169d0*/  FMUL R64, R56, R0.reuse ;  /* 0x0000000038407220 */ /* 0x084fe20000400000 */
[-C--:B----4-:R-:W-:Y:S01]  /*169e0*/  FMUL R65, R55, R0.reuse ;  /* 0x0000000037417220 */ /* 0x090fe20000400000 */
[-C--:B-----5:R-:W-:Y:S01]  /*169f0*/  FMUL R62, R54, R0.reuse ;  /* 0x00000000363e7220 */ /* 0x0a0fe20000400000 */
        /* <DEDUP_REMOVED lines=44> */
[----:B------:R-:W-:Y:S01]  /*16cc0*/  FMUL R38, R2, R0 ;  /* 0x0000000002267220 */ /* 0x000fe20000400000 */
[----:B------:R-:W-:Y:S06]  /*16cd0*/  @!P0 BRA `(.L_x_53) ;  /* 0x0000000000588947 */ /* 0x000fec0003800000 */
[----:B------:R-:W-:Y:S01]  /*16ce0*/  IADD3 R0, R6, 0x1800000, RZ ;  /* 0x0180000006007810 */ /* 0x000fe20007ffe0ff */
[----:B------:R-:W-:Y:S03]  /*16cf0*/  BSSY B1, `(.L_x_54) ;  /* 0x000000d000017945 */ /* 0x000fe60003800000 */
[----:B------:R-:W-:-:S04]  /*16d00*/  LOP3.LUT R0, R0, 0x7f800000, RZ, 0xc0, !PT ;  /* 0x7f80000000007812 */ /* 0x000fc800078ec0ff */
[----:B------:R-:W-:-:S13]  /*16d10*/  ISETP.GT.U32.AND P0, PT, R0, 0x1ffffff, PT ;  /* 0x01ffffff0000780c */ /* 0x000fda0003f04070 */
[----:B------:R-:W-:Y:S05]  /*16d20*/  @P0 BRA `(.L_x_55) ;  /* 0x0000000000140947 */ /* 0x000fea0003800000 */
[----:B------:R-:W-:Y:S01]  /*16d30*/  IMAD.MOV.U32 R2, RZ, RZ, R6 ;  /* 0x000000ffff027224 */ /* 0x000fe200078e0006 */
[----:B------:R-:W-:-:S07]  /*16d40*/  MOV R13, 0x16d60 ;  /* 0x00016d60000d7802 */ /* 0x000fce0000000f00 */
[----:B------:R-:W-:Y:S05]  /*16d50*/  CALL.REL.NOINC `($__internal_0_$__cuda_sm20_rcp_rn_f32_slowpath) ;  /* 0x0000003c00107944 */ /* 0x000fea0003c00000 */
[----:B------:R-:W-:Y:S01]  /*16d60*/  MOV R8, R0 ;  /* 0x0000000000087202 */ /* 0x000fe20000000f00 */
[----:B------:R-:W-:Y:S06]  /*16d70*/  BRA `(.L_x_56) ;  /* 0x0000000000107947 */ /* 0x000fec0003800000 */
.L_x_55:
[----:B------:R-:W1:Y:S02]  /*16d80*/  MUFU.RCP R3, R6 ;  /* 0x0000000600037308 */ /* 0x000e640000001000 */
[----:B-1----:R-:W-:-:S04]  /*16d90*/  FFMA R0, R6, R3, -1 ;  /* 0xbf80000006007423 */ /* 0x002fc80000000003 */
[----:B------:R-:W-:-:S04]  /*16da0*/  FADD.FTZ R0, -R0, -RZ ;  /* 0x800000ff00007221 */ /* 0x000fc80000010100 */
[----:B------:R-:W-:-:S07]  /*16db0*/  FFMA R8, R3, R0, R3 ;  /* 0x0000000003087223 */ /* 0x000fce0000000003 */
.L_x_56:
[----:B------:R-:W-:Y:S05]  /*16dc0*/  BSYNC B1 ;  /* 0x0000000000017941 */ /* 0x000fea0003800000 */
.L_x_54:
[----:B------:R-:W-:Y:S01]  /*16dd0*/  FSETP.GEU.AND P0, PT, |R6|, 1.175494350822287508e-38, PT ;  /* 0x008000000600780b */ /* 0x000fe20003f0e200 */
[----:B------:R-:W-:-:S12]  /*16de0*/  ULDC UR4, c[0x0][0x600] ;  /* 0x0001800000047ab9 */ /* 0x000fd80000000800 */
[----:B------:R-:W-:-:S04]  /*16df0*/  @!P0 FMUL R6, R6, 16777216 ;  /* 0x4b80000006068820 */ /* 0x000fc80000400000 */
[----:B------:R-:W1:Y:S02]  /*16e00*/  MUFU.LG2 R0, R6 ;  /* 0x0000000600007308 */ /* 0x000e640000000c00 */
[----:B-1----:R-:W-:-:S04]  /*16e10*/  @!P0 FADD R0, R0, -24 ;  /* 0xc1c0000000008421 */ /* 0x002fc80000000000 */
[----:B------:R-:W-:-:S04]  /*16e20*/  FMUL R7, R0, 0.69314718246459960938 ;  /* 0x3f31721800077820 */ /* 0x000fc80000400000 */
[----:B------:R-:W-:-:S07]  /*16e30*/  FFMA R7, R4, UR4, R7 ;  /* 0x0000000404077c23 */ /* 0x000fce0008000007 */
.L_x_53:
[----:B------:R-:W-:Y:S05]  /*16e40*/  BSYNC B0 ;  /* 0x0000000000007941 */ /* 0x000fea0003800000 */
.L_x_52:
[----:B------:R-:W-:Y:S01]  /*16e50*/  UISETP.NE.AND UP0, UPT, UR38, 0x1, UPT ;  /* 0x000000012600788c */ /* 0x000fe2000bf05270 */
[----:B------:R-:W1:Y:S01]  /*16e60*/  S2R R2, SR_TID.X ;  /* 0x0000000000027919 */ /* 0x000e620000002100 */
[----:B------:R-:W-:Y:S02]  /*16e70*/  UIADD3 UR4, UR36, 0x84090, URZ ;  /* 0x0008409024047890 */ /* 0x000fe4000fffe03f */
[----:B------:R-:W-:Y:S02]  /*16e80*/  USEL UR5, URZ, 0x1, UP0 ;  /* 0x000000013f057887 */ /* 0x000fe40008000000 */
[----:B------:R-:W-:-:S04]  /*16e90*/  ULEA UR4, UR38, UR4, 0x3 ;  /* 0x0000000426047291 */ /* 0x000fc8000f8e183f */
[----:B------:R-:W-:Y:S01]  /*16ea0*/  IMAD.U32 R0, RZ, RZ, UR5 ;  /* 0x00000005ff007e24 */ /* 0x000fe2000f8e00ff */
[----:B------:R-:W-:Y:S02]  /*16eb0*/  ULDC UR5, c[0x0][0x608] ;  /* 0x0001820000057ab9 */ /* 0x000fe40000000800 */
[----:B------:R-:W-:Y:S02]  /*16ec0*/  FMUL R8, R8, UR5 ;  /* 0x0000000508087c20 */ /* 0x000fe40008400000 */
[----:B------:R-:W-:-:S04]  /*16ed0*/  SHF.L.U32 R0, R0, 0x1f, RZ ;  /* 0x0000001f00007819 */ /* 0x000fc800000006ff */
[----:B------:R-:W2:Y:S01]  /*16ee0*/  SYNCS.PHASECHK.TRANS64.TRYWAIT P0, [UR4+0x8], R0 ;  /* 0x00000800ff0075a7 */ /* 0x000ea20008000144 */
[C---:B-1----:R-:W-:Y:S02]  /*16ef0*/  LOP3.LUT P1, RZ, R2.reuse, 0x3, RZ, 0xc0, !PT ;  /* 0x0000000302ff7812 */ /* 0x042fe4000782c0ff */
[----:B------:R-:W-:Y:S01]  /*16f00*/  LOP3.LUT R69, R2, 0x7f, RZ, 0xc0, !PT ;  /* 0x0000007f02457812 */ /* 0x000fe200078ec0ff */
[----:B--2---:R-:W-:Y:S10]  /*16f10*/  @!P0 BRA `(.L_x_57) ;  /* 0x0000003800108947 */ /* 0x004ff40003800000 */
.L_x_115:
[----:B------:R-:W-:Y:S01]  /*16f20*/  ULDC.64 UR10, c[0x0][0x208] ;  /* 0x00008200000a7ab9 */ /* 0x000fe20000000a00 */
[----:B------:R-:W-:Y:S01]  /*16f30*/  BSSY B0, `(.L_x_58) ;  /* 0x0000019000007945 */ /* 0x000fe20003800000 */
[----:B------:R-:W-:-:S03]  /*16f40*/  SHF.R.U32.HI R70, RZ, 0x5, R69 ;  /* 0x00000005ff467819 */ /* 0x000fc60000011645 */
[----:B------:R-:W-:Y:S05]  /*16f50*/  @P1 BRA `(.L_x_59) ;  /* 0x0000000000581947 */ /* 0x000fea0003800000 */
[----:B------:R-:W2:Y:S01]  /*16f60*/  S2UR UR4, SR_CTAID.Y ;  /* 0x00000000000479c3 */ /* 0x000ea20000002600 */
[----:B-1----:R-:W-:Y:S01]  /*16f70*/  SHF.R.U32.HI R0, RZ, 0x2, R2 ;  /* 0x00000002ff007819 */ /* 0x002fe20000011602 */
[----:B------:R-:W-:Y:S01]  /*16f80*/  USHF.L.U32 UR8, UR37, 0x6, URZ ;  /* 0x0000000625087899 */ /* 0x000fe2000800063f */
[----:B------:R-:W-:Y:S01]  /*16f90*/  SHF.L.U32 R3, R70, 0x4, RZ ;  /* 0x0000000446037819 */ /* 0x000fe200000006ff */
[----:B------:R-:W-:Y:S01]  /*16fa0*/  ULDC.64 UR6, c[0x0][0x688] ;  /* 0x0001a20000067ab9 */ /* 0x000fe20000000a00 */
[----:B------:R-:W-:-:S03]  /*16fb0*/  LOP3.LUT R0, R0, 0x7, RZ, 0xc0, !PT ;  /* 0x0000000700007812 */ /* 0x000fc600078ec0ff */
[----:B------:R-:W1:Y:S01]  /*16fc0*/  S2UR UR5, SR_CTAID.Z ;  /* 0x00000000000579c3 */ /* 0x000e620000002700 */
[----:B------:R-:W-:-:S05]  /*16fd0*/  LOP3.LUT R0, R3, 0xfffffff0, R0, 0xe2, !PT ;  /* 0xfffffff003007812 */ /* 0x000fca00078ee200 */
[----:B------:R-:W-:-:S05]  /*16fe0*/  VIADD R3, R0, UR8 ;  /* 0x0000000800037c36 */ /* 0x000fca0008000000 */
[----:B------:R-:W-:Y:S01]  /*16ff0*/  IADD3 R2, R3, 0x8, RZ ;  /* 0x0000000803027810 */ /* 0x000fe20007ffe0ff */
[----:B--2---:R-:W-:-:S04]  /*17000*/  UIMAD UR4, UR4, UR6, UR8 ;  /* 0x00000006040472a4 */ /* 0x004fc8000f8e0208 */
[----:B-1----:R-:W-:-:S03]  /*17010*/  UIMAD UR4, UR5, UR7, UR4 ;  /* 0x00000007050472a4 */ /* 0x002fc6000f8e0204 */
[----:B------:R-:W-:Y:S02]  /*17020*/  ULDC UR5, c[0x0][0x288] ;  /* 0x0000a20000057ab9 */ /* 0x000fe40000000800 */
[----:B------:R-:W-:Y:S02]  /*17030*/  ISETP.GE.U32.AND P0, PT, R3, UR5, PT ;  /* 0x0000000503007c0c */ /* 0x000fe4000bf06070 */
[----:B------:R-:W-:Y:S02]  /*17040*/  IADD3 R0, P2, R0, UR4, RZ ;  /* 0x0000000400007c10 */ /* 0x000fe4000ff5e0ff */
[----:B------:R-:W-:Y:S01]  /*17050*/  ISETP.GE.U32.AND P1, PT, R2, UR5, PT ;  /* 0x0000000502007c0c */ /* 0x000fe2000bf26070 */
[----:B------:R-:W-:Y:S02]  /*17060*/  ULDC.64 UR4, c[0x0][0x680] ;  /* 0x0001a00000047ab9 */ /* 0x000fe40000000a00 */
[----:B------:R-:W-:Y:S01]  /*17070*/  IMAD.X R3, RZ, RZ, RZ, P2 ;  /* 0x000000ffff037224 */ /* 0x000fe200010e06ff */
[----:B------:R-:W-:-:S04]  /*17080*/  LEA R2, P2, R0, UR4, 0x2 ;  /* 0x0000000400027c11 */ /* 0x000fc8000f8410ff */
[----:B------:R-:W-:-:S05]  /*17090*/  LEA.HI.X R3, R0, UR5, R3, 0x2, P2 ;  /* 0x0000000500037c11 */ /* 0x000fca00090f1403 */
[----:B------:R2:W-:Y:S04]  /*170a0*/  @!P0 STG.E desc[UR10][R2.64], R9 ;  /* 0x0000000902008986 */ /* 0x0005e8000c10190a */
[----:B------:R2:W-:Y:S02]  /*170b0*/  @!P1 STG.E desc[UR10][R2.64+0x20], R7 ;  /* 0x0000200702009986 */ /* 0x0005e4000c10190a */
.L_x_59:
[----:B------:R-:W-:Y:S05]  /*170c0*/  BSYNC B0 ;  /* 0x0000000000007941 */ /* 0x000fea0003800000 */
.L_x_58:
[----:B------:R-:W3:Y:S01]  /*170d0*/  LDL.LU R73, [R1+0x8] ;  /* 0x0000080001497983 */ /* 0x000ee20000300800 */
[----:B------:R-:W-:-:S03]  /*170e0*/  ULDC.64 UR4, c[0x0][0x730] ;  /* 0x0001cc0000047ab9 */ /* 0x000fc60000000a00 */
[----:B------:R-:W4:Y:S04]  /*170f0*/  LDL.LU R75, [R1+0xc] ;  /* 0x00000c00014b7983 */ /* 0x000f280000300800 */
[----:B------:R-:W5:Y:S04]  /*17100*/  LDL.LU R77, [R1+0x18] ;  /* 0x00001800014d7983 */ /* 0x000f680000300800 */
        /* <DEDUP_REMOVED lines=37> */
[----:B--2---:R-:W2:Y:S04]  /*17360*/  LDL.LU R9, [R1+0x148] ;  /* 0x0001480001097983 */ /* 0x004ea80000300800 */
[----:B------:R-:W2:Y:S04]  /*17370*/  LDL.LU R7, [R1+0x14c] ;  /* 0x00014c0001077983 */ /* 0x000ea80000300800 */
[----:B------:R-:W2:Y:S04]  /*17380*/  LDL.LU R6, [R1+0x158] ;  /* 0x0001580001067983 */ /* 0x000ea80000300800 */
[----:B------:R-:W2:Y:S04]  /*17390*/  LDL.LU R5, [R1+0x15c] ;  /* 0x00015c0001057983 */ /* 0x000ea80000300800 */
[----:B------:R-:W2:Y:S04]  /*173a0*/  LDL.LU R4, [R1+0x168] ;  /* 0x0001680001047983 */ /* 0x000ea80000300800 */
[----:B-1----:R-:W2:Y:S04]  /*173b0*/  LDL.LU R3, [R1+0x16c] ;  /* 0x00016c0001037983 */ /* 0x002ea80000300800 */
[----:B------:R-:W2:Y:S04]  /*173c0*/  LDL.LU R2, [R1+0x178] ;  /* 0x0001780001027983 */ /* 0x000ea80000300800 */
[----:B------:R-:W2:Y:S01]  /*173d0*/  LDL.LU R0, [R1+0x17c] ;  /* 0x00017c0001007983 */ /* 0x000ea20000300800 */
[----:B------:R-:W-:-:S04]  /*173e0*/  ISETP.NE.U32.AND P0, PT, RZ, UR4, PT ;  /* 0x00000004ff007c0c */ /* 0x000fc8000bf05070 */
[----:B------:R-:W-:Y:S01]  /*173f0*/  ISETP.NE.AND.EX P0, PT, RZ, UR5, PT, P0 ;  /* 0x00000005ff007c0c */ /* 0x000fe2000bf05300 */
[-C--:B---3--:R-:W-:Y:S01]  /*17400*/  FMUL R73, R73, R8.reuse ;  /* 0x0000000849497220 */ /* 0x088fe20000400000 */
        /* <DEDUP_REMOVED lines=46> */
[----:B------:R-:W-:Y:S01]  /*176f0*/  FMUL R163, R0, R8 ;  /* 0x0000000800a37220 */ /* 0x000fe20000400000 */
[----:B------:R-:W-:Y:S06]  /*17700*/  @P0 BRA `(.L_x_60) ;  /* 0x0000000000200947 */ /* 0x000fec0003800000 */
[----:B------:R-:W-:Y:S02]  /*17710*/  ULDC.64 UR4, c[0x0][0x728] ;  /* 0x0001ca0000047ab9 */ /* 0x000fe40000000a00 */
[----:B------:R-:W-:-:S04]  /*17720*/  ISETP.NE.U32.AND P0, PT, RZ, UR4, PT ;  /* 0x00000004ff007c0c */ /* 0x000fc8000bf05070 */
[----:B------:R-:W-:-:S13]  /*17730*/  ISETP.NE.AND.EX P0, PT, RZ, UR5, PT, P0 ;  /* 0x00000005ff007c0c */ /* 0x000fda000bf05300 */
[----:B------:R-:W-:Y:S05]  /*17740*/  @!P0 BRA `(.L_x_61) ;  /* 0x00000000000c8947 */ /* 0x000fea0003800000 */
[----:B------:R-:W1:Y:S02]  /*17750*/  LDC.64 R2, c[0x0][0x728] ;  /* 0x0001ca00ff027b82 */ /* 0x000e640000000a00 */
[----:B-1----:R2:W5:Y:S01]  /*17760*/  LDG.E R2, desc[UR10][R2.64] ;  /* 0x0000000a02027981 */ /* 0x002562000c1e1900 */
[----:B------:R-:W-:Y:S05]  /*17770*/  BRA `(.L_x_60) ;  /* 0x0000000000047947 */ /* 0x000fea0003800000 */
.L_x_61:
[----:B------:R-:W1:Y:S02]  /*17780*/  LDC R2, c[0x0][0x720] ;  /* 0x0001c800ff027b82 */ /* 0x000e640000000800 */
.L_x_60:
[----:B------:R-:W-:Y:S02]  /*17790*/  MOV R0, RZ ;  /* 0x000000ff00007202 */ /* 0x000fe40000000f00 */
[----:B-1---5:R-:W-:Y:S02]  /*177a0*/  MOV R102, R2 ;  /* 0x0000000200667202 */ /* 0x022fe40000000f00 */
[----:B------:R-:W-:-:S13]  /*177b0*/  LOP3.LUT P0, RZ, R0, 0x1bf, RZ, 0xc0, !PT ;  /* 0x000001bf00ff7812 */ /* 0x000fda000780c0ff */
[----:B------:R-:W-:Y:S05]  /*177c0*/  @!P0 BRA `(.L_x_62) ;  /* 0x0000000000408947 */ /* 0x000fea0003800000 */
[----:B------:R-:W-:Y:S01]  /*177d0*/  MOV R0, 0x0 ;  /* 0x0000000000007802 */ /* 0x000fe20000000f00 */
[----:B------:R-:W-:Y:S01]  /*177e0*/  ULDC.64 UR4, c[0x4][0x70] ;  /* 0x01001c0000047ab9 */ /* 0x000fe20000000a00 */
[----:B------:R-:W-:Y:S01]  /*177f0*/  ULDC.64 UR6, c[0x4][0x8] ;  /* 0x0100020000067ab9 */ /* 0x000fe20000000a00 */
[----:B------:R-:W-:Y:S01]  /*17800*/  IMAD.U32 R4, RZ, RZ, UR4 ;  /* 0x00000004ff047e24 */ /* 0x000fe2000f8e00ff */
[----:B--2---:R1:W2:Y:S01]  /*17810*/  LDC.64 R2, c[0x4][R0] ;  /* 0x0100000000027b82 */ /* 0x0042a20000000a00 */
[----:B------:R-:W-:Y:S01]  /*17820*/  MOV R5, UR5 ;  /* 0x0000000500057c02 */ /* 0x000fe20008000f00 */
[----:B------:R-:W-:Y:S01]  /*17830*/  ULDC.64 UR4, c[0x4][0x78] ;  /* 0x01001e0000047ab9 */ /* 0x000fe20000000a00 */
[----:B------:R-:W-:Y:S01]  /*17840*/  IMAD.U32 R10, RZ, RZ, UR6 ;  /* 0x00000006ff0a7e24 */ /* 0x000fe2000f8e00ff */
[----:B------:R-:W-:Y:S01]  /*17850*/  MOV R7, UR5 ;  /* 0x0000000500077c02 */ /* 0x000fe20008000f00 */
[----:B------:R-:W-:Y:S01]  /*17860*/  IMAD.U32 R6, RZ, RZ, UR4 ;  /* 0x00000004ff067e24 */ /* 0x000fe2000f8e00ff */
[----:B------:R-:W-:Y:S01]  /*17870*/  MOV R11, UR7 ;  /* 0x00000007000b7c02 */ /* 0x000fe20008000f00 */
[----:B------:R-:W-:Y:S01]  /*17880*/  IMAD.MOV.U32 R8, RZ, RZ, 0x70 ;  /* 0x00000070ff087424 */ /* 0x000fe200078e00ff */
[----:B------:R-:W-:Y:S01]  /*17890*/  MOV R12, 0x1 ;  /* 0x00000001000c7802 */ /* 0x000fe20000000f00 */
[----:B-1----:R-:W-:-:S07]  /*178a0*/  IMAD.MOV.U32 R13, RZ, RZ, RZ ;  /* 0x000000ffff0d7224 */ /* 0x002fce00078e00ff */
[----:B------:R-:W-:-:S07]  /*178b0*/  LEPC R20, `(.L_x_62) ;  /* 0x000000001014794e */ /* 0x000fce0000000000 */
[----:B--2---:R-:W-:Y:S05]  /*178c0*/  CALL.ABS.NOINC R2 ;  /* 0x0000000002007343 */ /* 0x004fea0003c00000 */
.L_x_62:
[----:B------:R-:W-:Y:S01]  /*178d0*/  MOV R66, UR36 ;  /* 0x0000002400427c02 */ /* 0x000fe20008000f00 */
[----:B--2---:R-:W-:-:S04]  /*178e0*/  IMAD.U32 R3, RZ, RZ, UR38 ;  /* 0x00000026ff037e24 */ /* 0x004fc8000f8e00ff */
[----:B------:R-:W-:-:S05]  /*178f0*/  IMAD R66, R3, 0x2200, R66 ;  /* 0x0000220003427824 */ /* 0x000fca00078e0242 */
[----:B------:R-:W-:-:S04]  /*17900*/  IADD3 R71, R66, -0x2200, RZ ;  /* 0xffffde0042477810 */ /* 0x000fc80007ffe0ff */
[----:B------:R-:W-:-:S13]  /*17910*/  LOP3.LUT P0, RZ, R71, 0x1b0, RZ, 0xc0, !PT ;  /* 0x000001b047ff7812 */ /* 0x000fda000780c0ff */
[----:B------:R-:W-:Y:S05]  /*17920*/  @!P0 BRA `(.L_x_63) ;  /* 0x0000000000408947 */ /* 0x000fea0003800000 */
[----:B------:R-:W-:Y:S01]  /*17930*/  MOV R0, 0x0 ;  /* 0x0000000000007802 */ /* 0x000fe20000000f00 */
[----:B------:R-:W-:Y:S01]  /*17940*/  ULDC.64 UR4, c[0x4][0x70] ;  /* 0x01001c0000047ab9 */ /* 0x000fe20000000a00 */
[----:B------:R-:W-:Y:S01]  /*17950*/  ULDC.64 UR6, c[0x4][0x78] ;  /* 0x01001e0000067ab9 */ /* 0x000fe20000000a00 */
[----:B------:R-:W-:Y:S01]  /*17960*/  IMAD.U32 R4, RZ, RZ, UR4 ;  /* 0x00000004ff047e24 */ /* 0x000fe2000f8e00ff */
[----:B------:R1:W2:Y:S01]  /*17970*/  LDC.64 R2, c[0x4][R0] ;  /* 0x0100000000027b82 */ /* 0x0002a20000000a00 */
        /* <DEDUP_REMOVED lines=11> */
.L_x_63:
[----:B------:R-:W1:Y:S01]  /*17a30*/  S2R R4, SR_TID.X ;  /* 0x0000000000047919 */ /* 0x000e620000002100 */
[----:B------:R-:W-:Y:S01]  /*17a40*/  ULDC.64 UR4, c[0x0][0x730] ;  /* 0x0001cc0000047ab9 */ /* 0x000fe20000000a00 */
[----:B------:R-:W-:Y:S01]  /*17a50*/  VIADD R69, R69, 0x1f ;  /* 0x0000001f45457836 */ /* 0x000fe20000000000 */
[----:B------:R-:W-:-:S04]  /*17a60*/  ISETP.NE.U32.AND P0, PT, RZ, UR4, PT ;  /* 0x00000004ff007c0c */ /* 0x000fc8000bf05070 */
[----:B------:R-:W-:Y:S02]  /*17a70*/  ISETP.NE.AND.EX P0, PT, RZ, UR5, PT, P0 ;  /* 0x00000005ff007c0c */ /* 0x000fe4000bf05300 */
[----:B------:R-:W-:-:S11]  /*17a80*/  ISETP.GT.U32.AND P1, PT, R69, 0x3e, PT ;  /* 0x0000003e4500780c */ /* 0x000fd60003f24070 */
[----:B------:R-:W2:Y:S01]  /*17a90*/  @P0 LDC R102, c[0x0][0x720] ;  /* 0x0001c800ff660b82 */ /* 0x000ea20000000800 */
[----:B-1----:R-:W-:Y:S02]  /*17aa0*/  SHF.L.U32 R0, R4, 0x5, RZ ;  /* 0x0000000504007819 */ /* 0x002fe400000006ff */
[----:B------:R-:W-:Y:S02]  /*17ab0*/  SHF.R.U32.HI R3, RZ, 0x1, R4 ;  /* 0x00000001ff037819 */ /* 0x000fe40000011604 */
[C---:B------:R-:W-:Y:S02]  /*17ac0*/  LOP3.LUT R2, R0.reuse, 0xc0, RZ, 0xc0, !PT ;  /* 0x000000c000027812 */ /* 0x040fe400078ec0ff */
[----:B------:R-:W-:Y:S02]  /*17ad0*/  LOP3.LUT R5, R0, 0x20, RZ, 0xc0, !PT ;  /* 0x0000002000057812 */ /* 0x000fe400078ec0ff */
[----:B------:R-:W-:Y:S01]  /*17ae0*/  LOP3.LUT R2, R2, 0x8, R3, 0xf8, !PT ;  /* 0x0000000802027812 */ /* 0x000fe200078ef803 */
[----:B------:R-:W-:Y:S01]  /*17af0*/  IMAD.SHL.U32 R3, R4, 0x4, RZ ;  /* 0x0000000404037824 */ /* 0x000fe200078e00ff */
[----:B------:R-:W-:-:S02]  /*17b00*/  LEA R5, R70, R5, 0x9 ;  /* 0x0000000546057211 */ /* 0x000fc400078e48ff */
[----:B------:R-:W-:Y:S01]  /*17b10*/  LOP3.LUT R0, R0, 0x100, RZ, 0xc0, !PT ;  /* 0x0000010000007812 */ /* 0x000fe200078ec0ff */
[-C--:B--2---:R-:W-:Y:S01]  /*17b20*/  FMUL R8, R61, R102.reuse ;  /* 0x000000663d087220 */ /* 0x084fe20000400000 */
[----:B------:R-:W-:Y:S01]  /*17b30*/  LOP3.LUT R3, R2, 0x18, R3, 0x78, !PT ;  /* 0x0000001802037812 */ /* 0x000fe200078e7803 */
[-C--:B------:R-:W-:Y:S01]  /*17b40*/  FMUL R9, R60, R102.reuse ;  /* 0x000000663c097220 */ /* 0x080fe20000400000 */
[-C--:B------:R-:W-:Y:S01]  /*17b50*/  FMUL R10, R81, R102.reuse ;  /* 0x00000066510a7220 */ /* 0x080fe20000400000 */
[-C--:B------:R-:W-:Y:S01]  /*17b60*/  FMUL R11, R83, R102.reuse ;  /* 0x00000066530b7220 */ /* 0x080fe20000400000 */
[----:B------:R-:W-:Y:S01]  /*17b70*/  IADD3 R3, R3, R5, R0 ;  /* 0x0000000503037210 */ /* 0x000fe20007ffe000 */
[-C--:B------:R-:W-:Y:S01]  /*17b80*/  FMUL R5, R73, R102.reuse ;  /* 0x0000006649057220 */ /* 0x080fe20000400000 */
[-C--:B------:R-:W-:Y:S01]  /*17b90*/  FMUL R0, R75, R102.reuse ;  /* 0x000000664b007220 */ /* 0x080fe20000400000 */
[----:B------:R-:W-:Y:S01]  /*17ba0*/  LOP3.LUT P0, RZ, R4, 0x4, RZ, 0xc0, !PT ;  /* 0x0000000404ff7812 */ /* 0x000fe2000780c0ff */
        /* <DEDUP_REMOVED lines=10> */
[----:B------:R-:W-:Y:S01]  /*17c50*/  F2FP.BF16.F32.PACK_AB R5, R0, R5 ;  /* 0x000000050005723e */ /* 0x000fe200000010ff */
[----:B------:R-:W-:Y:S01]  /*17c60*/  IMAD R71, R3, 0x2, R71 ;  /* 0x0000000203477824 */ /* 0x000fe200078e0247 */
[----:B------:R-:W-:Y:S01]  /*17c70*/  MOV R0, 0x10 ;  /* 0x0000001000007802 */ /* 0x000fe20000000f00 */
[----:B------:R-:W-:Y:S01]  /*17c80*/  FMUL R14, R55, R102 ;  /* 0x00000066370e7220 */ /* 0x000fe20000400000 */
[----:B------:R-:W-:Y:S01]  /*17c90*/  F2FP.BF16.F32.PACK_AB R8, R9, R8 ;  /* 0x000000080908723e */ /* 0x000fe200000010ff */
[----:B------:R-:W-:Y:S01]  /*17ca0*/  FMUL R70, R105, R102 ;  /* 0x0000006669467220 */ /* 0x000fe20000400000 */
[----:B------:R-:W-:Y:S01]  /*17cb0*/  F2FP.BF16.F32.PACK_AB R9, R11, R10 ;  /* 0x0000000a0b09723e */ /* 0x000fe200000010ff */
        /* <DEDUP_REMOVED lines=79> */
[----:B------:R-:W-:-:S02]  /*181b0*/  F2FP.BF16.F32.PACK_AB R4, R65, R4 ;  /* 0x000000044104723e */ /* 0x000fc400000010ff */
[----:B------:R-:W-:Y:S02]  /*181c0*/  F2FP.BF16.F32.PACK_AB R6, R63, R6 ;  /* 0x000000063f06723e */ /* 0x000fe400000010ff */
[----:B------:R-:W-:Y:S02]  /*181d0*/  F2FP.BF16.F32.PACK_AB R7, R2, R7 ;  /* 0x000000070207723e */ /* 0x000fe400000010ff */
[----:B------:R-:W-:Y:S02]  /*181e0*/  F2FP.BF16.F32.PACK_AB R10, R58, R59 ;  /* 0x0000003b3a0a723e */ /* 0x000fe400000010ff */
[----:B------:R-:W-:Y:S02]  /*181f0*/  SEL R0, R0, 0xfffffff0, !P0 ;  /* 0xfffffff000007807 */ /* 0x000fe40004000000 */
[----:B------:R-:W-:Y:S01]  /*18200*/  IADD3 R13, R71, 0x1000, RZ ;  /* 0x00001000470d7810 */ /* 0x000fe20007ffe0ff */
[----:B------:R-:W-:Y:S06]  /*18210*/  @P1 BRA `(.L_x_64) ;  /* 0x0000000000041947 */ /* 0x000fec0003800000 */
[----:B------:R-:W-:-:S04]  /*18220*/  DEPBAR.LE SB0, 0x1 ;  /* 0x000080400000791a */ /* 0x000fc80000000000 */
.L_x_64:
[----:B------:R-:W-:Y:S05]  /*18230*/  WARPSYNC.ALL ;  /* 0x0000000000007948 */ /* 0x000fea0003800000 */
[----:B------:R-:W-:Y:S01]  /*18240*/  BAR.SYNC.DEFER_BLOCKING 0x1, 0x80 ;  /* 0x0042000000007b1d */ /* 0x000fe20000010000 */
[----:B------:R-:W-:Y:S01]  /*18250*/  IMAD R3, R3, 0x2, R66 ;  /* 0x0000000203037824 */ /* 0x000fe200078e0242 */
[C---:B------:R-:W-:Y:S01]  /*18260*/  LEA R2, R0.reuse, R13, 0x1 ;  /* 0x0000000d00027211 */ /* 0x040fe200078e08ff */
[----:B------:R-:W-:Y:S01]  /*18270*/  IMAD R0, R0, 0x2, R71 ;  /* 0x0000000200007824 */ /* 0x000fe200078e0247 */
[----:B------:R-:W-:Y:S02]  /*18280*/  F2FP.BF16.F32.PACK_AB R12, R57, R14 ;  /* 0x0000000e390c723e */ /* 0x000fe400000010ff */
[----:B------:R-:W-:Y:S01]  /*18290*/  BSSY B0, `(.L_x_65) ;  /* 0x000001e000007945 */ /* 0x000fe20003800000 */
[----:B------:R-:W-:-:S02]  /*182a0*/  F2FP.BF16.F32.PACK_AB R13, R15, R20 ;  /* 0x000000140f0d723e */ /* 0x000fc400000010ff */
[----:B------:R-:W-:Y:S02]  /*182b0*/  F2FP.BF16.F32.PACK_AB R14, R56, R53 ;  /* 0x00000035380e723e */ /* 0x000fe400000010ff */
[----:B------:R-:W-:Y:S02]  /*182c0*/  F2FP.BF16.F32.PACK_AB R15, R21, R60 ;  /* 0x0000003c150f723e */ /* 0x000fe400000010ff */
[----:B------:R-:W-:Y:S02]  /*182d0*/  F2FP.BF16.F32.PACK_AB R16, R54, R51 ;  /* 0x000000333610723e */ /* 0x000fe400000010ff */
[----:B------:R-:W-:Y:S02]  /*182e0*/  F2FP.BF16.F32.PACK_AB R17, R55, R62 ;  /* 0x0000003e3711723e */ /* 0x000fe400000010ff */
[----:B------:R-:W-:Y:S02]  /*182f0*/  F2FP.BF16.F32.PACK_AB R18, R52, R49 ;  /* 0x000000313412723e */ /* 0x000fe400000010ff */
[----:B------:R-:W-:Y:S01]  /*18300*/  F2FP.BF16.F32.PACK_AB R19, R61, R64 ;  /* 0x000000403d13723e */ /* 0x000fe200000010ff */
[----:B------:R1:W-:Y:S04]  /*18310*/  STSM.16.M88.4 [R3+-0x2200], R4 ;  /* 0xffde000403007844 */ /* 0x0003e80000000200 */
[----:B------:R1:W-:Y:S01]  /*18320*/  STSM.16.M88.4 [R0], R8 ;  /* 0x0000000800007844 */ /* 0x0003e20000000200 */
[----:B------:R-:W-:Y:S01]  /*18330*/  @!PT LDS RZ, [RZ] ;  /* 0x00000000fffff984 */ /* 0x000fe20000000800 */
[----:B------:R-:W-:Y:S01]  /*18340*/  @!PT LDS RZ, [RZ] ;  /* 0x00000000fffff984 */ /* 0x000fe20000000800 */
[----:B------:R-:W-:Y:S01]  /*18350*/  @!PT LDS RZ, [RZ] ;  /* 0x00000000fffff984 */ /* 0x000fe20000000800 */
[----:B------:R-:W-:Y:S01]  /*18360*/  @!PT LDS RZ, [RZ] ;  /* 0x00000000fffff984 */ /* 0x000fe20000000800 */
[----:B------:R2:W-:Y:S06]  /*18370*/  MEMBAR.ALL.CTA ;  /* 0x0000000000007992 */ /* 0x0005ec0000008000 */
[----:B--2---:R-:W2:Y:S02]  /*18380*/  FENCE.VIEW.ASYNC.S ;  /* 0x00000000000073c6 */ /* 0x004ea40000000000 */
[----:B--2---:R-:W-:Y:S06]  /*18390*/  BAR.SYNC.DEFER_BLOCKING 0x1, 0x80 ;  /* 0x0042000000007b1d */ /* 0x004fec0000010000 */
[----:B------:R-:W-:Y:S05]  /*183a0*/  @P1 BRA `(.L_x_66) ;  /* 0x0000000000301947 */ /* 0x000fea0003800000 */
[----:B------:R-:W-:Y:S01]  /*183b0*/  S2UR UR12, SR_CTAID.Z ;  /* 0x00000000000c79c3 */ /* 0x000fe20000002700 */
[----:B------:R-:W-:Y:S01]  /*183c0*/  R2UR UR8, R66 ;  /* 0x00000000420872ca */ /* 0x000fe200000e0000 */
[----:B------:R-:W-:Y:S01]  /*183d0*/  ULDC.64 UR4, c[0x0][0x198] ;  /* 0x0000660000047ab9 */ /* 0x000fe20000000a00 */
[----:B------:R-:W-:Y:S02]  /*183e0*/  USHF.L.U32 UR10, UR37, 0x6, URZ ;  /* 0x00000006250a7899 */ /* 0x000fe4000800063f */
[----:B------:R-:W-:Y:S01]  /*183f0*/  UIADD3 UR4, UP0, UR4, 0x670, URZ ;  /* 0x0000067004047890 */ /* 0x000fe2000ff1e03f */
[----:B------:R-:W-:Y:S02]  /*18400*/  UMOV UR9, URZ ;  /* 0x0000003f00097c82 */ /* 0x000fe40008000000 */
[----:B------:R-:W2:Y:S01]  /*18410*/  S2UR UR11, SR_CTAID.Y ;  /* 0x00000000000b79c3 */ /* 0x000ea20000002600 */
[----:B------:R-:W-:-:S05]  /*18420*/  UIADD3.X UR5, URZ, UR5, URZ, UP0, !UPT ;  /* 0x000000053f057290 */ /* 0x000fca00087fe43f */
[----:B------:R-:W-:-:S09]  /*18430*/  UIADD3 UR8, UR8, -0x2200, URZ ;  /* 0xffffde0008087890 */ /* 0x000fd2000fffe03f */
[----:B--2---:R2:W-:Y:S01]  /*18440*/  UTMASTG.4D [UR8], [UR4] ;  /* 0x00000008040073b5 */ /* 0x0045e20008018000 */
[----:B------:R0:W-:Y:S01]  /*18450*/  UTMACMDFLUSH ;  /* 0x00000000000079b7 */ /* 0x0001e20000000000 */
[----:B--2---:R-:W-:-:S04]  /*18460*/  DEPBAR.LE SB0, 0x1 ;  /* 0x000080400000791a */ /* 0x004fc80000000000 */
.L_x_66:
[----:B------:R-:W-:Y:S05]  /*18470*/  BSYNC B0 ;  /* 0x0000000000007941 */ /* 0x000fea0003800000 */
.L_x_65:
[----:B------:R-:W-:Y:S01]  /*18480*/  BAR.SYNC.DEFER_BLOCKING 0x1, 0x80 ;  /* 0x0042000000007b1d */ /* 0x000fe20000010000 */
[----:B-1----:R-:W-:Y:S02]  /*18490*/  F2FP.BF16.F32.PACK_AB R4, R50, R47 ;  /* 0x0000002f3204723e */ /* 0x002fe400000010ff */
[----:B------:R-:W-:Y:S02]  /*184a0*/  F2FP.BF16.F32.PACK_AB R5, R69, R70 ;  /* 0x000000464505723e */ /* 0x000fe400000010ff */
[----:B------:R-:W-:Y:S01]  /*184b0*/  F2FP.BF16.F32.PACK_AB R6, R48, R45 ;  /* 0x0000002d3006723e */ /* 0x000fe200000010ff */
[----:B------:R-:W-:Y:S01]  /*184c0*/  BSSY B0, `(.L_x_67) ;  /* 0x000001c000007945 */ /* 0x000fe20003800000 */
[----:B------:R-:W-:Y:S02]  /*184d0*/  F2FP.BF16.F32.PACK_AB R7, R72, R73 ;  /* 0x000000494807723e */ /* 0x000fe400000010ff */
[----:B------:R-:W-:Y:S02]  /*184e0*/  F2FP.BF16.F32.PACK_AB R8, R46, R43 ;  /* 0x0000002b2e08723e */ /* 0x000fe400000010ff */
[----:B------:R-:W-:-:S02]  /*184f0*/  F2FP.BF16.F32.PACK_AB R9, R74, R75 ;  /* 0x0000004b4a09723e */ /* 0x000fc400000010ff */
[----:B------:R-:W-:Y:S02]  /*18500*/  F2FP.BF16.F32.PACK_AB R10, R44, R41 ;  /* 0x000000292c0a723e */ /* 0x000fe400000010ff */
[----:B------:R-:W-:Y:S01]  /*18510*/  F2FP.BF16.F32.PACK_AB R11, R76, R77 ;  /* 0x0000004d4c0b723e */ /* 0x000fe200000010ff */
[----:B------:R1:W-:Y:S04]  /*18520*/  STSM.16.M88.4 [R71+0x1000], R12 ;  /* 0x0010000c47007844 */ /* 0x0003e80000000200 */
[----:B------:R1:W-:Y:S01]  /*18530*/  STSM.16.M88.4 [R0+0x1000], R16 ;  /* 0x0010001000007844 */ /* 0x0003e20000000200 */
        /* <DEDUP_REMOVED lines=13> */
[----:B------:R-:W-:Y:S02]  /*18610*/  UMOV UR9, 0x20 ;  /* 0x0000002000097882 */ /* 0x000fe40000000000 */
[----:B------:R-:W2:Y:S01]  /*18620*/  S2UR UR11, SR_CTAID.Y ;  /* 0x00000000000b79c3 */ /* 0x000ea20000002600 */
[----:B------:R-:W-:-:S05]  /*18630*/  UIADD3.X UR5, URZ, UR5, URZ, UP0, !UPT ;  /* 0x000000053f057290 */ /* 0x000fca00087fe43f */
[----:B------:R-:W-:-:S09]  /*18640*/  UIADD3 UR8, UR8, -0x1200, URZ ;  /* 0xffffee0008087890 */ /* 0x000fd2000fffe03f */
[----:B--2---:R2:W-:Y:S01]  /*18650*/  UTMASTG.4D [UR8], [UR4] ;  /* 0x00000008040073b5 */ /* 0x0045e20008018000 */
[----:B------:R0:W-:Y:S01]  /*18660*/  UTMACMDFLUSH ;  /* 0x00000000000079b7 */ /* 0x0001e20000000000 */
[----:B--2---:R-:W-:-:S04]  /*18670*/  DEPBAR.LE SB0, 0x1 ;  /* 0x000080400000791a */ /* 0x004fc80000000000 */
.L_x_68:
[----:B------:R-:W-:Y:S05]  /*18680*/  BSYNC B0 ;  /* 0x0000000000007941 */ /* 0x000fea0003800000 */
.L_x_67:
[----:B------:R-:W-:Y:S01]  /*18690*/  BAR.SYNC.DEFER_BLOCKING 0x1, 0x80 ;  /* 0x0042000000007b1d */ /* 0x000fe20000010000 */
[----:B------:R-:W-:Y:S02]  /*186a0*/  F2FP.BF16.F32.PACK_AB R76, R42, R79 ;  /* 0x0000004f2a4c723e */ /* 0x000fe400000010ff */
[----:B------:R-:W-:Y:S02]  /*186b0*/  F2FP.BF16.F32.PACK_AB R77, R40, R81 ;  /* 0x00000051284d723e */ /* 0x000fe400000010ff */
[----:B------:R-:W-:Y:S01]  /*186c0*/  F2FP.BF16.F32.PACK_AB R78, R39, R78 ;  /* 0x0000004e274e723e */ /* 0x000fe200000010ff */
[----:B------:R-:W-:Y:S01]  /*186d0*/  BSSY B0, `(.L_x_69) ;  /* 0x000001c000007945 */ /* 0x000fe20003800000 */
[----:B------:R-:W-:Y:S02]  /*186e0*/  F2FP.BF16.F32.PACK_AB R79, R80, R83 ;  /* 0x00000053504f723e */ /* 0x000fe400000010ff */
[----:B-1----:R-:W-:Y:S02]  /*186f0*/  F2FP.BF16.F32.PACK_AB R12, R82, R85 ;  /* 0x00000055520c723e */ /* 0x002fe400000010ff */
[----:B------:R-:W-:-:S02]  /*18700*/  F2FP.BF16.F32.PACK_AB R13, R84, R87 ;  /* 0x00000057540d723e */ /* 0x000fc400000010ff */
[----:B------:R-:W-:Y:S02]  /*18710*/  F2FP.BF16.F32.PACK_AB R14, R22, R89 ;  /* 0x00000059160e723e */ /* 0x000fe400000010ff */
[----:B------:R-:W-:Y:S01]  /*18720*/  F2FP.BF16.F32.PACK_AB R15, R86, R91 ;  /* 0x0000005b560f723e */ /* 0x000fe200000010ff */
[----:B------:R1:W-:Y:S04]  /*18730*/  STSM.16.M88.4 [R71], R4 ;  /* 0x0000000447007844 */ /* 0x0003e80000000200 */
        /* <DEDUP_REMOVED lines=21> */
.L_x_70:
[----:B------:R-:W-:Y:S05]  /*18890*/  BSYNC B0 ;  /* 0x0000000000007941 */ /* 0x000fea0003800000 */
.L_x_69:
        /* <DEDUP_REMOVED lines=32> */
.L_x_72:
[----:B------:R-:W-:Y:S05]  /*18aa0*/  BSYNC B0 ;  /* 0x0000000000007941 */ /* 0x000fea0003800000 */
.L_x_71:
        /* <DEDUP_REMOVED lines=32> */
.L_x_74:
[----:B------:R-:W-:Y:S05]  /*18cb0*/  BSYNC B0 ;  /* 0x0000000000007941 */ /* 0x000fea0003800000 */
.L_x_73:
[----:B------:R-:W-:Y:S06]  /*18cc0*/  BAR.SYNC.DEFER_BLOCKING 0x1, 0x80 ;  /* 0x0042000000007b1d */ /* 0x000fec0000010000 */
[----:B------:R-:W-:Y:S01]  /*18cd0*/  BSSY B0, `(.L_x_75) ;  /* 0x0000016000007945 */ /* 0x000fe20003800000 */
[----:B------:R2:W-:Y:S04]  /*18ce0*/  STSM.16.M88.4 [R71+0x1000], R12 ;  /* 0x0010000c47007844 */ /* 0x0005e80000000200 */
[----:B------:R2:W-:Y:S01]  /*18cf0*/  STSM.16.M88.4 [R2], R104 ;  /* 0x0000006802007844 */ /* 0x0005e20000000200 */
[----:B------:R-:W-:Y:S01]  /*18d00*/  @!PT LDS RZ, [RZ] ;  /* 0x00000000fffff984 */ /* 0x000fe20000000800 */
[----:B------:R-:W-:Y:S01]  /*18d10*/  @!PT LDS RZ, [RZ] ;  /* 0x00000000fffff984 */ /* 0x000fe20000000800 */
[----:B------:R-:W-:Y:S01]  /*18d20*/  @!PT LDS RZ, [RZ] ;  /* 0x00000000fffff984 */ /* 0x000fe20000000800 */
[----:B------:R-:W-:Y:S01]  /*18d30*/  @!PT LDS RZ, [RZ] ;  /* 0x00000000fffff984 */ /* 0x000fe20000000800 */
[----:B------:R3:W-:Y:S06]  /*18d40*/  MEMBAR.ALL.CTA ;  /* 0x0000000000007992 */ /* 0x0007ec0000008000 */
[----:B---3--:R-:W3:Y:S02]  /*18d50*/  FENCE.VIEW.ASYNC.S ;  /* 0x00000000000073c6 */ /* 0x008ee40000000000 */
[----:B---3--:R-:W-:Y:S06]  /*18d60*/  BAR.SYNC.DEFER_BLOCKING 0x1, 0x80 ;  /* 0x0042000000007b1d */ /* 0x008fec0000010000 */
[----:B------:R-:W-:Y:S05]  /*18d70*/  @P1 BRA `(.L_x_76) ;  /* 0x00000000002c1947 */ /* 0x000fea0003800000 */
[----:B------:R-:W-:Y:S01]  /*18d80*/  S2UR UR12, SR_CTAID.Z ;  /* 0x00000000000c79c3 */ /* 0x000fe20000002700 */
[----:B------:R-:W-:Y:S01]  /*18d90*/  R2UR UR8, R66 ;  /* 0x00000000420872ca */ /* 0x000fe200000e0000 */
[----:B------:R-:W-:Y:S01]  /*18da0*/  ULDC.64 UR4, c[0x0][0x198] ;  /* 0x0000660000047ab9 */ /* 0x000fe20000000a00 */
[----:B------:R-:W-:Y:S02]  /*18db0*/  USHF.L.U32 UR10, UR37, 0x6, URZ ;  /* 0x00000006250a7899 */ /* 0x000fe4000800063f */
[----:B------:R-:W-:Y:S01]  /*18dc0*/  UIADD3 UR4, UP0, UR4, 0x670, URZ ;  /* 0x0000067004047890 */ /* 0x000fe2000ff1e03f */
[----:B------:R-:W-:Y:S02]  /*18dd0*/  UMOV UR9, 0xa0 ;  /* 0x000000a000097882 */ /* 0x000fe40000000000 */
[----:B------:R-:W3:Y:S01]  /*18de0*/  S2UR UR11, SR_CTAID.Y ;  /* 0x00000000000b79c3 */ /* 0x000ee20000002600 */
[----:B------:R-:W-:-:S05]  /*18df0*/  UIADD3.X UR5, URZ, UR5, URZ, UP0, !UPT ;  /* 0x000000053f057290 */ /* 0x000fca00087fe43f */
[----:B------:R-:W-:-:S09]  /*18e00*/  UIADD3 UR8, UR8, -0x1200, URZ ;  /* 0xffffee0008087890 */ /* 0x000fd2000fffe03f */
[----:B---3--:R3:W-:Y:S02]  /*18e10*/  UTMASTG.4D [UR8], [UR4] ;  /* 0x00000008040073b5 */ /* 0x0087e40008018000 */
[----:B---3--:R0:W-:Y:S02]  /*18e20*/  UTMACMDFLUSH ;  /* 0x00000000000079b7 */ /* 0x0081e40000000000 */
.L_x_76:
[----:B------:R-:W-:Y:S05]  /*18e30*/  BSYNC B0 ;  /* 0x0000000000007941 */ /* 0x000fea0003800000 */
.L_x_75:
[----:B------:R-:W-:Y:S01]  /*18e40*/  UIADD3 UR38, UR38, -0x1, URZ ;  /* 0xffffffff26267890 */ /* 0x000fe2000fffe03f */
[----:B------:R-:W-:-:S04]  /*18e50*/  DEPBAR.LE SB0, 0x0 ;  /* 0x000080000000791a */ /* 0x000fc80000000000 */
[----:B------:R-:W-:-:S04]  /*18e60*/  USHF.L.U32 UR4, UR38, 0x3, URZ ;  /* 0x0000000326047899 */ /* 0x000fc8000800063f */
[----:B------:R-:W-:-:S04]  /*18e70*/  ULOP3.LUT UR4, UR4, 0x8, URZ, 0xe2, !UPT ;  /* 0x0000000804047892 */ /* 0x000fc8000f8ee23f */
[----:B------:R-:W-:-:S06]  /*18e80*/  ULOP3.LUT UR4, UR4, 0x18, URZ, 0x3c, !UPT ;  /* 0x0000001804047892 */ /* 0x000fcc000f8e3c3f */
[----:B-1----:R-:W-:-:S04]  /*18e90*/  MOV R0, UR4 ;  /* 0x0000000400007c02 */ /* 0x002fc80008000f00 */
[----:B------:R-:W-:Y:S01]  /*18ea0*/  SYNCS.ARRIVE.TRANS64.A1T0 RZ, [R0+UR36+0x84090], RZ ;  /* 0x084090ff00ff79a7 */ /* 0x000fe20008100024 */
[----:B------:R-:W-:Y:S05]  /*18eb0*/  EXIT ;  /* 0x000000000000794d */ /* 0x000fea0003800000 */
.L_x_6:
[----:B------:R-:W-:-:S08]  /*18ec0*/  UISETP.NE.AND UP0, UPT, UR10, 0x1, UPT ;  /* 0x000000010a00788c */ /* 0x000fd0000bf05270 */
[----:B------:R-:W1:-:S00]  /*18ed0*/  USETMAXREG.DEALLOC.CTAPOOL 0x18 ;  /* 0x00000018000079c8 */ /* 0x000e4000080e0500 */
[----:B------:R-:W-:-:S13]  /*18ee0*/  PLOP3.LUT P0, PT, PT, PT, UP0, 0x80, 0x0 ;  /* 0x000000000000781c */ /* 0x000fda0003f0f008 */
[----:B------:R-:W-:Y:S05]  /*18ef0*/  @P0 EXIT ;  /* 0x000000000000094d */ /* 0x000fea0003800000 */
[----:B------:R-:W2:Y:S01]  /*18f00*/  S2UR UR11, SR_CTAID.X ;  /* 0x00000000000b79c3 */ /* 0x000ea20000002500 */
[----:B------:R-:W-:Y:S01]  /*18f10*/  ULDC UR4, c[0x0][0x28c] ;  /* 0x0000a30000047ab9 */ /* 0x000fe20000000800 */
[----:B------:R-:W-:Y:S01]  /*18f20*/  ELECT P3, URZ, PT ;  /* 0x00000000003f782f */ /* 0x000fe20003860000 */
[----:B------:R-:W-:Y:S01]  /*18f30*/  BSSY B0, `(.L_x_77) ;  /* 0x000003c000007945 */ /* 0x000fe20003800000 */
[----:B------:R-:W-:Y:S01]  /*18f40*/  UIADD3 UR5, UR4, 0xff, URZ ;  /* 0x000000ff04057890 */ /* 0x000fe2000fffe03f */
[----:B-1----:R-:W-:Y:S01]  /*18f50*/  CS2R R2, SRZ ;  /* 0x0000000000027805 */ /* 0x002fe2000001ff00 */
[----:B------:R-:W-:Y:S02]  /*18f60*/  IMAD.MOV.U32 R7, RZ, RZ, RZ ;  /* 0x000000ffff077224 */ /* 0x000fe400078e00ff */
[----:B------:R-:W-:Y:S01]  /*18f70*/  USHF.R.S32.HI UR7, URZ, 0x1f, UR5 ;  /* 0x0000001f3f077899 */ /* 0x000fe20008011405 */
[----:B------:R-:W1:Y:S03]  /*18f80*/  S2UR UR36, SR_CTAID.Y ;  /* 0x00000000002479c3 */ /* 0x000e660000002600 */
[----:B------:R-:W-:-:S04]  /*18f90*/  ULEA.HI UR7, UR7, UR5, URZ, 0x8 ;  /* 0x0000000507077291 */ /* 0x000fc8000f8f403f */
[----:B------:R-:W-:Y:S01]  /*18fa0*/  USHF.R.S32.HI UR7, URZ, 0x8, UR7 ;  /* 0x000000083f077899 */ /* 0x000fe20008011407 */
[----:B------:R-:W3:Y:S01]  /*18fb0*/  S2UR UR37, SR_CTAID.Z ;  /* 0x00000000002579c3 */ /* 0x000ee20000002700 */
[----:B--2---:R-:W-:-:S04]  /*18fc0*/  USHF.L.U32 UR11, UR11, 0x7, URZ ;  /* 0x000000070b0b7899 */ /* 0x004fc8000800063f */
[----:B------:R-:W-:-:S04]  /*18fd0*/  UIADD3 UR4, UR11, 0x17f, URZ ;  /* 0x0000017f0b047890 */ /* 0x000fc8000fffe03f */
[----:B------:R-:W-:-:S04]  /*18fe0*/  USHF.R.U32.HI UR4, URZ, 0x8, UR4 ;  /* 0x000000083f047899 */ /* 0x000fc80008011604 */
[----:B------:R-:W-:-:S04]  /*18ff0*/  UISETP.LT.AND UP0, UPT, UR4, UR7, UPT ;  /* 0x000000070400728c */ /* 0x000fc8000bf01270 */
[----:B------:R-:W-:Y:S01]  /*19000*/  USEL UR4, UR4, UR7, UP0 ;  /* 0x0000000704047287 */ /* 0x000fe20008000000 */
[----:B-1-3--:R-:W-:Y:S11]  /*19010*/  @!P3 BRA `(.L_x_78) ;  /* 0x0000000000b4b947 */ /* 0x00aff60003800000 */
[----:B------:R-:W1:Y:S01]  /*19020*/  S2R R4, SR_CgaCtaId ;  /* 0x0000000000047919 */ /* 0x000e620000008800 */
[----:B------:R-:W-:Y:S02]  /*19030*/  MOV R3, 0x400 ;  /* 0x0000040000037802 */ /* 0x000fe40000000f00 */
[----:B------:R-:W-:Y:S02]  /*19040*/  MOV R5, 0x1 ;  /* 0x0000000100057802 */ /* 0x000fe40000000f00 */
[----:B-1----:R-:W-:Y:S02]  /*19050*/  LEA R4, R4, R3, 0x18 ;  /* 0x0000000304047211 */ /* 0x002fe400078ec0ff */
[----:B------:R-:W-:-:S04]  /*19060*/  SHF.L.U32 R3, R5, 0x1f, RZ ;  /* 0x0000001f05037819 */ /* 0x000fc800000006ff */
[----:B------:R-:W1:Y:S02]  /*19070*/  SYNCS.PHASECHK.TRANS64.TRYWAIT P0, [R4+URZ+0x84060], R3 ;  /* 0x08406003040075a7 */ /* 0x000e64000800017f */
[----:B-1----:R-:W-:Y:S05]  /*19080*/  @!P0 BRA `(.L_x_79) ;  /* 0x0000001400cc8947 */ /* 0x002fea0003800000 */
.L_x_116:
[----:B------:R-:W-:Y:S01]  /*19090*/  ULOP3.LUT UR5, UR6, 0x2, URZ, 0xfc, !UPT ;  /* 0x0000000206057892 */ /* 0x000fe2000f8efc3f */
[----:B-1----:R-:W-:-:S03]  /*190a0*/  @P2 IMAD.MOV.U32 R3, RZ, RZ, 0x6000 ;  /* 0x00006000ff032424 */ /* 0x002fc600078e00ff */
[----:B------:R-:W-:Y:S01]  /*190b0*/  UPRMT UR5, UR5, 0x9910, URZ ;  /* 0x0000991005057896 */ /* 0x000fe2000800003f */
[----:B------:R1:W-:Y:S03]  /*190c0*/  @P2 SYNCS.ARRIVE.TRANS64 RZ, [R4+URZ+0x84050], R3 ;  /* 0x0840500304ff29a7 */ /* 0x0003e6000800003f */
[----:B------:R-:W-:-:S06]  /*190d0*/  UISETP.NE.AND UP0, UPT, UR5, 0x2, UPT ;  /* 0x000000020500788c */ /* 0x000fcc000bf05270 */
[----:B------:R-:W-:-:S13]  /*190e0*/  PLOP3.LUT P0, PT, PT, PT, UP0, 0x80, 0x0 ;  /* 0x000000000000781c */ /* 0x000fda0003f0f008 */
[----:B-1----:R-:W-:Y:S05]  /*190f0*/  @P0 BRA `(.L_x_80) ;  /* 0x0000000000040947 */ /* 0x002fea0003800000 */
[----:B------:R-:W-:Y:S01]  /*19100*/  BPT.TRAP 0x1 ;  /* 0x000000040000795c */ /* 0x000fe20000300000 */
.L_x_80:
[----:B------:R-:W-:-:S04]  /*19110*/  LOP3.LUT P0, RZ, R0, 0x1f, RZ, 0xc0, !PT ;  /* 0x0000001f00ff7812 */ /* 0x000fc8000780c0ff */
[----:B------:R-:W-:-:S13]  /*19120*/  PLOP3.LUT P0, PT, P0, P2, PT, 0x2a, 0x0 ;  /* 0x000000000000781c */ /* 0x000fda0000704572 */
[----:B------:R-:W-:Y:S05]  /*19130*/  @P0 BRA `(.L_x_81) ;  /* 0x0000000000040947 */ /* 0x000fea0003800000 */
[----:B------:R-:W-:Y:S01]  /*19140*/  BPT.TRAP 0x1 ;  /* 0x000000040000795c */ /* 0x000fe20000300000 */
.L_x_81:
[----:B------:R-:W-:Y:S01]  /*19150*/  R2UR UR8, R4 ;  /* 0x00000000040872ca */ /* 0x000fe200000e0000 */
[----:B------:R-:W-:Y:S01]  /*19160*/  ULDC.64 UR14, c[0x0][0x198] ;  /* 0x00006600000e7ab9 */ /* 0x000fe20000000a00 */
[----:B------:R-:W-:Y:S01]  /*19170*/  UMOV UR22, 0x0 ;  /* 0x0000000000167882 */ /* 0x000fe20000000000 */
[----:B------:R-:W-:Y:S01]  /*19180*/  UIADD3 UR14, UP0, UR14, 0xf0, URZ ;  /* 0x000000f00e0e7890 */ /* 0x000fe2000ff1e03f */
[----:B------:R-:W-:Y:S01]  /*19190*/  MOV R7, 0x40 ;  /* 0x0000004000077802 */ /* 0x000fe20000000f00 */
[----:B------:R-:W-:Y:S01]  /*191a0*/  UMOV UR23, 0x10000000 ;  /* 0x1000000000177882 */ /* 0x000fe20000000000 */
[----:B------:R-:W-:Y:S01]  /*191b0*/  UMOV UR10, URZ ;  /* 0x0000003f000a7c82 */ /* 0x000fe20008000000 */
[----:B------:R-:W-:Y:S01]  /*191c0*/  UIADD3.X UR15, URZ, UR15, URZ, UP0, !UPT ;  /* 0x0000000f3f0f7290 */ /* 0x000fe200087fe43f */
[----:B------:R-:W-:Y:S01]  /*191d0*/  IMAD.MOV.U32 R3, RZ, RZ, 0x1 ;  /* 0x00000001ff037424 */ /* 0x000fe200078e00ff */
[----:B------:R-:W-:Y:S01]  /*191e0*/  UMOV UR12, UR36 ;  /* 0x00000024000c7c82 */ /* 0x000fe20008000000 */
[----:B------:R-:W-:Y:S01]  /*191f0*/  UMOV UR13, UR37 ;  /* 0x00000025000d7c82 */ /* 0x000fe20008000000 */
[----:B------:R-:W-:Y:S01]  /*19200*/  UMOV UR18, 0x40 ;  /* 0x0000004000127882 */ /* 0x000fe20000000000 */
[----:B------:R-:W-:Y:S01]  /*19210*/  UMOV UR19, UR11 ;  /* 0x0000000b00137c82 */ /* 0x000fe20008000000 */
[----:B------:R-:W-:-:S02]  /*19220*/  UIADD3 UR9, UR8, 0x84050, URZ ;  /* 0x0008405008097890 */ /* 0x000fc4000fffe03f */
[----:B------:R-:W-:Y:S02]  /*19230*/  UIADD3 UR16, UR8, 0x2000, URZ ;  /* 0x0000200008107890 */ /* 0x000fe4000fffe03f */
[----:B------:R-:W-:Y:S01]  /*19240*/  UIADD3 UR32, UR8, 0x4000, URZ ;  /* 0x0000400008207890 */ /* 0x000fe2000fffe03f */
[----:B------:R-:W-:Y:S01]  /*19250*/  UMOV UR20, UR36 ;  /* 0x0000002400147c82 */ /* 0x000fe20008000000 */
[----:B------:R-:W-:Y:S01]  /*19260*/  UMOV UR21, UR37 ;  /* 0x0000002500157c82 */ /* 0x000fe20008000000 */
[----:B------:R-:W-:Y:S01]  /*19270*/  UMOV UR17, UR9 ;  /* 0x0000000900117c82 */ /* 0x000fe20008000000 */
[----:B------:R-:W-:Y:S01]  /*19280*/  UMOV UR34, 0x80 ;  /* 0x0000008000227882 */ /* 0x000fe20000000000 */
[----:B------:R-:W-:Y:S01]  /*19290*/  UMOV UR35, UR11 ;  /* 0x0000000b00237c82 */ /* 0x000fe20008000000 */
[----:B------:R-:W-:Y:S01]  /*192a0*/  UMOV UR33, UR9 ;  /* 0x0000000900217c82 */ /* 0x000fe20008000000 */
[----:B------:R1:W-:Y:S01]  /*192b0*/  UTMALDG.4D [UR8], [UR14], desc[UR22] ;  /* 0x000016080e0075b4 */ /* 0x0003e20008019000 */
[----:B------:R1:W-:Y:S01]  /*192c0*/  UTMALDG.4D [UR16], [UR14], desc[UR22] ;  /* 0x000016100e0075b4 */ /* 0x0003e20008019000 */
[----:B------:R1:W-:Y:S02]  /*192d0*/  UTMALDG.4D [UR32], [UR14], desc[UR22] ;  /* 0x000016200e0075b4 */ /* 0x0003e40008019000 */
[----:B-1----:R-:W-:Y:S01]  /*192e0*/  NOP ;  /* 0x0000000000007918 */ /* 0x002fe20000000000 */
.L_x_78:
[----:B------:R-:W-:Y:S05]  /*192f0*/  BSYNC B0 ;  /* 0x0000000000007941 */ /* 0x000fea0003800000 */
.L_x_77:
[----:B------:R-:W-:Y:S01]  /*19300*/  ISETP.LT.AND P4, PT, RZ, UR4, P3 ;  /* 0x00000004ff007c0c */ /* 0x000fe20009f81270 */
[----:B------:R-:W-:-:S12]  /*19310*/  BSSY B0, `(.L_x_82) ;  /* 0x0000030000007945 */ /* 0x000fd80003800000 */
[----:B------:R-:W-:Y:S05]  /*19320*/  @!P4 BRA `(.L_x_83) ;  /* 0x0000000000b8c947 */ /* 0x000fea0003800000 */
[----:B------:R-:W1:Y:S01]  /*19330*/  S2R R5, SR_CgaCtaId ;  /* 0x0000000000057919 */ /* 0x000e620000008800 */
[----:B------:R-:W-:-:S04]  /*19340*/  MOV R2, 0x400 ;  /* 0x0000040000027802 */ /* 0x000fc80000000f00 */
[----:B-1----:R-:W-:Y:S02]  /*19350*/  LEA R5, R5, R2, 0x18 ;  /* 0x0000000205057211 */ /* 0x002fe400078ec0ff */
[----:B------:R-:W-:-:S04]  /*19360*/  MOV R2, 0x1 ;  /* 0x0000000100027802 */ /* 0x000fc80000000f00 */
[----:B------:R-:W-:-:S04]  /*19370*/  SHF.L.U32 R2, R2, 0x1f, RZ ;  /* 0x0000001f02027819 */ /* 0x000fc800000006ff */
[----:B------:R-:W1:Y:S02]  /*19380*/  SYNCS.PHASECHK.TRANS64.TRYWAIT P0, [R5+URZ+0x84028], R2 ;  /* 0x08402802050075a7 */ /* 0x000e64000800017f */
[----:B-1----:R-:W-:Y:S05]  /*19390*/  @!P0 BRA `(.L_x_84) ;  /* 0x00000014001c8947 */ /* 0x002fea0003800000 */
.L_x_117:
        /* <DEDUP_REMOVED lines=8> */
.L_x_85:
[----:B------:R-:W-:-:S04]  /*19420*/  LOP3.LUT P0, RZ, R0, 0x1f, RZ, 0xc0, !PT ;  /* 0x0000001f00ff7812 */ /* 0x000fc8000780c0ff */
[----:B------:R-:W-:-:S13]  /*19430*/  PLOP3.LUT P0, PT, P0, P2, PT, 0x2a, 0x0 ;  /* 0x000000000000781c */ /* 0x000fda0000704572 */
[----:B------:R-:W-:Y:S05]  /*19440*/  @P0 BRA `(.L_x_86) ;  /* 0x0000000000040947 */ /* 0x000fea0003800000 */
[----:B------:R-:W-:Y:S01]  /*19450*/  BPT.TRAP 0x1 ;  /* 0x000000040000795c */ /* 0x000fe20000300000 */
.L_x_86:
[----:B------:R-:W-:Y:S01]  /*19460*/  R2UR UR16, R5 ;  /* 0x00000000051072ca */ /* 0x000fe200000e0000 */
[----:B------:R-:W-:Y:S01]  /*19470*/  ULDC.64 UR8, c[0x0][0x198] ;  /* 0x0000660000087ab9 */ /* 0x000fe20000000a00 */
[----:B------:R-:W-:Y:S01]  /*19480*/  UMOV UR35, URZ ;  /* 0x0000003f00237c82 */ /* 0x000fe20008000000 */
[----:B------:R-:W-:Y:S01]  /*19490*/  UIADD3 UR8, UP0, UR8, 0x1f0, URZ ;  /* 0x000001f008087890 */ /* 0x000fe2000ff1e03f */
[----:B------:R-:W-:Y:S01]  /*194a0*/  MOV R2, 0x1 ;  /* 0x0000000100027802 */ /* 0x000fe20000000f00 */
[----:B------:R-:W-:Y:S01]  /*194b0*/  UMOV UR12, 0x0 ;  /* 0x00000000000c7882 */ /* 0x000fe20000000000 */
[----:B------:R-:W-:Y:S01]  /*194c0*/  UMOV UR13, 0x10000000 ;  /* 0x10000000000d7882 */ /* 0x000fe20000000000 */
[----:B------:R-:W-:Y:S01]  /*194d0*/  UIADD3.X UR9, URZ, UR9, URZ, UP0, !UPT ;  /* 0x000000093f097290 */ /* 0x000fe200087fe43f */
[----:B------:R-:W-:Y:S01]  /*194e0*/  UMOV UR34, URZ ;  /* 0x0000003f00227c82 */ /* 0x000fe20008000000 */
[----:B------:R-:W-:Y:S01]  /*194f0*/  UMOV UR26, 0x40 ;  /* 0x00000040001a7882 */ /* 0x000fe20000000000 */
[----:B------:R-:W-:Y:S01]  /*19500*/  UMOV UR28, UR36 ;  /* 0x00000024001c7c82 */ /* 0x000fe20008000000 */
[----:B------:R-:W-:-:S02]  /*19510*/  UMOV UR29, UR37 ;  /* 0x00000025001d7c82 */ /* 0x000fc40008000000 */
[----:B------:R-:W-:Y:S02]  /*19520*/  UIADD3 UR32, UR16, 0xc000, URZ ;  /* 0x0000c00010207890 */ /* 0x000fe4000fffe03f */
[----:B------:R-:W-:Y:S02]  /*19530*/  UIADD3 UR33, UR16, 0x84000, URZ ;  /* 0x0008400010217890 */ /* 0x000fe4000fffe03f */
[----:B------:R-:W-:Y:S02]  /*19540*/  UIADD3 UR24, UR16, 0x14000, URZ ;  /* 0x0001400010187890 */ /* 0x000fe4000fffe03f */
[----:B------:R-:W-:Y:S01]  /*19550*/  UIADD3 UR16, UR16, 0x1c000, URZ ;  /* 0x0001c00010107890 */ /* 0x000fe2000fffe03f */
[----:B------:R-:W-:Y:S02]  /*19560*/  UMOV UR27, UR35 ;  /* 0x00000023001b7c82 */ /* 0x000fe40008000000 */
[----:B------:R-:W-:Y:S01]  /*19570*/  UMOV UR25, UR33 ;  /* 0x0000002100197c82 */ /* 0x000fe20008000000 */
[----:B------:R-:W-:Y:S01]  /*19580*/  UMOV UR18, 0x80 ;  /* 0x0000008000127882 */ /* 0x000fe20000000000 */
[----:B------:R-:W-:Y:S01]  /*19590*/  UMOV UR20, UR36 ;  /* 0x0000002400147c82 */ /* 0x000fe20008000000 */
[----:B------:R-:W-:Y:S01]  /*195a0*/  UMOV UR21, UR37 ;  /* 0x0000002500157c82 */ /* 0x000fe20008000000 */
[----:B------:R-:W-:Y:S01]  /*195b0*/  UMOV UR19, UR35 ;  /* 0x0000002300137c82 */ /* 0x000fe20008000000 */
[----:B------:R1:W-:Y:S01]  /*195c0*/  UTMALDG.4D [UR32], [UR8], desc[UR12] ;  /* 0x00000c20080075b4 */ /* 0x0003e20008019000 */
[----:B------:R-:W-:Y:S01]  /*195d0*/  UMOV UR17, UR33 ;  /* 0x0000002100117c82 */ /* 0x000fe20008000000 */
[----:B------:R1:W-:Y:S01]  /*195e0*/  UTMALDG.4D [UR24], [UR8], desc[UR12] ;  /* 0x00000c18080075b4 */ /* 0x0003e20008019000 */
[----:B------:R1:W-:Y:S02]  /*195f0*/  UTMALDG.4D [UR16], [UR8], desc[UR12] ;  /* 0x00000c10080075b4 */ /* 0x0003e40008019000 */
[----:B-1----:R-:W-:Y:S01]  /*19600*/  NOP ;  /* 0x0000000000007918 */ /* 0x002fe20000000000 */
.L_x_83:
[----:B------:R-:W-:Y:S05]  /*19610*/  BSYNC B0 ;  /* 0x0000000000007941 */ /* 0x000fea0003800000 */
.L_x_82:
[----:B------:R-:W-:Y:S04]  /*19620*/  BSSY B0, `(.L_x_87) ;  /* 0x0000033000007945 */ /* 0x000fe80003800000 */
[----:B------:R-:W-:Y:S05]  /*19630*/  @!P3 BRA `(.L_x_88) ;  /* 0x0000000000c4b947 */ /* 0x000fea0003800000 */
[----:B------:R-:W1:Y:S01]  /*19640*/  S2R R5, SR_CgaCtaId ;  /* 0x0000000000057919 */ /* 0x000e620000008800 */
[----:B------:R-:W-:-:S04]  /*19650*/  MOV R4, 0x400 ;  /* 0x0000040000047802 */ /* 0x000fc80000000f00 */
[----:B-1----:R-:W-:Y:S01]  /*19660*/  LEA R6, R5, R4, 0x18 ;  /* 0x0000000405067211 */ /* 0x002fe200078ec0ff */
[----:B------:R-:W-:-:S03]  /*19670*/  IMAD.MOV.U32 R5, RZ, RZ, 0x1 ;  /* 0x00000001ff057424 */ /* 0x000fc600078e00ff */
[----:B------:R-:W-:Y:S02]  /*19680*/  LEA R4, R3, R6, 0x3 ;  /* 0x0000000603047211 */ /* 0x000fe400078e18ff */
[----:B------:R-:W-:-:S04]  /*19690*/  SHF.L.U32 R5, R5, 0x1f, RZ ;  /* 0x0000001f05057819 */ /* 0x000fc800000006ff */
[----:B------:R-:W1:Y:S02]  /*196a0*/  SYNCS.PHASECHK.TRANS64.TRYWAIT P0, [R4+URZ+0x84060], R5 ;  /* 0x08406005040075a7 */ /* 0x000e64000800017f */
[----:B-1----:R-:W-:Y:S05]  /*196b0*/  @!P0 BRA `(.L_x_89) ;  /* 0x0000001000688947 */ /* 0x002fea0003800000 */
.L_x_118:
        /* <DEDUP_REMOVED lines=8> */
.L_x_90:
[----:B------:R-:W-:-:S04]  /*19740*/  LOP3.LUT P0, RZ, R0, 0x1f, RZ, 0xc0, !PT ;  /* 0x0000001f00ff7812 */ /* 0x000fc8000780c0ff */
[----:B------:R-:W-:-:S13]  /*19750*/  PLOP3.LUT P0, PT, P0, P2, PT, 0x2a, 0x0 ;  /* 0x000000000000781c */ /* 0x000fda0000704572 */
[----:B------:R-:W-:Y:S05]  /*19760*/  @P0 BRA `(.L_x_91) ;  /* 0x0000000000040947 */ /* 0x000fea0003800000 */
[----:B------:R-:W-:Y:S01]  /*19770*/  BPT.TRAP 0x1 ;  /* 0x000000040000795c */ /* 0x000fe20000300000 */
.L_x_91:
[----:B------:R-:W-:Y:S01]  /*19780*/  R2UR UR24, R3 ;  /* 0x00000000031872ca */ /* 0x000fe200000e0000 */
[----:B------:R-:W-:Y:S01]  /*19790*/  ULDC.64 UR8, c[0x0][0x198] ;  /* 0x0000660000087ab9 */ /* 0x000fe20000000a00 */
[----:B------:R-:W-:Y:S01]  /*197a0*/  R2UR UR5, R6 ;  /* 0x00000000060572ca */ /* 0x000fe200000e0000 */
[----:B------:R-:W-:Y:S01]  /*197b0*/  UIADD3 UR8, UP0, UR8, 0xf0, URZ ;  /* 0x000000f008087890 */ /* 0x000fe2000ff1e03f */
[----:B------:R-:W-:Y:S01]  /*197c0*/  R2UR UR27, R7 ;  /* 0x00000000071b72ca */ /* 0x000fe200000e0000 */
[----:B------:R-:W-:Y:S01]  /*197d0*/  UMOV UR12, 0x0 ;  /* 0x00000000000c7882 */ /* 0x000fe20000000000 */
[----:B------:R-:W-:Y:S01]  /*197e0*/  R2UR UR25, R4 ;  /* 0x00000000041972ca */ /* 0x000fe200000e0000 */
[----:B------:R-:W-:Y:S01]  /*197f0*/  UIADD3.X UR9, URZ, UR9, URZ, UP0, !UPT ;  /* 0x000000093f097290 */ /* 0x000fe200087fe43f */
[----:B------:R-:W-:Y:S01]  /*19800*/  UMOV UR13, 0x10000000 ;  /* 0x10000000000d7882 */ /* 0x000fe20000000000 */
[----:B------:R-:W-:Y:S01]  /*19810*/  UMOV UR26, URZ ;  /* 0x0000003f001a7c82 */ /* 0x000fe20008000000 */
[----:B------:R-:W-:Y:S01]  /*19820*/  UMOV UR28, UR36 ;  /* 0x00000024001c7c82 */ /* 0x000fe20008000000 */
[----:B------:R-:W-:Y:S01]  /*19830*/  UMOV UR29, UR37 ;  /* 0x00000025001d7c82 */ /* 0x000fe20008000000 */
[----:B------:R-:W-:Y:S01]  /*19840*/  UMOV UR18, 0x40 ;  /* 0x0000004000127882 */ /* 0x000fe20000000000 */
[----:B------:R-:W-:-:S02]  /*19850*/  UMOV UR20, UR36 ;  /* 0x0000002400147c82 */ /* 0x000fc40008000000 */
[----:B------:R-:W-:Y:S02]  /*19860*/  UIMAD UR24, UR24, 0x6000, UR5 ;  /* 0x00006000181878a4 */ /* 0x000fe4000f8e0205 */
[----:B------:R-:W-:Y:S02]  /*19870*/  UIADD3 UR27, UR11, UR27, URZ ;  /* 0x0000001b0b1b7290 */ /* 0x000fe4000fffe03f */
[----:B------:R-:W-:Y:S02]  /*19880*/  UIADD3 UR25, UR25, 0x84050, URZ ;  /* 0x0008405019197890 */ /* 0x000fe4000fffe03f */
[----:B------:R-:W-:Y:S02]  /*19890*/  UIADD3 UR16, UR24, 0x2000, URZ ;  /* 0x0000200018107890 */ /* 0x000fe4000fffe03f */
[----:B------:R-:W-:Y:S01]  /*198a0*/  UIADD3 UR32, UR24, 0x4000, URZ ;  /* 0x0000400018207890 */ /* 0x000fe2000fffe03f */
[----:B------:R-:W-:Y:S02]  /*198b0*/  UMOV UR21, UR37 ;  /* 0x0000002500157c82 */ /* 0x000fe40008000000 */
[----:B------:R-:W-:Y:S01]  /*198c0*/  UMOV UR17, UR25 ;  /* 0x0000001900117c82 */ /* 0x000fe20008000000 */
[----:B------:R-:W-:Y:S01]  /*198d0*/  UMOV UR19, UR27 ;  /* 0x0000001b00137c82 */ /* 0x000fe20008000000 */
[----:B------:R-:W-:Y:S01]  /*198e0*/  UMOV UR34, 0x80 ;  /* 0x0000008000227882 */ /* 0x000fe20000000000 */
[----:B------:R-:W-:Y:S01]  /*198f0*/  UMOV UR33, UR25 ;  /* 0x0000001900217c82 */ /* 0x000fe20008000000 */
[----:B------:R1:W-:Y:S01]  /*19900*/  UTMALDG.4D [UR24], [UR8], desc[UR12] ;  /* 0x00000c18080075b4 */ /* 0x0003e20008019000 */
[----:B------:R-:W-:Y:S01]  /*19910*/  UMOV UR35, UR27 ;  /* 0x0000001b00237c82 */ /* 0x000fe20008000000 */
[----:B------:R1:W-:Y:S01]  /*19920*/  UTMALDG.4D [UR16], [UR8], desc[UR12] ;  /* 0x00000c10080075b4 */ /* 0x0003e20008019000 */
[----:B------:R1:W-:Y:S02]  /*19930*/  UTMALDG.4D [UR32], [UR8], desc[UR12] ;  /* 0x00000c20080075b4 */ /* 0x0003e40008019000 */
[----:B-1----:R-:W-:Y:S01]  /*19940*/  NOP ;  /* 0x0000000000007918 */ /* 0x002fe20000000000 */
.L_x_88:
[----:B------:R-:W-:Y:S05]  /*19950*/  BSYNC B0 ;  /* 0x0000000000007941 */ /* 0x000fea0003800000 */
.L_x_87:
[----:B------:R-:W-:Y:S01]  /*19960*/  BSSY B0, `(.L_x_92) ;  /* 0x0000035000007945 */ /* 0x000fe20003800000 */
[----:B------:R-:W-:-:S03]  /*19970*/  MOV R8, RZ ;  /* 0x000000ff00087202 */ /* 0x000fc60000000f00 */
        /* <DEDUP_REMOVED lines=9> */
.L_x_119:
        /* <DEDUP_REMOVED lines=8> */
.L_x_95:
[----:B------:R-:W-:-:S04]  /*19a90*/  LOP3.LUT P0, RZ, R0, 0x1f, RZ, 0xc0, !PT ;  /* 0x0000001f00ff7812 */ /* 0x000fc8000780c0ff */
[----:B------:R-:W-:-:S13]  /*19aa0*/  PLOP3.LUT P0, PT, P0, P2, PT, 0x2a, 0x0 ;  /* 0x000000000000781c */ /* 0x000fda0000704572 */
[----:B------:R-:W-:Y:S05]  /*19ab0*/  @P0 BRA `(.L_x_96) ;  /* 0x0000000000040947 */ /* 0x000fea0003800000 */
[----:B------:R-:W-:Y:S01]  /*19ac0*/  BPT.TRAP 0x1 ;  /* 0x000000040000795c */ /* 0x000fe20000300000 */
.L_x_96:
[C---:B------:R-:W-:Y:S01]  /*19ad0*/  IMAD R5, R2.reuse, 0x18000, R5 ;  /* 0x0001800002057824 */ /* 0x040fe200078e0205 */
[----:B------:R-:W-:Y:S01]  /*19ae0*/  R2UR UR25, R3 ;  /* 0x00000000031972ca */ /* 0x000fe200000e0000 */
[----:B------:R-:W-:Y:S01]  /*19af0*/  ULDC.64 UR8, c[0x0][0x198] ;  /* 0x0000660000087ab9 */ /* 0x000fe20000000a00 */
[----:B------:R-:W-:Y:S01]  /*19b00*/  UMOV UR27, URZ ;  /* 0x0000003f001b7c82 */ /* 0x000fe20008000000 */
[----:B------:R-:W-:Y:S01]  /*19b10*/  UIADD3 UR8, UP0, UR8, 0x2f0, URZ ;  /* 0x000002f008087890 */ /* 0x000fe2000ff1e03f */
[----:B------:R-:W-:Y:S01]  /*19b20*/  R2UR UR32, R5 ;  /* 0x00000000052072ca */ /* 0x000fe200000e0000 */
[----:B------:R-:W-:Y:S01]  /*19b30*/  UMOV UR12, 0x0 ;  /* 0x00000000000c7882 */ /* 0x000fe20000000000 */
[----:B------:R-:W-:Y:S01]  /*19b40*/  UMOV UR13, 0x10000000 ;  /* 0x10000000000d7882 */ /* 0x000fe20000000000 */
[----:B------:R-:W-:Y:S01]  /*19b50*/  UIADD3.X UR9, URZ, UR9, URZ, UP0, !UPT ;  /* 0x000000093f097290 */ /* 0x000fe200087fe43f */
[----:B------:R-:W-:Y:S01]  /*19b60*/  MOV R8, 0x1 ;  /* 0x0000000100087802 */ /* 0x000fe20000000f00 */
[----:B------:R-:W-:Y:S01]  /*19b70*/  UMOV UR26, URZ ;  /* 0x0000003f001a7c82 */ /* 0x000fe20008000000 */
[----:B------:R-:W-:Y:S01]  /*19b80*/  UMOV UR28, UR36 ;  /* 0x00000024001c7c82 */ /* 0x000fe20008000000 */
[----:B------:R-:W-:Y:S01]  /*19b90*/  UMOV UR29, UR37 ;  /* 0x00000025001d7c82 */ /* 0x000fe20008000000 */
[----:B------:R-:W-:Y:S01]  /*19ba0*/  UMOV UR18, 0x40 ;  /* 0x0000004000127882 */ /* 0x000fe20000000000 */
[----:B------:R-:W-:Y:S01]  /*19bb0*/  UIADD3 UR25, UR25, 0x84000, URZ ;  /* 0x0008400019197890 */ /* 0x000fe2000fffe03f */
[----:B------:R-:W-:Y:S01]  /*19bc0*/  VIADD R2, R2, 0x1 ;  /* 0x0000000102027836 */ /* 0x000fe20000000000 */
[----:B------:R-:W-:Y:S01]  /*19bd0*/  UMOV UR20, UR36 ;  /* 0x0000002400147c82 */ /* 0x000fe20008000000 */
[----:B------:R-:W-:Y:S01]  /*19be0*/  UMOV UR21, UR37 ;  /* 0x0000002500157c82 */ /* 0x000fe20008000000 */
[----:B------:R-:W-:-:S02]  /*19bf0*/  UIADD3 UR24, UR32, 0xc000, URZ ;  /* 0x0000c00020187890 */ /* 0x000fc4000fffe03f */
[----:B------:R-:W-:Y:S02]  /*19c00*/  UIADD3 UR16, UR32, 0x14000, URZ ;  /* 0x0001400020107890 */ /* 0x000fe4000fffe03f */
[----:B------:R-:W-:Y:S01]  /*19c10*/  UIADD3 UR32, UR32, 0x1c000, URZ ;  /* 0x0001c00020207890 */ /* 0x000fe2000fffe03f */
[----:B------:R-:W-:Y:S01]  /*19c20*/  UMOV UR19, UR27 ;  /* 0x0000001b00137c82 */ /* 0x000fe20008000000 */
[----:B------:R-:W-:Y:S01]  /*19c30*/  UMOV UR17, UR25 ;  /* 0x0000001900117c82 */ /* 0x000fe20008000000 */
[----:B------:R-:W-:Y:S01]  /*19c40*/  UMOV UR34, 0x80 ;  /* 0x0000008000227882 */ /* 0x000fe20000000000 */
[----:B------:R-:W-:Y:S01]  /*19c50*/  UMOV UR35, UR27 ;  /* 0x0000001b00237c82 */ /* 0x000fe20008000000 */
[----:B------:R1:W-:Y:S01]  /*19c60*/  UTMALDG.4D [UR24], [UR8], desc[UR12] ;  /* 0x00000c18080075b4 */ /* 0x0003e20008019000 */
[----:B------:R-:W-:Y:S01]  /*19c70*/  UMOV UR33, UR25 ;  /* 0x0000001900217c82 */ /* 0x000fe20008000000 */
[----:B------:R1:W-:Y:S02]  /*19c80*/  UTMALDG.4D [UR16], [UR8], desc[UR12] ;  /* 0x00000c10080075b4 */ /* 0x0003e40008019000 */
[----:B------:R1:W-:Y:S02]  /*19c90*/  UTMALDG.4D [UR32], [UR8], desc[UR12] ;  /* 0x00000c20080075b4 */ /* 0x0003e40008019000 */
[----:B-1----:R-:W-:Y:S01]  /*19ca0*/  NOP ;  /* 0x0000000000007918 */ /* 0x002fe20000000000 */
.L_x_93:
[----:B------:R-:W-:Y:S05]  /*19cb0*/  BSYNC B0 ;  /* 0x0000000000007941 */ /* 0x000fea0003800000 */
.L_x_92:
[----:B------:R-:W-:-:S04]  /*19cc0*/  MOV R3, UR4 ;  /* 0x0000000400037c02 */ /* 0x000fc80008000f00 */
[----:B------:R-:W-:-:S13]  /*19cd0*/  ISETP.GE.AND P0, PT, R3, 0x2, PT ;  /* 0x000000020300780c */ /* 0x000fda0003f06270 */
[----:B------:R-:W-:Y:S05]  /*19ce0*/  @!P0 EXIT ;  /* 0x000000000000894d */ /* 0x000fea0003800000 */
[----:B------:R-:W-:Y:S01]  /*19cf0*/  USHF.L.U32 UR5, UR4, 0x1, URZ ;  /* 0x0000000104057899 */ /* 0x000fe2000800063f */
[----:B------:R-:W-:Y:S01]  /*19d00*/  IMAD.U32 R3, RZ, RZ, UR6 ;  /* 0x00000006ff037e24 */ /* 0x000fe2000f8e00ff */
[----:B------:R-:W-:Y:S01]  /*19d10*/  LOP3.LUT P0, RZ, R0, 0x1f, RZ, 0xc0, !PT ;  /* 0x0000001f00ff7812 */ /* 0x000fe2000780c0ff */
[----:B------:R-:W-:Y:S01]  /*19d20*/  BSSY B0, `(.L_x_97) ;  /* 0x0000072000007945 */ /* 0x000fe20003800000 */
[----:B------:R-:W-:Y:S02]  /*19d30*/  MOV R0, 0x1 ;  /* 0x0000000100007802 */ /* 0x000fe40000000f00 */
[----:B------:R-:W-:Y:S01]  /*19d40*/  PLOP3.LUT P0, PT, P0, P2, PT, 0x2a, 0x0 ;  /* 0x000000000000781c */ /* 0x000fe20000704572 */
[----:B------:R-:W-:Y:S01]  /*19d50*/  IMAD.U32 R9, RZ, RZ, UR5 ;  /* 0x00000005ff097e24 */ /* 0x000fe2000f8e00ff */
[----:B------:R-:W-:-:S11]  /*19d60*/  LOP3.LUT R3, R3, 0x2, RZ, 0xfc, !PT ;  /* 0x0000000203037812 */ /* 0x000fd600078efcff */
.L_x_108:
[----:B------:R-:W-:Y:S04]  /*19d70*/  BSSY B1, `(.L_x_98) ;  /* 0x0000033000017945 */ /* 0x000fe80003800000 */
[----:B------:R-:W-:Y:S05]  /*19d80*/  @!P3 BRA `(.L_x_99) ;  /* 0x0000000000c4b947 */ /* 0x000fea0003800000 */
[----:B------:R-:W1:Y:S01]  /*19d90*/  S2R R5, SR_CgaCtaId ;  /* 0x0000000000057919 */ /* 0x000e620000008800 */
[----:B------:R-:W-:-:S04]  /*19da0*/  MOV R4, 0x400 ;  /* 0x0000040000047802 */ /* 0x000fc80000000f00 */
[----:B-1----:R-:W-:Y:S02]  /*19db0*/  LEA R5, R5, R4, 0x18 ;  /* 0x0000000405057211 */ /* 0x002fe400078ec0ff */
[----:B------:R-:W-:Y:S02]  /*19dc0*/  SHF.L.U32 R4, R0, 0x1f, RZ ;  /* 0x0000001f00047819 */ /* 0x000fe400000006ff */
[----:B------:R-:W-:-:S04]  /*19dd0*/  LEA R7, R2, R5, 0x3 ;  /* 0x0000000502077211 */ /* 0x000fc800078e18ff */
[----:B------:R-:W1:Y:S02]  /*19de0*/  SYNCS.PHASECHK.TRANS64.TRYWAIT P4, [R7+URZ+0x84028], R4 ;  /* 0x08402804070075a7 */ /* 0x000e64000808017f */
[----:B-1----:R-:W-:Y:S05]  /*19df0*/  @!P4 BRA `(.L_x_100) ;  /* 0x0000000800c0c947 */ /* 0x002fea0003800000 */
.L_x_120:
[----:B-1----:R-:W-:-:S04]  /*19e00*/  @P2 IMAD.MOV.U32 R4, RZ, RZ, 0x18000 ;  /* 0x00018000ff042424 */ /* 0x002fc800078e00ff */
[----:B------:R1:W-:Y:S02]  /*19e10*/  @P2 SYNCS.ARRIVE.TRANS64 RZ, [R7+URZ+0x84000], R4 ;  /* 0x0840000407ff29a7 */ /* 0x0003e4000800003f */
[----:B-1----:R-:W-:-:S04]  /*19e20*/  PRMT R4, R3, 0x9910, RZ ;  /* 0x0000991003047816 */ /* 0x002fc800000000ff */
[----:B------:R-:W-:-:S13]  /*19e30*/  ISETP.NE.AND P4, PT, R4, 0x2, PT ;  /* 0x000000020400780c */ /* 0x000fda0003f85270 */
[----:B------:R-:W-:Y:S05]  /*19e40*/  @P4 BRA `(.L_x_101) ;  /* 0x0000000000044947 */ /* 0x000fea0003800000 */
[----:B------:R-:W-:Y:S01]  /*19e50*/  BPT.TRAP 0x1 ;  /* 0x000000040000795c */ /* 0x000fe20000300000 */
.L_x_101:
[----:B------:R-:W-:Y:S05]  /*19e60*/  @P0 BRA `(.L_x_102) ;  /* 0x0000000000040947 */ /* 0x000fea0003800000 */
[----:B------:R-:W-:Y:S01]  /*19e70*/  BPT.TRAP 0x1 ;  /* 0x000000040000795c */ /* 0x000fe20000300000 */
.L_x_102:
[----:B------:R-:W-:Y:S01]  /*19e80*/  IMAD R5, R2, 0x18000, R5 ;  /* 0x0001800002057824 */ /* 0x000fe200078e0205 */
[----:B------:R-:W-:Y:S01]  /*19e90*/  R2UR UR33, R7 ;  /* 0x00000000072172ca */ /* 0x000fe200000e0000 */
[----:B------:R-:W-:Y:S01]  /*19ea0*/  ULDC.64 UR8, c[0x0][0x198] ;  /* 0x0000660000087ab9 */ /* 0x000fe20000000a00 */
[----:B------:R-:W-:Y:S01]  /*19eb0*/  R2UR UR35, R8 ;  /* 0x00000000082372ca */ /* 0x000fe200000e0000 */
[----:B------:R-:W-:Y:S01]  /*19ec0*/  UIADD3 UR8, UP0, UR8, 0x1f0, URZ ;  /* 0x000001f008087890 */ /* 0x000fe2000ff1e03f */
[----:B------:R-:W-:Y:S01]  /*19ed0*/  R2UR UR16, R5 ;  /* 0x00000000051072ca */ /* 0x000fe200000e0000 */
[----:B------:R-:W-:Y:S01]  /*19ee0*/  UMOV UR12, 0x0 ;  /* 0x00000000000c7882 */ /* 0x000fe20000000000 */
[----:B------:R-:W-:Y:S01]  /*19ef0*/  UMOV UR13, 0x10000000 ;  /* 0x10000000000d7882 */ /* 0x000fe20000000000 */
[----:B------:R-:W-:Y:S01]  /*19f00*/  UIADD3.X UR9, URZ, UR9, URZ, UP0, !UPT ;  /* 0x000000093f097290 */ /* 0x000fe200087fe43f */
[----:B------:R-:W-:Y:S01]  /*19f10*/  IADD3 R2, R2, 0x1, RZ ;  /* 0x0000000102027810 */ /* 0x000fe20007ffe0ff */
[----:B------:R-:W-:Y:S01]  /*19f20*/  UMOV UR34, URZ ;  /* 0x0000003f00227c82 */ /* 0x000fe20008000000 */
[----:B------:R-:W-:Y:S01]  /*19f30*/  UMOV UR26, 0x40 ;  /* 0x00000040001a7882 */ /* 0x000fe20000000000 */
[----:B------:R-:W-:Y:S01]  /*19f40*/  UMOV UR28, UR36 ;  /* 0x00000024001c7c82 */ /* 0x000fe20008000000 */
[----:B------:R-:W-:Y:S01]  /*19f50*/  UMOV UR29, UR37 ;  /* 0x00000025001d7c82 */ /* 0x000fe20008000000 */
[----:B------:R-:W-:Y:S01]  /*19f60*/  UIADD3 UR33, UR33, 0x84000, URZ ;  /* 0x0008400021217890 */ /* 0x000fe2000fffe03f */
[----:B------:R-:W-:Y:S01]  /*19f70*/  ISETP.NE.AND P4, PT, R2, 0x5, PT ;  /* 0x000000050200780c */ /* 0x000fe20003f85270 */
[----:B------:R-:W-:-:S02]  /*19f80*/  USHF.L.U32 UR35, UR35, 0x8, URZ ;  /* 0x0000000823237899 */ /* 0x000fc4000800063f */
[----:B------:R-:W-:Y:S01]  /*19f90*/  UIADD3 UR32, UR16, 0xc000, URZ ;  /* 0x0000c00010207890 */ /* 0x000fe2000fffe03f */
[----:B------:R-:W-:Y:S01]  /*19fa0*/  SEL R5, RZ, 0x1, P4 ;  /* 0x00000001ff057807 */ /* 0x000fe20002000000 */
[----:B------:R-:W-:Y:S01]  /*19fb0*/  UIADD3 UR24, UR16, 0x14000, URZ ;  /* 0x0001400010187890 */ /* 0x000fe2000fffe03f */
[----:B------:R-:W-:Y:S01]  /*19fc0*/  SEL R2, R2, RZ, P4 ;  /* 0x000000ff02027207 */ /* 0x000fe20002000000 */
[----:B------:R-:W-:Y:S01]  /*19fd0*/  UIADD3 UR16, UR16, 0x1c000, URZ ;  /* 0x0001c00010107890 */ /* 0x000fe2000fffe03f */
[----:B------:R-:W-:Y:S01]  /*19fe0*/  LOP3.LUT R0, R0, R5, RZ, 0x3c, !PT ;  /* 0x0000000500007212 */ /* 0x000fe200078e3cff */
[----:B------:R-:W-:Y:S01]  /*19ff0*/  UMOV UR25, UR33 ;  /* 0x0000002100197c82 */ /* 0x000fe20008000000 */
[----:B------:R-:W-:Y:S01]  /*1a000*/  UMOV UR27, UR35 ;  /* 0x00000023001b7c82 */ /* 0x000fe20008000000 */
[----:B------:R-:W-:Y:S01]  /*1a010*/  UMOV UR18, 0x80 ;  /* 0x0000008000127882 */ /* 0x000fe20000000000 */
[----:B------:R-:W-:Y:S01]  /*1a020*/  UMOV UR20, UR36 ;  /* 0x0000002400147c82 */ /* 0x000fe20008000000 */
[----:B------:R-:W-:Y:S01]  /*1a030*/  UMOV UR21, UR37 ;  /* 0x0000002500157c82 */ /* 0x000fe20008000000 */
[----:B------:R-:W-:Y:S01]  /*1a040*/  UMOV UR17, UR33 ;  /* 0x0000002100117c82 */ /* 0x000fe20008000000 */
[----:B------:R-:W-:Y:S01]  /*1a050*/  UMOV UR19, UR35 ;  /* 0x0000002300137c82 */ /* 0x000fe20008000000 */
[----:B------:R1:W-:Y:S01]  /*1a060*/  UTMALDG.4D [UR32], [UR8], desc[UR12] ;  /* 0x00000c20080075b4 */ /* 0x0003e20008019000 */
[----:B------:R1:W-:Y:S01]  /*1a070*/  UTMALDG.4D [UR24], [UR8], desc[UR12] ;  /* 0x00000c18080075b4 */ /* 0x0003e20008019000 */
[----:B------:R1:W-:Y:S02]  /*1a080*/  UTMALDG.4D [UR16], [UR8], desc[UR12] ;  /* 0x00000c10080075b4 */ /* 0x0003e40008019000 */
[----:B-1----:R-:W-:Y:S01]  /*1a090*/  NOP ;  /* 0x0000000000007918 */ /* 0x002fe20000000000 */
.L_x_99:
[----:B------:R-:W-:Y:S05]  /*1a0a0*/  BSYNC B1 ;  /* 0x0000000000017941 */ /* 0x000fea0003800000 */
.L_x_98:
[----:B------:R-:W-:Y:S01]  /*1a0b0*/  ISETP.LT.OR P4, PT, R9, 0x4, !P3 ;  /* 0x000000040900780c */ /* 0x000fe20005f81670 */
[----:B------:R-:W-:-:S12]  /*1a0c0*/  BSSY B1, `(.L_x_103) ;  /* 0x0000034000017945 */ /* 0x000fd80003800000 */
[----:B------:R-:W-:Y:S05]  /*1a0d0*/  @P4 BRA `(.L_x_104) ;  /* 0x0000000000c84947 */ /* 0x000fea0003800000 */
[----:B------:R-:W1:Y:S01]  /*1a0e0*/  S2R R5, SR_CgaCtaId ;  /* 0x0000000000057919 */ /* 0x000e620000008800 */
[----:B------:R-:W-:Y:S02]  /*1a0f0*/  MOV R4, 0x400 ;  /* 0x0000040000047802 */ /* 0x000fe40000000f00 */
[----:B------:R-:W-:Y:S02]  /*1a100*/  SHF.L.U32 R7, R0, 0x1f, RZ ;  /* 0x0000001f00077819 */ /* 0x000fe400000006ff */
[----:B-1----:R-:W-:-:S05]  /*1a110*/  LEA R5, R5, R4, 0x18 ;  /* 0x0000000405057211 */ /* 0x002fca00078ec0ff */
[----:B------:R-:W-:-:S04]  /*1a120*/  IMAD R4, R2, 0x8, R5 ;  /* 0x0000000802047824 */ /* 0x000fc800078e0205 */
[----:B------:R-:W1:Y:S02]  /*1a130*/  SYNCS.PHASECHK.TRANS64.TRYWAIT P4, [R4+URZ+0x84028], R7 ;  /* 0x08402807040075a7 */ /* 0x000e64000808017f */
[----:B-1----:R-:W-:Y:S05]  /*1a140*/  @!P4 BRA `(.L_x_105) ;  /* 0x000000080000c947 */ /* 0x002fea0003800000 */
.L_x_121:
[----:B------:R-:W-:Y:S02]  /*1a150*/  PRMT R6, R3, 0x9910, RZ ;  /* 0x0000991003067816 */ /* 0x000fe400000000ff */
[----:B-1----:R-:W-:Y:S02]  /*1a160*/  @P1 MOV R7, 0x18000 ;  /* 0x0001800000071802 */ /* 0x002fe40000000f00 */
[----:B------:R-:W-:Y:S02]  /*1a170*/  ISETP.NE.AND P4, PT, R6, 0x2, PT ;  /* 0x000000020600780c */ /* 0x000fe40003f85270 */
[----:B------:R1:W-:Y:S11]  /*1a180*/  @P1 SYNCS.ARRIVE.TRANS64 RZ, [R4+URZ+0x84000], R7 ;  /* 0x0840000704ff19a7 */ /* 0x0003f6000800003f */
[----:B-1----:R-:W-:Y:S05]  /*1a190*/  @P4 BRA `(.L_x_106) ;  /* 0x0000000000044947 */ /* 0x002fea0003800000 */
[----:B------:R-:W-:Y:S01]  /*1a1a0*/  BPT.TRAP 0x1 ;  /* 0x000000040000795c */ /* 0x000fe20000300000 */
.L_x_106:
[----:B------:R-:W-:Y:S05]  /*1a1b0*/  @P0 BRA `(.L_x_107) ;  /* 0x0000000000040947 */ /* 0x000fea0003800000 */
[----:B------:R-:W-:Y:S01]  /*1a1c0*/  BPT.TRAP 0x1 ;  /* 0x000000040000795c */ /* 0x000fe20000300000 */
.L_x_107:
        /* <DEDUP_REMOVED lines=9> */
[----:B------:R-:W-:Y:S01]  /*1a260*/  VIADD R2, R2, 0x1 ;  /* 0x0000000102027836 */ /* 0x000fe20000000000 */
[----:B------:R-:W-:Y:S01]  /*1a270*/  UMOV UR34, URZ ;  /* 0x0000003f00227c82 */ /* 0x000fe20008000000 */
[----:B------:R-:W-:Y:S01]  /*1a280*/  UMOV UR26, 0x40 ;  /* 0x00000040001a7882 */ /* 0x000fe20000000000 */
[----:B------:R-:W-:Y:S01]  /*1a290*/  UMOV UR28, UR36 ;  /* 0x00000024001c7c82 */ /* 0x000fe20008000000 */
[----:B------:R-:W-:Y:S01]  /*1a2a0*/  UMOV UR29, UR37 ;  /* 0x00000025001d7c82 */ /* 0x000fe20008000000 */
[----:B------:R-:W-:Y:S01]  /*1a2b0*/  UIADD3 UR33, UR33, 0x84000, URZ ;  /* 0x0008400021217890 */ /* 0x000fe2000fffe03f */
[----:B------:R-:W-:Y:S01]  /*1a2c0*/  ISETP.NE.AND P4, PT, R2, 0x5, PT ;  /* 0x000000050200780c */ /* 0x000fe20003f85270 */
[----:B------:R-:W-:Y:S01]  /*1a2d0*/  USHF.L.U32 UR35, UR35, 0x8, URZ ;  /* 0x0000000823237899 */ /* 0x000fe2000800063f */
[----:B------:R-:W-:Y:S01]  /*1a2e0*/  IADD3 R8, R8, 0x1, RZ ;  /* 0x0000000108087810 */ /* 0x000fe20007ffe0ff */
        /* <DEDUP_REMOVED lines=17> */
.L_x_104:
[----:B------:R-:W-:Y:S05]  /*1a400*/  BSYNC B1 ;  /* 0x0000000000017941 */ /* 0x000fea0003800000 */
.L_x_103:
[C---:B------:R-:W-:Y:S01]  /*1a410*/  ISETP.GT.AND P4, PT, R9.reuse, 0x4, PT ;  /* 0x000000040900780c */ /* 0x040fe20003f84270 */
[----:B------:R-:W-:-:S12]  /*1a420*/  VIADD R9, R9, 0xfffffffe ;  /* 0xfffffffe09097836 */ /* 0x000fd80000000000 */
[----:B------:R-:W-:Y:S05]  /*1a430*/  @P4 BRA `(.L_x_108) ;  /* 0xfffffff8004c4947 */ /* 0x000fea000383ffff */
[----:B------:R-:W-:Y:S05]  /*1a440*/  BSYNC B0 ;  /* 0x0000000000007941 */ /* 0x000fea0003800000 */
.L_x_97:
[----:B------:R-:W-:Y:S05]  /*1a450*/  EXIT ;  /* 0x000000000000794d */ /* 0x000fea0003800000 */
.L_x_15:
[----:B-1----:R-:W-:-:S04]  /*1a460*/  MOV R3, UR8 ;  /* 0x0000000800037c02 */ /* 0x002fc80008000f00 */
[----:B------:R1:W2:Y:S03]  /*1a470*/  SYNCS.PHASECHK.TRANS64.TRYWAIT P1, [R3+URZ+0x84050], R6 ;  /* 0x08405006030075a7 */ /* 0x0002a6000802017f */
[----:B--2---:R-:W-:Y:S05]  /*1a480*/  @!P1 NANOSLEEP.SYNCS 0x989680 ;  /* 0x009896800000995d */ /* 0x004fea0003900000 */
[----:B------:R-:W2:Y:S02]  /*1a490*/  @!P1 SYNCS.PHASECHK.TRANS64 P1, [R3+URZ+0x84050], R6 ;  /* 0x08405006030095a7 */ /* 0x000ea4000802007f */
[----:B--2---:R-:W-:Y:S05]  /*1a4a0*/  @!P1 BRA `(.L_x_15) ;  /* 0xfffffffc00ec9947 */ /* 0x004fea000383ffff */
[----:B------:R-:W-:Y:S05]  /*1a4b0*/  BRA `(.L_x_109) ;  /* 0xfffffe6800987947 */ /* 0x000fea000383ffff */
.L_x_17:
[----:B--2---:R-:W-:-:S04]  /*1a4c0*/  IMAD.U32 R4, RZ, RZ, UR36 ;  /* 0x00000024ff047e24 */ /* 0x004fc8000f8e00ff */
[----:B------:R2:W3:Y:S03]  /*1a4d0*/  SYNCS.PHASECHK.TRANS64.TRYWAIT P1, [R4+URZ+0x84000], R5 ;  /* 0x08400005040075a7 */ /* 0x0004e6000802017f */
[----:B---3--:R-:W-:Y:S05]  /*1a4e0*/  @!P1 NANOSLEEP.SYNCS 0x989680 ;  /* 0x009896800000995d */ /* 0x008fea0003900000 */
[----:B------:R-:W3:Y:S02]  /*1a4f0*/  @!P1 SYNCS.PHASECHK.TRANS64 P1, [R4+URZ+0x84000], R5 ;  /* 0x08400005040095a7 */ /* 0x000ee4000802007f */
[----:B---3--:R-:W-:Y:S05]  /*1a500*/  @!P1 BRA `(.L_x_17) ;  /* 0xfffffffc00ec9947 */ /* 0x008fea000383ffff */
[----:B------:R-:W-:Y:S05]  /*1a510*/  BRA `(.L_x_110) ;  /* 0xfffffe6800a47947 */ /* 0x000fea000383ffff */
.L_x_18:
[----:B-12---:R-:W-:-:S04]  /*1a520*/  MOV R4, UR4 ;  /* 0x0000000400047c02 */ /* 0x006fc80008000f00 */
[----:B------:R1:W2:Y:S03]  /*1a530*/  SYNCS.PHASECHK.TRANS64.TRYWAIT P1, [R4+URZ+-0x8], R3 ;  /* 0xfffff803040075a7 */ /* 0x0002a6000802017f */
[----:B--2---:R-:W-:Y:S05]  /*1a540*/  @!P1 NANOSLEEP.SYNCS 0x989680 ;  /* 0x009896800000995d */ /* 0x004fea0003900000 */
[----:B------:R-:W2:Y:S02]  /*1a550*/  @!P1 SYNCS.PHASECHK.TRANS64 P1, [R4+URZ+-0x8], R3 ;  /* 0xfffff803040095a7 */ /* 0x000ea4000802007f */
[----:B--2---:R-:W-:Y:S05]  /*1a560*/  @!P1 BRA `(.L_x_18) ;  /* 0xfffffffc00ec9947 */ /* 0x004fea000383ffff */
[----:B------:R-:W-:Y:S05]  /*1a570*/  BRA `(.L_x_111) ;  /* 0xfffffe6800a07947 */ /* 0x000fea000383ffff */
.L_x_20:
[----:B-1----:R-:W-:-:S04]  /*1a580*/  IMAD.U32 R8, RZ, RZ, UR36 ;  /* 0x00000024ff087e24 */ /* 0x002fc8000f8e00ff */
[----:B------:R1:W2:Y:S03]  /*1a590*/  SYNCS.PHASECHK.TRANS64.TRYWAIT P1, [R8+URZ+0x84008], R5 ;  /* 0x08400805080075a7 */ /* 0x0002a6000802017f */
[----:B--2---:R-:W-:Y:S05]  /*1a5a0*/  @!P1 NANOSLEEP.SYNCS 0x989680 ;  /* 0x009896800000995d */ /* 0x004fea0003900000 */
[----:B------:R-:W2:Y:S02]  /*1a5b0*/  @!P1 SYNCS.PHASECHK.TRANS64 P1, [R8+URZ+0x84008], R5 ;  /* 0x08400805080095a7 */ /* 0x000ea4000802007f */
[----:B--2---:R-:W-:Y:S05]  /*1a5c0*/  @!P1 BRA `(.L_x_20) ;  /* 0xfffffffc00ec9947 */ /* 0x004fea000383ffff */
[----:B------:R-:W-:Y:S05]  /*1a5d0*/  BRA `(.L_x_112) ;  /* 0xfffffec400807947 */ /* 0x000fea000383ffff */
.L_x_25:
[----:B-1----:R-:W-:-:S04]  /*1a5e0*/  MOV R7, UR6 ;  /* 0x0000000600077c02 */ /* 0x002fc80008000f00 */
[----:B------:R1:W2:Y:S03]  /*1a5f0*/  SYNCS.PHASECHK.TRANS64.TRYWAIT P2, [R7+URZ+0x84000], R4 ;  /* 0x08400004070075a7 */ /* 0x0002a6000804017f */
[----:B--2---:R-:W-:Y:S05]  /*1a600*/  @!P2 NANOSLEEP.SYNCS 0x989680 ;  /* 0x009896800000a95d */ /* 0x004fea0003900000 */
[----:B------:R-:W2:Y:S02]  /*1a610*/  @!P2 SYNCS.PHASECHK.TRANS64 P2, [R7+URZ+0x84000], R4 ;  /* 0x084000040700a5a7 */ /* 0x000ea4000804007f */
[----:B--2---:R-:W-:Y:S05]  /*1a620*/  @!P2 BRA `(.L_x_25) ;  /* 0xfffffffc00eca947 */ /* 0x004fea000383ffff */
[----:B------:R-:W-:Y:S05]  /*1a630*/  BRA `(.L_x_113) ;  /* 0xfffffed000007947 */ /* 0x000fea000383ffff */
.L_x_29:
[----:B-1----:R-:W-:-:S04]  /*1a640*/  IMAD.U32 R6, RZ, RZ, UR7 ;  /* 0x00000007ff067e24 */ /* 0x002fc8000f8e00ff */
[----:B------:R1:W2:Y:S03]  /*1a650*/  SYNCS.PHASECHK.TRANS64.TRYWAIT P2, [R6+URZ+0x84000], R5 ;  /* 0x08400005060075a7 */ /* 0x0002a6000804017f */
[----:B--2---:R-:W-:Y:S05]  /*1a660*/  @!P2 NANOSLEEP.SYNCS 0x989680 ;  /* 0x009896800000a95d */ /* 0x004fea0003900000 */
[----:B------:R-:W2:Y:S02]  /*1a670*/  @!P2 SYNCS.PHASECHK.TRANS64 P2, [R6+URZ+0x84000], R5 ;  /* 0x084000050600a5a7 */ /* 0x000ea4000804007f */
[----:B--2---:R-:W-:Y:S05]  /*1a680*/  @!P2 BRA `(.L_x_29) ;  /* 0xfffffffc00eca947 */ /* 0x004fea000383ffff */
[----:B------:R-:W-:Y:S05]  /*1a690*/  BRA `(.L_x_28) ;  /* 0xffffff2400207947 */ /* 0x000fea000383ffff */
.L_x_37:
[----:B-1----:R-:W-:-:S04]  /*1a6a0*/  MOV R7, UR6 ;  /* 0x0000000600077c02 */ /* 0x002fc80008000f00 */
[----:B------:R1:W2:Y:S03]  /*1a6b0*/  SYNCS.PHASECHK.TRANS64.TRYWAIT P2, [R7+URZ+0x84000], R4 ;  /* 0x08400004070075a7 */ /* 0x0002a6000804017f */
[----:B--2---:R-:W-:Y:S05]  /*1a6c0*/  @!P2 NANOSLEEP.SYNCS 0x989680 ;  /* 0x009896800000a95d */ /* 0x004fea0003900000 */
[----:B------:R-:W2:Y:S02]  /*1a6d0*/  @!P2 SYNCS.PHASECHK.TRANS64 P2, [R7+URZ+0x84000], R4 ;  /* 0x084000040700a5a7 */ /* 0x000ea4000804007f */
[----:B--2---:R-:W-:Y:S05]  /*1a6e0*/  @!P2 BRA `(.L_x_37) ;  /* 0xfffffffc00eca947 */ /* 0x004fea000383ffff */
[----:B------:R-:W-:Y:S05]  /*1a6f0*/  BRA `(.L_x_114) ;  /* 0xffffff30009c7947 */ /* 0x000fea000383ffff */
.L_x_41:
[----:B-1----:R-:W-:-:S04]  /*1a700*/  IMAD.U32 R5, RZ, RZ, UR7 ;  /* 0x00000007ff057e24 */ /* 0x002fc8000f8e00ff */
[----:B------:R1:W2:Y:S03]  /*1a710*/  SYNCS.PHASECHK.TRANS64.TRYWAIT P2, [R5+URZ+0x84000], R84 ;  /* 0x08400054050075a7 */ /* 0x0002a6000804017f */
[----:B--2---:R-:W-:Y:S05]  /*1a720*/  @!P2 NANOSLEEP.SYNCS 0x989680 ;  /* 0x009896800000a95d */ /* 0x004fea0003900000 */
[----:B------:R-:W2:Y:S02]  /*1a730*/  @!P2 SYNCS.PHASECHK.TRANS64 P2, [R5+URZ+0x84000], R84 ;  /* 0x084000540500a5a7 */ /* 0x000ea4000804007f */
[----:B--2---:R-:W-:Y:S05]  /*1a740*/  @!P2 BRA `(.L_x_41) ;  /* 0xfffffffc00eca947 */ /* 0x004fea000383ffff */
[----:B------:R-:W-:Y:S05]  /*1a750*/  BRA `(.L_x_40) ;  /* 0xffffffac00c87947 */ /* 0x000fea000383ffff */
.L_x_57:
[----:B-1----:R-:W-:-:S04]  /*1a760*/  MOV R3, UR4 ;  /* 0x0000000400037c02 */ /* 0x002fc80008000f00 */
[----:B------:R1:W2:Y:S03]  /*1a770*/  SYNCS.PHASECHK.TRANS64.TRYWAIT P0, [R3+URZ+0x8], R0 ;  /* 0x00000800030075a7 */ /* 0x0002a6000800017f */
[----:B--2---:R-:W-:Y:S05]  /*1a780*/  @!P0 NANOSLEEP.SYNCS 0x989680 ;  /* 0x009896800000895d */ /* 0x004fea0003900000 */
[----:B------:R-:W2:Y:S02]  /*1a790*/  @!P0 SYNCS.PHASECHK.TRANS64 P0, [R3+URZ+0x8], R0 ;  /* 0x00000800030085a7 */ /* 0x000ea4000800007f */
[----:B--2---:R-:W-:Y:S05]  /*1a7a0*/  @!P0 BRA `(.L_x_57) ;  /* 0xfffffffc00ec8947 */ /* 0x004fea000383ffff */
[----:B------:R-:W-:Y:S05]  /*1a7b0*/  BRA `(.L_x_115) ;  /* 0xffffffc400d87947 */ /* 0x000fea000383ffff */
.L_x_79:
[----:B-1----:R1:W2:Y:S02]  /*1a7c0*/  SYNCS.PHASECHK.TRANS64.TRYWAIT P0, [R4+URZ+0x84060], R3 ;  /* 0x08406003040075a7 */ /* 0x0022a4000800017f */
[----:B--2---:R-:W-:Y:S05]  /*1a7d0*/  @!P0 NANOSLEEP.SYNCS 0x989680 ;  /* 0x009896800000895d */ /* 0x004fea0003900000 */
[----:B------:R-:W2:Y:S02]  /*1a7e0*/  @!P0 SYNCS.PHASECHK.TRANS64 P0, [R4+URZ+0x84060], R3 ;  /* 0x08406003040085a7 */ /* 0x000ea4000800007f */
[----:B--2---:R-:W-:Y:S05]  /*1a7f0*/  @!P0 BRA `(.L_x_79) ;  /* 0xfffffffc00f08947 */ /* 0x004fea000383ffff */
[----:B------:R-:W-:Y:S05]  /*1a800*/  BRA `(.L_x_116) ;  /* 0xffffffe800207947 */ /* 0x000fea000383ffff */
.L_x_84:
[----:B-1----:R1:W2:Y:S02]  /*1a810*/  SYNCS.PHASECHK.TRANS64.TRYWAIT P0, [R5+URZ+0x84028], R2 ;  /* 0x08402802050075a7 */ /* 0x0022a4000800017f */
[----:B--2---:R-:W-:Y:S05]  /*1a820*/  @!P0 NANOSLEEP.SYNCS 0x989680 ;  /* 0x009896800000895d */ /* 0x004fea0003900000 */
[----:B------:R-:W2:Y:S02]  /*1a830*/  @!P0 SYNCS.PHASECHK.TRANS64 P0, [R5+URZ+0x84028], R2 ;  /* 0x08402802050085a7 */ /* 0x000ea4000800007f */
[----:B--2---:R-:W-:Y:S05]  /*1a840*/  @!P0 BRA `(.L_x_84) ;  /* 0xfffffffc00f08947 */ /* 0x004fea000383ffff */
[----:B------:R-:W-:Y:S05]  /*1a850*/  BRA `(.L_x_117) ;  /* 0xffffffe800d07947 */ /* 0x000fea000383ffff */
.L_x_89:
[----:B-1----:R1:W2:Y:S02]  /*1a860*/  SYNCS.PHASECHK.TRANS64.TRYWAIT P0, [R4+URZ+0x84060], R5 ;  /* 0x08406005040075a7 */ /* 0x0022a4000800017f */
[----:B--2---:R-:W-:Y:S05]  /*1a870*/  @!P0 NANOSLEEP.SYNCS 0x989680 ;  /* 0x009896800000895d */ /* 0x004fea0003900000 */
[----:B------:R-:W2:Y:S02]  /*1a880*/  @!P0 SYNCS.PHASECHK.TRANS64 P0, [R4+URZ+0x84060], R5 ;  /* 0x08406005040085a7 */ /* 0x000ea4000800007f */
[----:B--2---:R-:W-:Y:S05]  /*1a890*/  @!P0 BRA `(.L_x_89) ;  /* 0xfffffffc00f08947 */ /* 0x004fea000383ffff */
[----:B------:R-:W-:Y:S05]  /*1a8a0*/  BRA `(.L_x_118) ;  /* 0xffffffec00847947 */ /* 0x000fea000383ffff */
.L_x_94:
[----:B-1----:R1:W2:Y:S02]  /*1a8b0*/  SYNCS.PHASECHK.TRANS64.TRYWAIT P0, [R3+URZ+0x84028], R4 ;  /* 0x08402804030075a7 */ /* 0x0022a4000800017f */
[----:B--2---:R-:W-:Y:S05]  /*1a8c0*/  @!P0 NANOSLEEP.SYNCS 0x989680 ;  /* 0x009896800000895d */ /* 0x004fea0003900000 */
[----:B------:R-:W2:Y:S02]  /*1a8d0*/  @!P0 SYNCS.PHASECHK.TRANS64 P0, [R3+URZ+0x84028], R4 ;  /* 0x08402804030085a7 */ /* 0x000ea4000800007f */
[----:B--2---:R-:W-:Y:S05]  /*1a8e0*/  @!P0 BRA `(.L_x_94) ;  /* 0xfffffffc00f08947 */ /* 0x004fea000383ffff */
[----:B------:R-:W-:Y:S05]  /*1a8f0*/  BRA `(.L_x_119) ;  /* 0xfffffff000447947 */ /* 0x000fea000383ffff */
.L_x_100:
[----:B-1----:R1:W2:Y:S02]  /*1a900*/  SYNCS.PHASECHK.TRANS64.TRYWAIT P4, [R7+URZ+0x84028], R4 ;  /* 0x08402804070075a7 */ /* 0x0022a4000808017f */
[----:B--2---:R-:W-:Y:S05]  /*1a910*/  @!P4 NANOSLEEP.SYNCS 0x989680 ;  /* 0x009896800000c95d */ /* 0x004fea0003900000 */
[----:B------:R-:W2:Y:S02]  /*1a920*/  @!P4 SYNCS.PHASECHK.TRANS64 P4, [R7+URZ+0x84028], R4 ;  /* 0x084028040700c5a7 */ /* 0x000ea4000808007f */
[----:B--2---:R-:W-:Y:S05]  /*1a930*/  @!P4 BRA `(.L_x_100) ;  /* 0xfffffffc00f0c947 */ /* 0x004fea000383ffff */
[----:B------:R-:W-:Y:S05]  /*1a940*/  BRA `(.L_x_120) ;  /* 0xfffffff4002c7947 */ /* 0x000fea000383ffff */
.L_x_105:
[----:B-1----:R1:W2:Y:S02]  /*1a950*/  SYNCS.PHASECHK.TRANS64.TRYWAIT P4, [R4+URZ+0x84028], R7 ;  /* 0x08402807040075a7 */ /* 0x0022a4000808017f */
[----:B--2---:R-:W-:Y:S05]  /*1a960*/  @!P4 NANOSLEEP.SYNCS 0x989680 ;  /* 0x009896800000c95d */ /* 0x004fea0003900000 */
[----:B------:R-:W2:Y:S02]  /*1a970*/  @!P4 SYNCS.PHASECHK.TRANS64 P4, [R4+URZ+0x84028], R7 ;  /* 0x084028070400c5a7 */ /* 0x000ea4000808007f */
[----:B--2---:R-:W-:Y:S05]  /*1a980*/  @!P4 BRA `(.L_x_105) ;  /* 0xfffffffc00f0c947 */ /* 0x004fea000383ffff */
[----:B------:R-:W-:Y:S05]  /*1a990*/  BRA `(.L_x_121) ;  /* 0xfffffff400ec7947 */ /* 0x000fea000383ffff */
        .weak           $__internal_0_$__cuda_sm20_rcp_rn_f32_slowpath
        .type           $__internal_0_$__cuda_sm20_rcp_rn_f32_slowpath,@function
        .size           $__internal_0_$__cuda_sm20_rcp_rn_f32_slowpath,(.L_x_127 - $__internal_0_$__cuda_sm20_rcp_rn_f32_slowpath)
$__internal_0_$__cuda_sm20_rcp_rn_f32_slowpath:
[----:B------:R-:W-:Y:S01]  /*1a9a0*/  IMAD.SHL.U32 R0, R2, 0x2, RZ ;  /* 0x0000000202007824 */ /* 0x000fe200078e00ff */
[----:B------:R-:W-:Y:S04]  /*1a9b0*/  BSSY B2, `(.L_x_122) ;  /* 0x0000030000027945 */ /* 0x000fe80003800000 */
[----:B------:R-:W-:-:S04]  /*1a9c0*/  SHF.R.U32.HI R20, RZ, 0x18, R0 ;  /* 0x00000018ff147819 */ /* 0x000fc80000011600 */
[----:B------:R-:W-:-:S13]  /*1a9d0*/  ISETP.NE.U32.AND P0, PT, R20, RZ, PT ;  /* 0x000000ff1400720c */ /* 0x000fda0003f05070 */
[----:B------:R-:W-:Y:S05]  /*1a9e0*/  @P0 BRA `(.L_x_123) ;  /* 0x0000000000280947 */ /* 0x000fea0003800000 */
[----:B------:R-:W-:-:S04]  /*1a9f0*/  SHF.L.U32 R0, R2, 0x1, RZ ;  /* 0x0000000102007819 */ /* 0x000fc800000006ff */
[----:B------:R-:W-:-:S13]  /*1aa00*/  ISETP.NE.AND P0, PT, R0, RZ, PT ;  /* 0x000000ff0000720c */ /* 0x000fda0003f05270 */
[----:B------:R-:W-:Y:S01]  /*1aa10*/  @P0 FFMA R10, R2, 1.84467440737095516160e+19, RZ ;  /* 0x5f800000020a0823 */ /* 0x000fe200000000ff */
[----:B------:R-:W-:Y:S08]  /*1aa20*/  @!P0 MUFU.RCP R3, R2 ;  /* 0x0000000200038308 */ /* 0x000ff00000001000 */
[----:B------:R-:W1:Y:S02]  /*1aa30*/  @P0 MUFU.RCP R11, R10 ;  /* 0x0000000a000b0308 */ /* 0x000e640000001000 */
[----:B-1----:R-:W-:-:S04]  /*1aa40*/  @P0 FFMA R0, R10, R11, -1 ;  /* 0xbf8000000a000423 */ /* 0x002fc8000000000b */
[----:B------:R-:W-:-:S04]  /*1aa50*/  @P0 FADD.FTZ R0, -R0, -RZ ;  /* 0x800000ff00000221 */ /* 0x000fc80000010100 */
[----:B------:R-:W-:-:S04]  /*1aa60*/  @P0 FFMA R0, R11, R0, R11 ;  /* 0x000000000b000223 */ /* 0x000fc8000000000b */
[----:B------:R-:W-:Y:S01]  /*1aa70*/  @P0 FFMA R3, R0, 1.84467440737095516160e+19, RZ ;  /* 0x5f80000000030823 */ /* 0x000fe200000000ff */
[----:B------:R-:W-:Y:S06]  /*1aa80*/  BRA `(.L_x_124) ;  /* 0x0000000000887947 */ /* 0x000fec0003800000 */
.L_x_123:
[----:B------:R-:W-:-:S05]  /*1aa90*/  VIADD R21, R20, 0xffffff03 ;  /* 0xffffff0314157836 */ /* 0x000fca0000000000 */
[----:B------:R-:W-:-:S13]  /*1aaa0*/  ISETP.GT.U32.AND P0, PT, R21, 0x1, PT ;  /* 0x000000011500780c */ /* 0x000fda0003f04070 */
[----:B------:R-:W-:Y:S05]  /*1aab0*/  @P0 BRA `(.L_x_125) ;  /* 0x0000000000780947 */ /* 0x000fea0003800000 */
[----:B------:R-:W-:Y:S02]  /*1aac0*/  LOP3.LUT R0, R2, 0x7fffff, RZ, 0xc0, !PT ;  /* 0x007fffff02007812 */ /* 0x000fe400078ec0ff */
[----:B------:R-:W-:Y:S02]  /*1aad0*/  MOV R12, 0x3 ;  /* 0x00000003000c7802 */ /* 0x000fe40000000f00 */
[----:B------:R-:W-:Y:S02]  /*1aae0*/  LOP3.LUT R0, R0, 0x3f800000, RZ, 0xfc, !PT ;  /* 0x3f80000000007812 */ /* 0x000fe400078efcff */
[----:B------:R-:W-:Y:S02]  /*1aaf0*/  SHF.L.U32 R12, R12, R21, RZ ;  /* 0x000000150c0c7219 */ /* 0x000fe400000006ff */
[----:B------:R-:W1:Y:S02]  /*1ab00*/  MUFU.RCP R3, R0 ;  /* 0x0000000000037308 */ /* 0x000e640000001000 */
[----:B-1----:R-:W-:-:S04]  /*1ab10*/  FFMA R10, R0, R3, -1 ;  /* 0xbf800000000a7423 */ /* 0x002fc80000000003 */
[----:B------:R-:W-:-:S04]  /*1ab20*/  FADD.FTZ R10, -R10, -RZ ;  /* 0x800000ff0a0a7221 */ /* 0x000fc80000010100 */
[CCC-:B------:R-:W-:Y:S01]  /*1ab30*/  FFMA.RM R11, R3.reuse, R10.reuse, R3.reuse ;  /* 0x0000000a030b7223 */ /* 0x1c0fe20000004003 */
[----:B------:R-:W-:-:S04]  /*1ab40*/  FFMA.RP R10, R3, R10, R3 ;  /* 0x0000000a030a7223 */ /* 0x000fc80000008003 */
[C---:B------:R-:W-:Y:S02]  /*1ab50*/  LOP3.LUT R3, R11.reuse, 0x7fffff, RZ, 0xc0, !PT ;  /* 0x007fffff0b037812 */ /* 0x040fe400078ec0ff */
[----:B------:R-:W-:Y:S02]  /*1ab60*/  FSETP.NEU.FTZ.AND P0, PT, R11, R10, PT ;  /* 0x0000000a0b00720b */ /* 0x000fe40003f1d000 */
[----:B------:R-:W-:Y:S02]  /*1ab70*/  LOP3.LUT R3, R3, 0x800000, RZ, 0xfc, !PT ;  /* 0x0080000003037812 */ /* 0x000fe400078efcff */
[----:B------:R-:W-:Y:S02]  /*1ab80*/  SEL R10, RZ, 0xffffffff, !P0 ;  /* 0xffffffffff0a7807 */ /* 0x000fe40004000000 */
[----:B------:R-:W-:-:S03]  /*1ab90*/  LOP3.LUT R12, R12, R3, RZ, 0xc0, !PT ;  /* 0x000000030c0c7212 */ /* 0x000fc600078ec0ff */
[----:B------:R-:W-:Y:S01]  /*1aba0*/  IMAD.MOV R10, RZ, RZ, -R10 ;  /* 0x000000ffff0a7224 */ /* 0x000fe200078e0a0a */
[----:B------:R-:W-:-:S04]  /*1abb0*/  SHF.R.U32.HI R12, RZ, R21, R12 ;  /* 0x00000015ff0c7219 */ /* 0x000fc8000001160c */
[----:B------:R-:W-:Y:S02]  /*1abc0*/  LOP3.LUT P1, RZ, R10, R21, R3, 0xf8, !PT ;  /* 0x000000150aff7212 */ /* 0x000fe4000782f803 */
[C---:B------:R-:W-:Y:S02]  /*1abd0*/  LOP3.LUT P0, RZ, R12.reuse, 0x1, RZ, 0xc0, !PT ;  /* 0x000000010cff7812 */ /* 0x040fe4000780c0ff */
[----:B------:R-:W-:-:S04]  /*1abe0*/  LOP3.LUT P2, RZ, R12, 0x2, RZ, 0xc0, !PT ;  /* 0x000000020cff7812 */ /* 0x000fc8000784c0ff */
[----:B------:R-:W-:Y:S02]  /*1abf0*/  PLOP3.LUT P0, PT, P0, P1, P2, 0xe0, 0x0 ;  /* 0x000000000000781c */ /* 0x000fe40000703c20 */
[----:B------:R-:W-:Y:S02]  /*1ac00*/  LOP3.LUT P1, RZ, R2, 0x7fffff, RZ, 0xc0, !PT ;  /* 0x007fffff02ff7812 */ /* 0x000fe4000782c0ff */
[----:B------:R-:W-:-:S04]  /*1ac10*/  SEL R0, RZ, 0x1, !P0 ;  /* 0x00000001ff007807 */ /* 0x000fc80004000000 */
[----:B------:R-:W-:-:S04]  /*1ac20*/  IADD3 R0, -R0, RZ, RZ ;  /* 0x000000ff00007210 */ /* 0x000fc80007ffe1ff */
[----:B------:R-:W-:Y:S01]  /*1ac30*/  ISETP.GE.AND P0, PT, R0, RZ, PT ;  /* 0x000000ff0000720c */ /* 0x000fe20003f06270 */
[----:B------:R-:W-:-:S05]  /*1ac40*/  VIADD R0, R20, 0xffffff04 ;  /* 0xffffff0414007836 */ /* 0x000fca0000000000 */
[----:B------:R-:W-:-:S07]  /*1ac50*/  SHF.R.U32.HI R3, RZ, R0, R3 ;  /* 0x00000000ff037219 */ /* 0x000fce0000011603 */
[----:B------:R-:W-:-:S05]  /*1ac60*/  @!P0 IADD3 R3, R3, 0x1, RZ ;  /* 0x0000000103038810 */ /* 0x000fca0007ffe0ff */
[----:B------:R-:W-:-:S05]  /*1ac70*/  @!P1 IMAD.SHL.U32 R3, R3, 0x2, RZ ;  /* 0x0000000203039824 */ /* 0x000fca00078e00ff */
[----:B------:R-:W-:Y:S01]  /*1ac80*/  LOP3.LUT R3, R3, 0x80000000, R2, 0xf8, !PT ;  /* 0x8000000003037812 */ /* 0x000fe200078ef802 */
[----:B------:R-:W-:Y:S06]  /*1ac90*/  BRA `(.L_x_124) ;  /* 0x0000000000047947 */ /* 0x000fec0003800000 */
.L_x_125:
[----:B------:R1:W2:Y:S02]  /*1aca0*/  MUFU.RCP R3, R2 ;  /* 0x0000000200037308 */ /* 0x0002a40000001000 */
.L_x_124:
[----:B------:R-:W-:Y:S05]  /*1acb0*/  BSYNC B2 ;  /* 0x0000000000027941 */ /* 0x000fea0003800000 */
.L_x_122:
[----:B--2---:R-:W-:Y:S01]  /*1acc0*/  MOV R0, R3 ;  /* 0x0000000300007202 */ /* 0x004fe20000000f00 */
[----:B-1----:R-:W-:Y:S01]  /*1acd0*/  IMAD.MOV.U32 R2, RZ, RZ, R13 ;  /* 0x000000ffff027224 */ /* 0x002fe200078e000d */
[----:B------:R-:W-:-:S04]  /*1ace0*/  MOV R3, 0x0 ;  /* 0x0000000000037802 */ /* 0x000fc80000000f00 */
[----:B------:R-:W-:Y:S05]  /*1acf0*/  RET.REL.NODEC R2 `(_ZN7cutlass13device_kernelINS_4fmha6kernel28FmhaKernelTmaWarpSpecializedINS1_10collective30FmhaMainloopTmaWarpSpecializedINS_10bfloat16_tEffN4cute5tupleIJNS7_1CILi128EEENS9_ILi256EEENS9_ILi192EEEEEENS8_IJiNS9_ILi1EEENS8_IJiiEEEEEESG_SG_NS4_12CausalFusionEJEEENS4_15FmhaFwdEpilogueIS6_fNS8_IJNS9_ILi64EEESC_SB_EEEEENS2_23IndividualTileSchedulerEJEEEEEvNT_6ParamsE) ;  /* 0xfffffe5002c07950 */ /* 0x000fea0003c3ffff */
.L_x_126:
[----:B------:R-:W-:-:S00]  /*1ad00*/  BRA `(.L_x_126) ;  /* 0xfffffffc00fc7947 */ /* 0x000fc0000383ffff */
[----:B------:R-:W-:-:S00]  /*1ad10*/  NOP ;  /* 0x0000000000007918 */ /* 0x000fc00000000000 */
        /* <DEDUP_REMOVED lines=14> */
.L_x_127:


//--------------------- .nv.global.init           --------------------------
	.section	.nv.global.init,"aw",@progbits
.nv.global.init:
	.type		$str$24,@object
	.size		$str$24,($str$25 - $str$24)
$str$24:
        /*0000*/ 	.byte	0x28, 0x61, 0x64, 0x64, 0x72, 0x65, 0x73, 0x73, 0x20, 0x26, 0x20, 0x6d, 0x61, 0x73, 0x6b, 0x29
        /*0010*/ 	.byte	0x20, 0x3d, 0x3d, 0x20, 0x30, 0x00
	.type		$str$25,@object
	.size		$str$25,(__unnamed_1 - $str$25)
$str$25:
        /*0016*/ 	.byte	0x2f, 0x74, 0x6d, 0x70, 0x2f, 0x63, 0x75, 0x74, 0x6c, 0x61, 0x73, 0x73, 0x5f, 0x73, 0x77, 0x65
        /*0026*/ 	.byte	0x65, 0x70, 0x5f, 0x73, 0x72, 0x63, 0x2f, 0x69, 0x6e, 0x63, 0x6c, 0x75, 0x64, 0x65, 0x2f, 0x63
        /*0036*/ 	.byte	0x75, 0x74, 0x65, 0x2f, 0x70, 0x6f, 0x69, 0x6e, 0x74, 0x65, 0x72, 0x5f, 0x66, 0x6c, 0x61, 0x67
        /*0046*/ 	.byte	0x67, 0x65, 0x64, 0x2e, 0x68, 0x70, 0x70, 0x00
	.type		__unnamed_1,@object
	.size		__unnamed_1,(__unnamed_2 - __unnamed_1)
__unnamed_1:
        /* <DEDUP_REMOVED lines=28> */
        /*020e*/ 	.byte	0x32, 0x30, 0x34, 0x38, 0x3e, 0x3e, 0x3e, 0x3e, 0x3e, 0x5d, 0x00
	.type		__unnamed_2,@object
	.size		__unnamed_2,(.L_1 - __unnamed_2)
__unnamed_2:
        /* <DEDUP_REMOVED lines=29> */
.L_1:


//--------------------- .nv.shared._ZN7cutlass13device_kernelINS_4fmha6kernel28FmhaKernelTmaWarpSpecializedINS1_10collective30FmhaMainloopTmaWarpSpecializedINS_10bfloat16_tEffN4cute5tupleIJNS7_1CILi128EEENS9_ILi256EEENS9_ILi192EEEEEENS8_IJiNS9_ILi1EEENS8_IJiiEEEEEESG_SG_NS4_12CausalFusionEJEEENS4_15FmhaFwdEpilogueIS6_fNS8_IJNS9_ILi64EEESC_SB_EEEEENS2_23IndividualTileSchedulerEJEEEEEvNT_6ParamsE --------------------------
	.section	.nv.shared._ZN7cutlass13device_kernelINS_4fmha6kernel28FmhaKernelTmaWarpSpecializedINS1_10collective30FmhaMainloopTmaWarpSpecializedINS_10bfloat16_tEffN4cute5tupleIJNS7_1CILi128EEENS9_ILi256EEENS9_ILi192EEEEEENS8_IJiNS9_ILi1EEENS8_IJiiEEEEEESG_SG_NS4_12CausalFusionEJEEENS4_15FmhaFwdEpilogueIS6_fNS8_IJNS9_ILi64EEESC_SB_EEEEENS2_23IndividualTileSchedulerEJEEEEEvNT_6ParamsE,"aw",@nobits
	.sectionflags	@""
	.align	16
	.zero		1024


//--------------------- .nv.shared.reserved.0     --------------------------
	.section	.nv.shared.reserved.0,"aw",@nobits
	.weak		__nv_reservedSMEM_offset_0_alias
	.size		__nv_reservedSMEM_offset_0_alias, 0, 0
	.other		__nv_reservedSMEM_offset_0_alias,@"STO_CUDA_RESERVED_SHARED STV_DEFAULT"
__nv_reservedSMEM_offset_0_alias:
	.zero		0


//--------------------- .nv.global                --------------------------
	.section	.nv.global,"aw",@nobits
.nv.global:
	.type		_ZN39_INTERNAL_cc2ef901_4_k_cu_3c3c9a8f_28834cute1_E,@object
	.size		_ZN39_INTERNAL_cc2ef901_4_k_cu_3c3c9a8f_28834cute1_E,(_ZN39_INTERNAL_cc2ef901_4_k_cu_3c3c9a8f_28834cuda3std3__45__cpo6cbeginE - _ZN39_INTERNAL_cc2ef901_4_k_cu_3c3c9a8f_28834cute1_E)
_ZN39_INTERNAL_cc2ef901_4_k_cu_3c3c9a8f_28834cute1_E:
	.zero		1
	.type		_ZN39_INTERNAL_cc2ef901_4_k_cu_3c3c9a8f_28834cuda3std3__45__cpo6cbeginE,@object
	.size		_ZN39_INTERNAL_cc2ef901_4_k_cu_3c3c9a8f_28834cuda3std3__45__cpo6cbeginE,(_ZN39_INTERNAL_cc2ef901_4_k_cu_3c3c9a8f_28834cuda3std3__48in_placeE - _ZN39_INTERNAL_cc2ef901_4_k_cu_3c3c9a8f_28834cuda3std3__45__cpo6cbeginE)
_ZN39_INTERNAL_cc2ef901_4_k_cu_3c3c9a8f_28834cuda3std3__45__cpo6cbeginE:
	.zero		1
	.type		_ZN39_INTERNAL_cc2ef901_4_k_cu_3c3c9a8f_28834cuda3std3__48in_placeE,@object
	.size		_ZN39_INTERNAL_cc2ef901_4_k_cu_3c3c9a8f_28834cuda3std3__48in_placeE,(_ZN39_INTERNAL_cc2ef901_4_k_cu_3c3c9a8f_28834cuda3std6ranges3__45__cpo9iter_moveE - _ZN39_INTERNAL_cc2ef901_4_k_cu_3c3c9a8f_28834cuda3std3__48in_placeE)
_ZN39_INTERNAL_cc2ef901_4_k_cu_3c3c9a8f_28834cuda3std3__48in_placeE:
	.zero		1
	.type		_ZN39_INTERNAL_cc2ef901_4_k_cu_3c3c9a8f_28834cuda3std6ranges3__45__cpo9iter_moveE,@object
	.size		_ZN39_INTERNAL_cc2ef901_4_k_cu_3c3c9a8f_28834cuda3std6ranges3__45__cpo9iter_moveE,(_ZN39_INTERNAL_cc2ef901_4_k_cu_3c3c9a8f_28834cuda3std3__45__cpo5beginE - _ZN39_INTERNAL_cc2ef901_4_k_cu_3c3c9a8f_28834cuda3std6ranges3__45__cpo9iter_moveE)
_ZN39_INTERNAL_cc2ef901_4_k_cu_3c3c9a8f_28834cuda3std6ranges3__45__cpo9iter_moveE:
	.zero		1
	.type		_ZN39_INTERNAL_cc2ef901_4_k_cu_3c3c9a8f_28834cuda3std3__45__cpo5beginE,@object
	.size		_ZN39_INTERNAL_cc2ef901_4_k_cu_3c3c9a8f_28834cuda3std3__45__cpo5beginE,(_ZN39_INTERNAL_cc2ef901_4_k_cu_3c3c9a8f_28834cuda3std3__441_GLOBAL__N__cc2ef901_4_k_cu_3c3c9a8f_28836ignoreE - _ZN39_INTERNAL_cc2ef901_4_k_cu_3c3c9a8f_28834cuda3std3__45__cpo5beginE)
_ZN39_INTERNAL_cc2ef901_4_k_cu_3c3c9a8f_28834cuda3std3__45__cpo5beginE:
	.zero		1
	.type		_ZN39_INTERNAL_cc2ef901_4_k_cu_3c3c9a8f_28834cuda3std3__441_GLOBAL__N__cc2ef901_4_k_cu_3c3c9a8f_28836ignoreE,@object
	.size		_ZN39_INTERNAL_cc2ef901_4_k_cu_3c3c9a8f_28834cuda3std3__441_GLOBAL__N__cc2ef901_4_k_cu_3c3c9a8f_28836ignoreE,(_ZN39_INTERNAL_cc2ef901_4_k_cu_3c3c9a8f_28834cute7productE - _ZN39_INTERNAL_cc2ef901_4_k_cu_3c3c9a8f_28834cuda3std3__441_GLOBAL__N__cc2ef901_4_k_cu_3c3c9a8f_28836ignoreE)
_ZN39_INTERNAL_cc2ef901_4_k_cu_3c3c9a8f_28834cuda3std3__441_GLOBAL__N__cc2ef901_4_k_cu_3c3c9a8f_28836ignoreE:
	.zero		1
	.type		_ZN39_INTERNAL_cc2ef901_4_k_cu_3c3c9a8f_28834cute7productE,@object
	.size		_ZN39_INTERNAL_cc2ef901_4_k_cu_3c3c9a8f_28834cute7productE,(_ZN39_INTERNAL_cc2ef901_4_k_cu_3c3c9a8f_28834cuda3std3__45__cpo3endE - _ZN39_INTERNAL_cc2ef901_4_k_cu_3c3c9a8f_28834cute7productE)
_ZN39_INTERNAL_cc2ef901_4_k_cu_3c3c9a8f_28834cute7productE:
	.zero		1
	.type		_ZN39_INTERNAL_cc2ef901_4_k_cu_3c3c9a8f_28834cuda3std3__45__cpo3endE,@object
	.size		_ZN39_INTERNAL_cc2ef901_4_k_cu_3c3c9a8f_28834cuda3std3__45__cpo3endE,(_ZN39_INTERNAL_cc2ef901_4_k_cu_3c3c9a8f_28834cuda3std3__419piecewise_constructE - _ZN39_INTERNAL_cc2ef901_4_k_cu_3c3c9a8f_28834cuda3std3__45__cpo3endE)
_ZN39_INTERNAL_cc2ef901_4_k_cu_3c3c9a8f_28834cuda3std3__45__cpo3endE:
	.zero		1
	.type		_ZN39_INTERNAL_cc2ef901_4_k_cu_3c3c9a8f_28834cuda3std3__419piecewise_constructE,@object
	.size		_ZN39_INTERNAL_cc2ef901_4_k_cu_3c3c9a8f_28834cuda3std3__419piecewise_constructE,(_ZN39_INTERNAL_cc2ef901_4_k_cu_3c3c9a8f_28834cuda3std3__45__cpo4cendE - _ZN39_INTERNAL_cc2ef901_4_k_cu_3c3c9a8f_28834cuda3std3__419piecewise_constructE)
_ZN39_INTERNAL_cc2ef901_4_k_cu_3c3c9a8f_28834cuda3std3__419piecewise_constructE:
	.zero		1
	.type		_ZN39_INTERNAL_cc2ef901_4_k_cu_3c3c9a8f_28834cuda3std3__45__cpo4cendE,@object
	.size		_ZN39_INTERNAL_cc2ef901_4_k_cu_3c3c9a8f_28834cuda3std3__45__cpo4cendE,(_ZN39_INTERNAL_cc2ef901_4_k_cu_3c3c9a8f_28834cuda3std6ranges3__45__cpo4swapE - _ZN39_INTERNAL_cc2ef901_4_k_cu_3c3c9a8f_28834cuda3std3__45__cpo4cendE)
_ZN39_INTERNAL_cc2ef901_4_k_cu_3c3c9a8f_28834cuda3std3__45__cpo4cendE:
	.zero		1
	.type		_ZN39_INTERNAL_cc2ef901_4_k_cu_3c3c9a8f_28834cuda3std6ranges3__45__cpo4swapE,@object
	.size		_ZN39_INTERNAL_cc2ef901_4_k_cu_3c3c9a8f_28834cuda3std6ranges3__45__cpo4swapE,(.L_9 - _ZN39_INTERNAL_cc2ef901_4_k_cu_3c3c9a8f_28834cuda3std6ranges3__45__cpo4swapE)
_ZN39_INTERNAL_cc2ef901_4_k_cu_3c3c9a8f_28834cuda3std6ranges3__45__cpo4swapE:
	.zero		1
.L_9:


//--------------------- .nv.constant0._ZN7cutlass13device_kernelINS_4fmha6kernel28FmhaKernelTmaWarpSpecializedINS1_10collective30FmhaMainloopTmaWarpSpecializedINS_10bfloat16_tEffN4cute5tupleIJNS7_1CILi128EEENS9_ILi256EEENS9_ILi192EEEEEENS8_IJiNS9_ILi1EEENS8_IJiiEEEEEESG_SG_NS4_12CausalFusionEJEEENS4_15FmhaFwdEpilogueIS6_fNS8_IJNS9_ILi64EEESC_SB_EEEEENS2_23IndividualTileSchedulerEJEEEEEvNT_6ParamsE --------------------------
	.section	.nv.constant0._ZN7cutlass13device_kernelINS_4fmha6kernel28FmhaKernelTmaWarpSpecializedINS1_10collective30FmhaMainloopTmaWarpSpecializedINS_10bfloat16_tEffN4cute5tupleIJNS7_1CILi128EEENS9_ILi256EEENS9_ILi192EEEEEENS8_IJiNS9_ILi1EEENS8_IJiiEEEEEESG_SG_NS4_12CausalFusionEJEEENS4_15FmhaFwdEpilogueIS6_fNS8_IJNS9_ILi64EEESC_SB_EEEEENS2_23IndividualTileSchedulerEJEEEEEvNT_6ParamsE,"a",@progbits
	.sectionflags	@""
	.align	4
.nv.constant0._ZN7cutlass13device_kernelINS_4fmha6kernel28FmhaKernelTmaWarpSpecializedINS1_10collective30FmhaMainloopTmaWarpSpecializedINS_10bfloat16_tEffN4cute5tupleIJNS7_1CILi128EEENS9_ILi256EEENS9_ILi192EEEEEENS8_IJiNS9_ILi1EEENS8_IJiiEEEEEESG_SG_NS4_12CausalFusionEJEEENS4_15FmhaFwdEpilogueIS6_fNS8_IJNS9_ILi64EEESC_SB_EEEEENS2_23IndividualTileSchedulerEJEEEEEvNT_6ParamsE:
	.zero		2688


//--------------------- SYMBOLS --------------------------

	.type		.nv.reservedSmem.offset0,@object
	.size		.nv.reservedSmem.offset0,0x4
	.type		__assertfail,@function
